	.target	sm_90a

	.elftype	@"ET_EXEC"


//--------------------- .note.nv.tkinfo           --------------------------
	.section	.note.nv.tkinfo,"",@"SHT_NOTE"
	.sectionflags	@"SHF_NOTE_NV_TKINFO"
	.tkinfo
        /*0018*/ 	.word	0x00000002
        /*0030*/ 	.string	""
        /*0030*/ 	.string	"ptxas"
        /*0030*/ 	.string	"Cuda compilation tools, release 13.0, V13.0.88"
        /*0030*/ 	.string	"Build cuda_13.0.r13.0/compiler.36424714_0"
        /*0030*/ 	.string	"-v  -suppress-debug-info  -lineinfo  -arch sm_90a "



//--------------------- .note.nv.cuinfo           --------------------------
	.section	.note.nv.cuinfo,"",@"SHT_NOTE"
	.sectionflags	@"SHF_NOTE_NV_CUINFO"
        /*0018*/ 	.short	0x0002
        /*001a*/ 	.short	0x005a
        /*001c*/ 	.short	0x0082
	.zero		2


//--------------------- .nv.info                  --------------------------
	.section	.nv.info,"",@"SHT_CUDA_INFO"
	.align	4


	//----- nvinfo : EIATTR_REGCOUNT
	.align		4
        /*0000*/ 	.byte	0x04, 0x2f
        /*0002*/ 	.short	(.L_1 - .L_0)
	.align		4
.L_0:
        /*0004*/ 	.word	index@(matmul_kernel)
        /*0008*/ 	.word	0x000000ff


	//----- nvinfo : EIATTR_FRAME_SIZE
	.align		4
.L_1:
        /*000c*/ 	.byte	0x04, 0x11
        /*000e*/ 	.short	(.L_3 - .L_2)
	.align		4
.L_2:
        /*0010*/ 	.word	index@(matmul_kernel)
        /*0014*/ 	.word	0x00001c68


	//----- nvinfo : EIATTR_MIN_STACK_SIZE
	.align		4
.L_3:
        /*0018*/ 	.byte	0x04, 0x12
        /*001a*/ 	.short	(.L_5 - .L_4)
	.align		4
.L_4:
        /*001c*/ 	.word	index@(matmul_kernel)
        /*0020*/ 	.word	0x00001c68
.L_5:


//--------------------- .nv.compat                --------------------------
	.section	.nv.compat,"",@"SHT_CUDA_COMPAT_INFO"
	.align	4
        /*0000*/ 	.byte	0x02, 0x09, 0x01, 0x00, 0x02, 0x02, 0x04, 0x00, 0x02, 0x05, 0x05, 0x00, 0x03, 0x07, 0x01, 0x01
        /*0010*/ 	.byte	0x02, 0x03, 0x00, 0x00, 0x02, 0x06, 0x01, 0x00, 0x04, 0x0b, 0x08, 0x00, 0x00, 0x00, 0x00, 0x00
        /*0020*/ 	.byte	0x00, 0x00, 0x00, 0x00


//--------------------- .nv.info.matmul_kernel    --------------------------
	.section	.nv.info.matmul_kernel,"",@"SHT_CUDA_INFO"
	.sectionflags	@""
	.align	4


	//----- nvinfo : EIATTR_CUDA_API_VERSION
	.align		4
        /*0000*/ 	.byte	0x04, 0x37
        /*0002*/ 	.short	(.L_7 - .L_6)
.L_6:
        /*0004*/ 	.word	0x00000082


	//----- nvinfo : EIATTR_KPARAM_INFO
	.align		4
.L_7:
        /*0008*/ 	.byte	0x04, 0x17
        /*000a*/ 	.short	(.L_9 - .L_8)
.L_8:
        /*000c*/ 	.word	0x00000000
        /*0010*/ 	.short	0x000d
        /*0012*/ 	.short	0x0048
        /*0014*/ 	.byte	0x00, 0xf4, 0x21, 0x00


	//----- nvinfo : EIATTR_KPARAM_INFO
	.align		4
.L_9:
        /*0018*/ 	.byte	0x04, 0x17
        /*001a*/ 	.short	(.L_11 - .L_10)
.L_10:
        /*001c*/ 	.word	0x00000000
        /*0020*/ 	.short	0x000c
        /*0022*/ 	.short	0x0040
        /*0024*/ 	.byte	0x00, 0xf4, 0x21, 0x00


	//----- nvinfo : EIATTR_KPARAM_INFO
	.align		4
.L_11:
        /*0028*/ 	.byte	0x04, 0x17
        /*002a*/ 	.short	(.L_13 - .L_12)
.L_12:
        /*002c*/ 	.word	0x00000000
        /*0030*/ 	.short	0x000b
        /*0032*/ 	.short	0x0038
        /*0034*/ 	.byte	0x00, 0xf0, 0x11, 0x00


	//----- nvinfo : EIATTR_KPARAM_INFO
	.align		4
.L_13:
        /*0038*/ 	.byte	0x04, 0x17
        /*003a*/ 	.short	(.L_15 - .L_14)
.L_14:
        /*003c*/ 	.word	0x00000000
        /*0040*/ 	.short	0x000a
        /*0042*/ 	.short	0x0034
        /*0044*/ 	.byte	0x00, 0xf0, 0x11, 0x00


	//----- nvinfo : EIATTR_KPARAM_INFO
	.align		4
.L_15:
        /*0048*/ 	.byte	0x04, 0x17
        /*004a*/ 	.short	(.L_17 - .L_16)
.L_16:
        /*004c*/ 	.word	0x00000000
        /*0050*/ 	.short	0x0009
        /*0052*/ 	.short	0x0030
        /*0054*/ 	.byte	0x00, 0xf0, 0x11, 0x00


	//----- nvinfo : EIATTR_KPARAM_INFO
	.align		4
.L_17:
        /*0058*/ 	.byte	0x04, 0x17
        /*005a*/ 	.short	(.L_19 - .L_18)
.L_18:
        /*005c*/ 	.word	0x00000000
        /*0060*/ 	.short	0x0008
        /*0062*/ 	.short	0x002c
        /*0064*/ 	.byte	0x00, 0xf0, 0x11, 0x00


	//----- nvinfo : EIATTR_KPARAM_INFO
	.align		4
.L_19:
        /*0068*/ 	.byte	0x04, 0x17
        /*006a*/ 	.short	(.L_21 - .L_20)
.L_20:
        /*006c*/ 	.word	0x00000000
        /*0070*/ 	.short	0x0007
        /*0072*/ 	.short	0x0028
        /*0074*/ 	.byte	0x00, 0xf0, 0x11, 0x00


	//----- nvinfo : EIATTR_KPARAM_INFO
	.align		4
.L_21:
        /*0078*/ 	.byte	0x04, 0x17
        /*007a*/ 	.short	(.L_23 - .L_22)
.L_22:
        /*007c*/ 	.word	0x00000000
        /*0080*/ 	.short	0x0006
        /*0082*/ 	.short	0x0024
        /*0084*/ 	.byte	0x00, 0xf0, 0x11, 0x00


	//----- nvinfo : EIATTR_KPARAM_INFO
	.align		4
.L_23:
        /*0088*/ 	.byte	0x04, 0x17
        /*008a*/ 	.short	(.L_25 - .L_24)
.L_24:
        /*008c*/ 	.word	0x00000000
        /*0090*/ 	.short	0x0005
        /*0092*/ 	.short	0x0020
        /*0094*/ 	.byte	0x00, 0xf0, 0x11, 0x00


	//----- nvinfo : EIATTR_KPARAM_INFO
	.align		4
.L_25:
        /*0098*/ 	.byte	0x04, 0x17
        /*009a*/ 	.short	(.L_27 - .L_26)
.L_26:
        /*009c*/ 	.word	0x00000000
        /*00a0*/ 	.short	0x0004
        /*00a2*/ 	.short	0x001c
        /*00a4*/ 	.byte	0x00, 0xf0, 0x11, 0x00


	//----- nvinfo : EIATTR_KPARAM_INFO
	.align		4
.L_27:
        /*00a8*/ 	.byte	0x04, 0x17
        /*00aa*/ 	.short	(.L_29 - .L_28)
.L_28:
        /*00ac*/ 	.word	0x00000000
        /*00b0*/ 	.short	0x0003
        /*00b2*/ 	.short	0x0018
        /*00b4*/ 	.byte	0x00, 0xf0, 0x11, 0x00


	//----- nvinfo : EIATTR_KPARAM_INFO
	.align		4
.L_29:
        /*00b8*/ 	.byte	0x04, 0x17
        /*00ba*/ 	.short	(.L_31 - .L_30)
.L_30:
        /*00bc*/ 	.word	0x00000000
        /*00c0*/ 	.short	0x0002
        /*00c2*/ 	.short	0x0010
        /*00c4*/ 	.byte	0x00, 0xf4, 0x21, 0x00


	//----- nvinfo : EIATTR_KPARAM_INFO
	.align		4
.L_31:
        /*00c8*/ 	.byte	0x04, 0x17
        /*00ca*/ 	.short	(.L_33 - .L_32)
.L_32:
        /*00cc*/ 	.word	0x00000000
        /*00d0*/ 	.short	0x0001
        /*00d2*/ 	.short	0x0008
        /*00d4*/ 	.byte	0x00, 0xf4, 0x21, 0x00


	//----- nvinfo : EIATTR_KPARAM_INFO
	.align		4
.L_33:
        /*00d8*/ 	.byte	0x04, 0x17
        /*00da*/ 	.short	(.L_35 - .L_34)
.L_34:
        /*00dc*/ 	.word	0x00000000
        /*00e0*/ 	.short	0x0000
        /*00e2*/ 	.short	0x0000
        /*00e4*/ 	.byte	0x00, 0xf4, 0x21, 0x00


	//----- nvinfo : EIATTR_SPARSE_MMA_MASK
	.align		4
.L_35:
        /*00e8*/ 	.byte	0x03, 0x50
        /*00ea*/ 	.short	0x0000


	//----- nvinfo : EIATTR_MAXREG_COUNT
	.align		4
        /*00ec*/ 	.byte	0x03, 0x1b
        /*00ee*/ 	.short	0x00ff


	//----- nvinfo : EIATTR_NUM_BARRIERS
	.align		4
        /*00f0*/ 	.byte	0x02, 0x4c
        /*00f2*/ 	.byte	0x01
	.zero		1


	//----- nvinfo : EIATTR_ANNOTATIONS
	.align		4
        /*00f4*/ 	.byte	0x04, 0x55
        /*00f6*/ 	.short	(.L_37 - .L_36)


	//   ....[0]....
.L_36:
        /*00f8*/ 	.word	0x00000001
        /*00fc*/ 	.byte	0x90, 0x00, 0x00, 0x00, 0x01, 0x00, 0x00, 0x00, 0xf0, 0x05, 0x00, 0x00, 0x01, 0x00, 0x00, 0x00
        /* <DEDUP_REMOVED lines=3255> */
        /*cc7c*/ 	.byte	0xe0, 0xaf, 0x05, 0x00, 0x01, 0x00, 0x00, 0x00, 0x90, 0xb2, 0x05, 0x00


	//----- nvinfo : EIATTR_MERCURY_ISA_VERSION
	.align		4
.L_37:
        /*cc88*/ 	.byte	0x03, 0x5f
        /*cc8a*/ 	.short	0x0101


	//----- nvinfo : EIATTR_EXIT_INSTR_OFFSETS
	.align		4
        /*cc8c*/ 	.byte	0x04, 0x1c
        /*cc8e*/ 	.short	(.L_39 - .L_38)


	//   ....[0]....
.L_38:
        /*cc90*/ 	.word	0x0005b280


	//   ....[1]....
        /*cc94*/ 	.word	0x0005b2b0


	//----- nvinfo : EIATTR_REQNTID
	.align		4
.L_39:
        /*cc98*/ 	.byte	0x04, 0x10
        /*cc9a*/ 	.short	(.L_41 - .L_40)
.L_40:
        /*cc9c*/ 	.word	0x00000080
        /*cca0*/ 	.word	0x00000001
        /*cca4*/ 	.word	0x00000001


	//----- nvinfo : EIATTR_CBANK_PARAM_SIZE
	.align		4
.L_41:
        /*cca8*/ 	.byte	0x03, 0x19
        /*ccaa*/ 	.short	0x0050


	//----- nvinfo : EIATTR_PARAM_CBANK
	.align		4
        /*ccac*/ 	.byte	0x04, 0x0a
        /*ccae*/ 	.short	(.L_43 - .L_42)
	.align		4
.L_42:
        /*ccb0*/ 	.word	index@(.nv.constant0.matmul_kernel)
        /*ccb4*/ 	.short	0x0210
        /*ccb6*/ 	.short	0x0050


	//----- nvinfo : EIATTR_SW_WAR
	.align		4
.L_43:
        /*ccb8*/ 	.byte	0x04, 0x36
        /*ccba*/ 	.short	(.L_45 - .L_44)
.L_44:
        /*ccbc*/ 	.word	0x00000008
.L_45:


//--------------------- .nv.callgraph             --------------------------
	.section	.nv.callgraph,"",@"SHT_CUDA_CALLGRAPH"
	.align	4
	.sectionentsize	8
	.align		4
        /*0000*/ 	.word	0x00000000
	.align		4
        /*0004*/ 	.word	0xffffffff
	.align		4
        /*0008*/ 	.word	0x00000000
	.align		4
        /*000c*/ 	.word	0xfffffffe
	.align		4
        /*0010*/ 	.word	0x00000000
	.align		4
        /*0014*/ 	.word	0xfffffffd
	.align		4
        /*0018*/ 	.word	0x00000000
	.align		4
        /*001c*/ 	.word	0xfffffffc


//--------------------- .text.matmul_kernel       --------------------------
	.section	.text.matmul_kernel,"ax",@progbits
	.align	128
        .global         matmul_kernel
        .type           matmul_kernel,@function
        .size           matmul_kernel,(.L_x_3 - matmul_kernel)
        .other          matmul_kernel,@"STO_CUDA_ENTRY STV_DEFAULT"
matmul_kernel:
.text.matmul_kernel:
[----:B------:R-:W1:Y:S08]  /*0000*/  LDC R1, c[0x0][0x28] ;  /* 0x00000a00ff017b82 */ /* 0x000e700000000800 */
[----:B------:R-:W2:Y:S01]  /*0010*/  LDC.64 R2, c[0x0][0x228] ;  /* 0x00008a00ff027b82 */ /* 0x000ea20000000a00 */
[----:B-1----:R-:W-:Y:S01]  /*0020*/  VIADD R1, R1, 0xffffe398 ;  /* 0xffffe39801017836 */ /* 0x002fe20000000000 */
[----:B------:R-:W1:Y:S01]  /*0030*/  S2R R5, SR_CTAID.X ;  /* 0x0000000000057919 */ /* 0x000e620000002500 */
[----:B------:R-:W-:Y:S01]  /*0040*/  ULDC.64 UR8, c[0x0][0x218] ;  /* 0x0000860000087ab9 */ /* 0x000fe20000000a00 */
[----:B------:R-:W-:Y:S01]  /*0050*/  ULDC UR4, c[0x0][0x234] ;  /* 0x00008d0000047ab9 */ /* 0x000fe20000000800 */
[----:B------:R-:W-:Y:S01]  /*0060*/  ULDC.64 UR6, c[0x0][0x210] ;  /* 0x0000840000067ab9 */ /* 0x000fe20000000a00 */
[----:B------:R-:W3:Y:S01]  /*0070*/  S2R R14, SR_TID.X ;  /* 0x00000000000e7919 */ /* 0x000ee20000002100 */
[----:B--2---:R-:W-:Y:S01]  /*0080*/  IMAD.MOV.U32 R12, RZ, RZ, R3 ;  /* 0x000000ffff0c7224 */ /* 0x004fe200078e0003 */
[----:B------:R2:W-:Y:S01]  /*0090*/  STL.64 [R1+0x10e0], R2 ;  /* 0x0010e00201007387 */ /* 0x0005e20000100a00 */
[----:B------:R-:W-:-:S02]  /*00a0*/  IMAD.MOV.U32 R11, RZ, RZ, R2 ;  /* 0x000000ffff0b7224 */ /* 0x000fc400078e0002 */
[----:B------:R-:W-:-:S03]  /*00b0*/  VIADD R0, R12, 0x1ff ;  /* 0x000001ff0c007836 */ /* 0x000fc60000000000 */
[----:B------:R-:W-:Y:S02]  /*00c0*/  IABS R13, R11 ;  /* 0x0000000b000d7213 */ /* 0x000fe40000000000 */
[----:B-1----:R-:W-:Y:S02]  /*00d0*/  IABS R8, R5 ;  /* 0x0000000500087213 */ /* 0x002fe40000000000 */
[----:B--2---:R-:W-:-:S04]  /*00e0*/  SHF.R.S32.HI R3, RZ, 0x1f, R0 ;  /* 0x0000001fff037819 */ /* 0x004fc80000011400 */
[----:B------:R-:W-:-:S04]  /*00f0*/  LEA.HI R3, R3, R0, RZ, 0x9 ;  /* 0x0000000003037211 */ /* 0x000fc800078f48ff */
[----:B------:R-:W-:-:S05]  /*0100*/  SHF.R.S32.HI R3, RZ, 0x9, R3 ;  /* 0x00000009ff037819 */ /* 0x000fca0000011403 */
[----:B------:R-:W-:-:S05]  /*0110*/  IMAD.SHL.U32 R4, R3, 0x8, RZ ;  /* 0x0000000803047824 */ /* 0x000fca00078e00ff */
[-C--:B------:R-:W-:Y:S02]  /*0120*/  IABS R7, R4.reuse ;  /* 0x0000000400077213 */ /* 0x080fe40000000000 */
[----:B------:R-:W-:Y:S02]  /*0130*/  IABS R10, R4 ;  /* 0x00000004000a7213 */ /* 0x000fe40000000000 */
[----:B------:R-:W1:Y:S08]  /*0140*/  I2F.RP R0, R7 ;  /* 0x0000000700007306 */ /* 0x000e700000209400 */
[----:B-1----:R-:W1:Y:S02]  /*0150*/  MUFU.RCP R0, R0 ;  /* 0x0000000000007308 */ /* 0x002e640000001000 */
[----:B-1----:R-:W-:-:S02]  /*0160*/  VIADD R2, R0, 0xffffffe ;  /* 0x0ffffffe00027836 */ /* 0x002fc40000000000 */
[----:B------:R-:W-:-:S04]  /*0170*/  IMAD.MOV R0, RZ, RZ, -R10 ;  /* 0x000000ffff007224 */ /* 0x000fc800078e0a0a */
[----:B------:R1:W2:Y:S02]  /*0180*/  F2I.FTZ.U32.TRUNC.NTZ R3, R2 ;  /* 0x0000000200037305 */ /* 0x0002a4000021f000 */
[----:B-1----:R-:W-:Y:S02]  /*0190*/  IMAD.MOV.U32 R2, RZ, RZ, RZ ;  /* 0x000000ffff027224 */ /* 0x002fe400078e00ff */
[----:B--2---:R-:W-:-:S04]  /*01a0*/  IMAD.MOV R6, RZ, RZ, -R3 ;  /* 0x000000ffff067224 */ /* 0x004fc800078e0a03 */
[----:B------:R-:W-:Y:S02]  /*01b0*/  IMAD R9, R6, R7, RZ ;  /* 0x0000000706097224 */ /* 0x000fe400078e02ff */
[----:B------:R-:W-:Y:S02]  /*01c0*/  IMAD.MOV.U32 R6, RZ, RZ, R8 ;  /* 0x000000ffff067224 */ /* 0x000fe400078e0008 */
[----:B------:R-:W-:-:S06]  /*01d0*/  IMAD.HI.U32 R3, R3, R9, R2 ;  /* 0x0000000903037227 */ /* 0x000fcc00078e0002 */
[----:B------:R-:W-:-:S04]  /*01e0*/  IMAD.HI.U32 R3, R3, R6, RZ ;  /* 0x0000000603037227 */ /* 0x000fc800078e00ff */
[----:B------:R-:W-:-:S05]  /*01f0*/  IMAD R0, R3, R0, R6 ;  /* 0x0000000003007224 */ /* 0x000fca00078e0206 */
[----:B------:R-:W-:-:S13]  /*0200*/  ISETP.GT.U32.AND P1, PT, R7, R0, PT ;  /* 0x000000000700720c */ /* 0x000fda0003f24070 */
[----:B------:R-:W-:Y:S02]  /*0210*/  @!P1 IMAD.IADD R0, R0, 0x1, -R7 ;  /* 0x0000000100009824 */ /* 0x000fe400078e0a07 */
[----:B------:R-:W-:Y:S01]  /*0220*/  @!P1 VIADD R3, R3, 0x1 ;  /* 0x0000000103039836 */ /* 0x000fe20000000000 */
[----:B------:R-:W-:Y:S02]  /*0230*/  ISETP.NE.AND P1, PT, R4, RZ, PT ;  /* 0x000000ff0400720c */ /* 0x000fe40003f25270 */
[----:B------:R-:W-:Y:S02]  /*0240*/  ISETP.GE.U32.AND P0, PT, R0, R7, PT ;  /* 0x000000070000720c */ /* 0x000fe40003f06070 */
[----:B------:R-:W-:-:S04]  /*0250*/  LOP3.LUT R0, R5, R4, RZ, 0x3c, !PT ;  /* 0x0000000405007212 */ /* 0x000fc800078e3cff */
[----:B------:R-:W-:Y:S01]  /*0260*/  ISETP.GE.AND P2, PT, R0, RZ, PT ;  /* 0x000000ff0000720c */ /* 0x000fe20003f46270 */
[----:B------:R-:W-:-:S06]  /*0270*/  VIADD R0, R11, 0x7f ;  /* 0x0000007f0b007836 */ /* 0x000fcc0000000000 */
[----:B------:R-:W-:-:S04]  /*0280*/  @P0 VIADD R3, R3, 0x1 ;  /* 0x0000000103030836 */ /* 0x000fc80000000000 */
[----:B------:R-:W-:Y:S01]  /*0290*/  IMAD.MOV.U32 R2, RZ, RZ, R3 ;  /* 0x000000ffff027224 */ /* 0x000fe200078e0003 */
[----:B------:R-:W-:-:S03]  /*02a0*/  SHF.R.S32.HI R3, RZ, 0x1f, R0 ;  /* 0x0000001fff037819 */ /* 0x000fc60000011400 */
[----:B------:R-:W-:Y:S01]  /*02b0*/  @!P2 IMAD.MOV R2, RZ, RZ, -R2 ;  /* 0x000000ffff02a224 */ /* 0x000fe200078e0a02 */
[----:B------:R-:W-:Y:S02]  /*02c0*/  @!P1 LOP3.LUT R2, RZ, R4, RZ, 0x33, !PT ;  /* 0x00000004ff029212 */ /* 0x000fe400078e33ff */
[----:B------:R-:W-:-:S03]  /*02d0*/  LEA.HI R3, R3, R0, RZ, 0x7 ;  /* 0x0000000003037211 */ /* 0x000fc600078f38ff */
[----:B------:R-:W-:Y:S02]  /*02e0*/  IMAD.SHL.U32 R8, R2, 0x8, RZ ;  /* 0x0000000802087824 */ /* 0x000fe400078e00ff */
[----:B------:R-:W-:-:S03]  /*02f0*/  IMAD.MOV R2, RZ, RZ, -R2 ;  /* 0x000000ffff027224 */ /* 0x000fc600078e0a02 */
[----:B------:R-:W-:Y:S01]  /*0300*/  LEA.HI.SX32 R3, R3, -R8, 0x19 ;  /* 0x8000000803037211 */ /* 0x000fe200078fcaff */
[----:B------:R-:W-:Y:S02]  /*0310*/  IMAD R10, R4, R2, R5 ;  /* 0x00000002040a7224 */ /* 0x000fe400078e0205 */
[----:B------:R-:W-:Y:S01]  /*0320*/  IMAD.MOV.U32 R2, RZ, RZ, RZ ;  /* 0x000000ffff027224 */ /* 0x000fe200078e00ff */
[----:B------:R-:W-:Y:S02]  /*0330*/  VIMNMX R7, R3, 0x8, PT ;  /* 0x0000000803077848 */ /* 0x000fe40003fe0100 */
[----:B------:R-:W-:Y:S02]  /*0340*/  IABS R4, R10 ;  /* 0x0000000a00047213 */ /* 0x000fe40000000000 */
[----:B------:R-:W-:-:S04]  /*0350*/  IABS R6, R7 ;  /* 0x0000000700067213 */ /* 0x000fc80000000000 */
[----:B------:R-:W1:Y:S08]  /*0360*/  I2F.RP R0, R6 ;  /* 0x0000000600007306 */ /* 0x000e700000209400 */
[----:B-1----:R-:W1:Y:S02]  /*0370*/  MUFU.RCP R0, R0 ;  /* 0x0000000000007308 */ /* 0x002e640000001000 */
[----:B-1----:R-:W-:Y:S01]  /*0380*/  VIADD R3, R0, 0xffffffe ;  /* 0x0ffffffe00037836 */ /* 0x002fe20000000000 */
[----:B------:R-:W-:-:S02]  /*0390*/  IABS R0, R12 ;  /* 0x0000000c00007213 */ /* 0x000fc40000000000 */
[----:B---3--:R-:W-:-:S03]  /*03a0*/  LOP3.LUT R12, R14, 0x7f, RZ, 0xc0, !PT ;  /* 0x0000007f0e0c7812 */ /* 0x008fc600078ec0ff */
[----:B------:R-:W1:Y:S02]  /*03b0*/  F2I.FTZ.U32.TRUNC.NTZ R3, R3 ;  /* 0x0000000300037305 */ /* 0x000e64000021f000 */
[----:B-1----:R-:W-:-:S04]  /*03c0*/  IMAD.MOV R9, RZ, RZ, -R3 ;  /* 0x000000ffff097224 */ /* 0x002fc800078e0a03 */
[----:B------:R-:W-:Y:S01]  /*03d0*/  IMAD R5, R9, R6, RZ ;  /* 0x0000000609057224 */ /* 0x000fe200078e02ff */
[----:B------:R-:W-:-:S03]  /*03e0*/  IABS R9, R7 ;  /* 0x0000000700097213 */ /* 0x000fc60000000000 */
[----:B------:R-:W-:Y:S02]  /*03f0*/  IMAD.HI.U32 R2, R3, R5, R2 ;  /* 0x0000000503027227 */ /* 0x000fe400078e0002 */
[----:B------:R-:W1:Y:S02]  /*0400*/  I2F.RP R5, R0 ;  /* 0x0000000000057306 */ /* 0x000e640000209400 */
[----:B------:R-:W-:Y:S02]  /*0410*/  IMAD.MOV.U32 R3, RZ, RZ, R4 ;  /* 0x000000ffff037224 */ /* 0x000fe400078e0004 */
[----:B------:R-:W-:Y:S01]  /*0420*/  IMAD.MOV R4, RZ, RZ, -R9 ;  /* 0x000000ffff047224 */ /* 0x000fe200078e0a09 */
[----:B------:R-:W-:Y:S01]  /*0430*/  SHF.R.U32.HI R9, RZ, 0x6, R14 ;  /* 0x00000006ff097819 */ /* 0x000fe2000001160e */
[----:B------:R-:W-:-:S03]  /*0440*/  IMAD.HI.U32 R2, R2, R3, RZ ;  /* 0x0000000302027227 */ /* 0x000fc600078e00ff */
[----:B------:R-:W-:Y:S01]  /*0450*/  SGXT.U32 R9, R9, 0x1 ;  /* 0x000000010909781a */ /* 0x000fe20000000000 */
[----:B------:R-:W-:Y:S02]  /*0460*/  IMAD R3, R2, R4, R3 ;  /* 0x0000000402037224 */ /* 0x000fe400078e0203 */
[----:B------:R-:W2:Y:S03]  /*0470*/  I2F.RP R4, R13 ;  /* 0x0000000d00047306 */ /* 0x000ea60000209400 */
[----:B------:R-:W-:-:S05]  /*0480*/  ISETP.GT.U32.AND P1, PT, R6, R3, PT ;  /* 0x000000030600720c */ /* 0x000fca0003f24070 */
[----:B-1----:R-:W1:Y:S08]  /*0490*/  MUFU.RCP R5, R5 ;  /* 0x0000000500057308 */ /* 0x002e700000001000 */
[----:B------:R-:W-:Y:S01]  /*04a0*/  @!P1 IMAD.IADD R3, R3, 0x1, -R6 ;  /* 0x0000000103039824 */ /* 0x000fe200078e0a06 */
[----:B--2---:R-:W2:Y:S01]  /*04b0*/  MUFU.RCP R4, R4 ;  /* 0x0000000400047308 */ /* 0x004ea20000001000 */
[----:B------:R-:W-:Y:S01]  /*04c0*/  @!P1 VIADD R2, R2, 0x1 ;  /* 0x0000000102029836 */ /* 0x000fe20000000000 */
[----:B------:R-:W-:-:S02]  /*04d0*/  ISETP.NE.AND P1, PT, R7, RZ, PT ;  /* 0x000000ff0700720c */ /* 0x000fc40003f25270 */
[----:B------:R-:W-:Y:S02]  /*04e0*/  ISETP.GE.U32.AND P0, PT, R3, R6, PT ;  /* 0x000000060300720c */ /* 0x000fe40003f06070 */
[----:B------:R-:W-:Y:S01]  /*04f0*/  LOP3.LUT R3, R10, R7, RZ, 0x3c, !PT ;  /* 0x000000070a037212 */ /* 0x000fe200078e3cff */
[----:B-1----:R-:W-:-:S03]  /*0500*/  VIADD R6, R5, 0xffffffe ;  /* 0x0ffffffe05067836 */ /* 0x002fc60000000000 */
[----:B------:R-:W-:Y:S02]  /*0510*/  ISETP.GE.AND P2, PT, R3, RZ, PT ;  /* 0x000000ff0300720c */ /* 0x000fe40003f46270 */
[----:B------:R-:W1:Y:S05]  /*0520*/  F2I.FTZ.U32.TRUNC.NTZ R3, R6 ;  /* 0x0000000600037305 */ /* 0x000e6a000021f000 */
[----:B------:R-:W-:Y:S02]  /*0530*/  @P0 VIADD R2, R2, 0x1 ;  /* 0x0000000102020836 */ /* 0x000fe40000000000 */
[----:B--2---:R-:W-:Y:S02]  /*0540*/  VIADD R5, R4, 0xffffffe ;  /* 0x0ffffffe04057836 */ /* 0x004fe40000000000 */
[----:B------:R-:W-:-:S02]  /*0550*/  IMAD.MOV.U32 R11, RZ, RZ, R2 ;  /* 0x000000ffff0b7224 */ /* 0x000fc400078e0002 */
[----:B------:R-:W-:Y:S02]  /*0560*/  IMAD.MOV.U32 R2, RZ, RZ, RZ ;  /* 0x000000ffff027224 */ /* 0x000fe400078e00ff */
[----:B------:R-:W2:Y:S01]  /*0570*/  F2I.FTZ.U32.TRUNC.NTZ R5, R5 ;  /* 0x0000000500057305 */ /* 0x000ea2000021f000 */
[----:B------:R-:W-:Y:S01]  /*0580*/  @!P2 IMAD.MOV R11, RZ, RZ, -R11 ;  /* 0x000000ffff0ba224 */ /* 0x000fe200078e0a0b */
[----:B------:R-:W-:Y:S01]  /*0590*/  @!P1 LOP3.LUT R11, RZ, R7, RZ, 0x33, !PT ;  /* 0x00000007ff0b9212 */ /* 0x000fe200078e33ff */
[----:B-1----:R-:W-:-:S04]  /*05a0*/  IMAD.MOV R15, RZ, RZ, -R3 ;  /* 0x000000ffff0f7224 */ /* 0x002fc800078e0a03 */
[----:B------:R-:W-:Y:S02]  /*05b0*/  IMAD.MOV R4, RZ, RZ, -R11 ;  /* 0x000000ffff047224 */ /* 0x000fe400078e0a0b */
[----:B------:R-:W-:Y:S02]  /*05c0*/  IMAD.SHL.U32 R6, R11, 0x200, RZ ;  /* 0x000002000b067824 */ /* 0x000fe400078e00ff */
[----:B------:R-:W-:Y:S02]  /*05d0*/  IMAD R4, R7, R4, R10 ;  /* 0x0000000407047224 */ /* 0x000fe400078e020a */
[----:B------:R-:W-:Y:S01]  /*05e0*/  IMAD R7, R15, R0, RZ ;  /* 0x000000000f077224 */ /* 0x000fe200078e02ff */
[----:B------:R1:W-:Y:S01]  /*05f0*/  STL [R1+0x1864], R6 ;  /* 0x0018640601007387 */ /* 0x0003e20000100800 */
[----:B--2---:R-:W-:Y:S02]  /*0600*/  IMAD.MOV R10, RZ, RZ, -R5 ;  /* 0x000000ffff0a7224 */ /* 0x004fe400078e0a05 */
[----:B------:R-:W-:Y:S01]  /*0610*/  IMAD.HI.U32 R2, R3, R7, R2 ;  /* 0x0000000703027227 */ /* 0x000fe200078e0002 */
[----:B------:R-:W-:-:S03]  /*0620*/  LOP3.LUT R3, R6, R9, RZ, 0xfc, !PT ;  /* 0x0000000906037212 */ /* 0x000fc600078efcff */
[----:B------:R-:W-:Y:S01]  /*0630*/  IMAD.IADD R7, R8, 0x1, R4 ;  /* 0x0000000108077824 */ /* 0x000fe200078e0204 */
[----:B------:R-:W-:Y:S01]  /*0640*/  IABS R11, R3 ;  /* 0x00000003000b7213 */ /* 0x000fe20000000000 */
[----:B------:R-:W-:Y:S01]  /*0650*/  IMAD R9, R10, R13, RZ ;  /* 0x0000000d0a097224 */ /* 0x000fe200078e02ff */
[C---:B------:R-:W-:Y:S01]  /*0660*/  LOP3.LUT R17, R3.reuse, 0x1fe, RZ, 0xfc, !PT ;  /* 0x000001fe03117812 */ /* 0x040fe200078efcff */
[----:B------:R-:W-:Y:S01]  /*0670*/  IMAD.MOV.U32 R4, RZ, RZ, RZ ;  /* 0x000000ffff047224 */ /* 0x000fe200078e00ff */
[----:B------:R-:W-:Y:S01]  /*0680*/  LOP3.LUT R16, R3, 0x6, RZ, 0xfc, !PT ;  /* 0x0000000603107812 */ /* 0x000fe200078efcff */
[----:B-1----:R-:W-:Y:S01]  /*0690*/  IMAD R6, R7, 0x80, R12 ;  /* 0x0000008007067824 */ /* 0x002fe200078e020c */
[----:B------:R-:W-:Y:S01]  /*06a0*/  IABS R15, R17 ;  /* 0x00000011000f7213 */ /* 0x000fe20000000000 */
[----:B------:R-:W-:Y:S01]  /*06b0*/  IMAD.HI.U32 R4, R5, R9, R4 ;  /* 0x0000000905047227 */ /* 0x000fe200078e0004 */
[----:B------:R-:W-:Y:S02]  /*06c0*/  SHF.R.S32.HI R5, RZ, 0x6, R14 ;  /* 0x00000006ff057819 */ /* 0x000fe4000001140e */
[----:B------:R-:W-:Y:S01]  /*06d0*/  IABS R178, R6 ;  /* 0x0000000600b27213 */ /* 0x000fe20000000000 */
[----:B------:R-:W-:Y:S01]  /*06e0*/  IMAD.HI.U32 R7, R2, R11, RZ ;  /* 0x0000000b02077227 */ /* 0x000fe200078e00ff */
[----:B------:R-:W-:Y:S01]  /*06f0*/  SGXT R5, R5, 0x1 ;  /* 0x000000010505781a */ /* 0x000fe20000000200 */
[----:B------:R1:W-:Y:S01]  /*0700*/  STL [R1+0xf60], R6 ;  /* 0x000f600601007387 */ /* 0x0003e20000100800 */
[----:B------:R-:W-:Y:S01]  /*0710*/  LOP3.LUT R12, R3, 0x2, RZ, 0xfc, !PT ;  /* 0x00000002030c7812 */ /* 0x000fe200078efcff */
[----:B------:R-:W-:Y:S01]  /*0720*/  IMAD.MOV R7, RZ, RZ, -R7 ;  /* 0x000000ffff077224 */ /* 0x000fe200078e0a07 */
[----:B------:R-:W-:Y:S01]  /*0730*/  LOP3.LUT R10, R5, 0x90, RZ, 0xc0, !PT ;  /* 0x00000090050a7812 */ /* 0x000fe200078ec0ff */
[----:B------:R-:W-:Y:S01]  /*0740*/  IMAD.SHL.U32 R9, R14, 0x4, RZ ;  /* 0x000000040e097824 */ /* 0x000fe200078e00ff */
[----:B------:R-:W-:Y:S01]  /*0750*/  ISETP.GE.AND P1, PT, R12, RZ, PT ;  /* 0x000000ff0c00720c */ /* 0x000fe20003f26270 */
[----:B------:R-:W-:Y:S01]  /*0760*/  IMAD R5, R0, R7, R11 ;  /* 0x0000000700057224 */ /* 0x000fe200078e020b */
[----:B------:R-:W-:Y:S01]  /*0770*/  ISETP.GE.AND P2, PT, R17, RZ, PT ;  /* 0x000000ff1100720c */ /* 0x000fe20003f46270 */
[----:B------:R-:W-:Y:S01]  /*0780*/  IMAD.HI.U32 R8, R2, R15, RZ ;  /* 0x0000000f02087227 */ /* 0x000fe200078e00ff */
[----:B------:R-:W-:-:S02]  /*0790*/  LOP3.LUT R10, R10, 0x7c, R9, 0x78, !PT ;  /* 0x0000007c0a0a7812 */ /* 0x000fc400078e7809 */
[----:B------:R-:W-:Y:S01]  /*07a0*/  ISETP.GT.U32.AND P4, PT, R0, R5, PT ;  /* 0x000000050000720c */ /* 0x000fe20003f84070 */
[----:B------:R-:W-:Y:S01]  /*07b0*/  IMAD.HI.U32 R4, R4, R178, RZ ;  /* 0x000000b204047227 */ /* 0x000fe200078e00ff */
[----:B------:R-:W-:Y:S02]  /*07c0*/  IABS R9, R12 ;  /* 0x0000000c00097213 */ /* 0x000fe40000000000 */
[C---:B------:R-:W-:Y:S01]  /*07d0*/  LOP3.LUT R12, R3.reuse, 0x8, RZ, 0xfc, !PT ;  /* 0x00000008030c7812 */ /* 0x040fe200078efcff */
[----:B------:R-:W-:Y:S01]  /*07e0*/  IMAD.MOV R8, RZ, RZ, -R8 ;  /* 0x000000ffff087224 */ /* 0x000fe200078e0a08 */
[C---:B------:R-:W-:Y:S01]  /*07f0*/  LOP3.LUT R18, R3.reuse, 0xa8, RZ, 0xfc, !PT ;  /* 0x000000a803127812 */ /* 0x040fe200078efcff */
[----:B------:R-:W-:Y:S01]  /*0800*/  IMAD.MOV R4, RZ, RZ, -R4 ;  /* 0x000000ffff047224 */ /* 0x000fe200078e0a04 */
[----:B------:R-:W-:Y:S01]  /*0810*/  LOP3.LUT R19, R3, 0xac, RZ, 0xfc, !PT ;  /* 0x000000ac03137812 */ /* 0x000fe200078efcff */
[----:B------:R-:W-:Y:S01]  /*0820*/  IMAD R180, R0, R8, R15 ;  /* 0x0000000800b47224 */ /* 0x000fe200078e020f */
[----:B------:R-:W-:Y:S01]  /*0830*/  IABS R15, R16 ;  /* 0x00000010000f7213 */ /* 0x000fe20000000000 */
[----:B------:R-:W-:Y:S01]  /*0840*/  IMAD R178, R13, R4, R178 ;  /* 0x000000040db27224 */ /* 0x000fe200078e02b2 */
[C---:B------:R-:W-:Y:S01]  /*0850*/  LOP3.LUT R20, R3.reuse, 0xb2, RZ, 0xfc, !PT ;  /* 0x000000b203147812 */ /* 0x040fe200078efcff */
[----:B------:R-:W-:Y:S01]  /*0860*/  IMAD.SHL.U32 R7, R14, 0x400, RZ ;  /* 0x000004000e077824 */ /* 0x000fe200078e00ff */
[----:B------:R-:W-:Y:S01]  /*0870*/  LOP3.LUT R14, R3, 0x4, RZ, 0xfc, !PT ;  /* 0x00000004030e7812 */ /* 0x000fe200078efcff */
[----:B------:R-:W-:Y:S01]  /*0880*/  IMAD.HI.U32 R4, R2, R9, RZ ;  /* 0x0000000902047227 */ /* 0x000fe200078e00ff */
[----:B------:R-:W-:-:S02]  /*0890*/  ISETP.GT.U32.AND P3, PT, R0, R180, PT ;  /* 0x000000b40000720c */ /* 0x000fc40003f64070 */
[----:B------:R-:W-:Y:S01]  /*08a0*/  IABS R11, R14 ;  /* 0x0000000e000b7213 */ /* 0x000fe20000000000 */
[----:B------:R-:W-:Y:S01]  /*08b0*/  IMAD.MOV R4, RZ, RZ, -R4 ;  /* 0x000000ffff047224 */ /* 0x000fe200078e0a04 */
[----:B-1----:R-:W-:Y:S01]  /*08c0*/  LOP3.LUT R6, R10, 0x8000, R7, 0xf8, !PT ;  /* 0x000080000a067812 */ /* 0x002fe200078ef807 */
[----:B------:R-:W-:Y:S01]  /*08d0*/  @!P4 IMAD.IADD R5, R5, 0x1, -R0 ;  /* 0x000000010505c824 */ /* 0x000fe200078e0a00 */
[----:B------:R-:W-:Y:S01]  /*08e0*/  ISETP.GT.U32.AND P0, PT, R13, R178, PT ;  /* 0x000000b20d00720c */ /* 0x000fe20003f04070 */
[----:B------:R-:W-:Y:S01]  /*08f0*/  IMAD R7, R0, R4, R9 ;  /* 0x0000000400077224 */ /* 0x000fe200078e0209 */
[----:B------:R-:W-:Y:S01]  /*0900*/  IABS R10, R12 ;  /* 0x0000000c000a7213 */ /* 0x000fe20000000000 */
[----:B------:R-:W-:Y:S01]  /*0910*/  IMAD.HI.U32 R4, R2, R11, RZ ;  /* 0x0000000b02047227 */ /* 0x000fe200078e00ff */
[C---:B------:R-:W-:Y:S01]  /*0920*/  ISETP.GT.U32.AND P5, PT, R0.reuse, R5, PT ;  /* 0x000000050000720c */ /* 0x040fe20003fa4070 */
[----:B------:R1:W-:Y:S01]  /*0930*/  STL [R1+0xe3c], R6 ;  /* 0x000e3c0601007387 */ /* 0x0003e20000100800 */
[----:B------:R-:W-:Y:S01]  /*0940*/  ISETP.GT.U32.AND P6, PT, R0, R7, PT ;  /* 0x000000070000720c */ /* 0x000fe20003fc4070 */
[----:B------:R-:W-:Y:S01]  /*0950*/  IMAD.HI.U32 R8, R2, R15, RZ ;  /* 0x0000000f02087227 */ /* 0x000fe200078e00ff */
[----:B------:R-:W-:-:S02]  /*0960*/  ISETP.GE.AND P4, PT, R14, RZ, PT ;  /* 0x000000ff0e00720c */ /* 0x000fc40003f86270 */
[C---:B------:R-:W-:Y:S01]  /*0970*/  LOP3.LUT R14, R3.reuse, 0x10, RZ, 0xfc, !PT ;  /* 0x00000010030e7812 */ /* 0x040fe200078efcff */
[----:B------:R-:W-:Y:S01]  /*0980*/  IMAD.MOV R4, RZ, RZ, -R4 ;  /* 0x000000ffff047224 */ /* 0x000fe200078e0a04 */
[C---:B------:R-:W-:Y:S01]  /*0990*/  LOP3.LUT R22, R3.reuse, 0xb8, RZ, 0xfc, !PT ;  /* 0x000000b803167812 */ /* 0x040fe200078efcff */
[----:B------:R-:W-:Y:S01]  /*09a0*/  IMAD.MOV R8, RZ, RZ, -R8 ;  /* 0x000000ffff087224 */ /* 0x000fe200078e0a08 */
[C---:B------:R-:W-:Y:S01]  /*09b0*/  LOP3.LUT R28, R3.reuse, 0xbe, RZ, 0xfc, !PT ;  /* 0x000000be031c7812 */ /* 0x040fe200078efcff */
[--C-:B------:R-:W-:Y:S01]  /*09c0*/  @!P3 IMAD.IADD R180, R180, 0x1, -R0.reuse ;  /* 0x00000001b4b4b824 */ /* 0x100fe200078e0a00 */
[----:B------:R-:W-:Y:S01]  /*09d0*/  IABS R23, R22 ;  /* 0x0000001600177213 */ /* 0x000fe20000000000 */
[C---:B------:R-:W-:Y:S01]  /*09e0*/  IMAD R9, R0.reuse, R4, R11 ;  /* 0x0000000400097224 */ /* 0x040fe200078e020b */
[----:B------:R-:W-:Y:S01]  /*09f0*/  IABS R27, R28 ;  /* 0x0000001c001b7213 */ /* 0x000fe20000000000 */
[C---:B------:R-:W-:Y:S01]  /*0a00*/  IMAD R11, R0.reuse, R8, R15 ;  /* 0x00000008000b7224 */ /* 0x040fe200078e020f */
[----:B------:R-:W-:Y:S01]  /*0a10*/  ISETP.GT.U32.AND P3, PT, R0, R180, PT ;  /* 0x000000b40000720c */ /* 0x000fe20003f64070 */
[----:B------:R-:W-:Y:S01]  /*0a20*/  @!P0 IMAD.IADD R178, R178, 0x1, -R13 ;  /* 0x00000001b2b28824 */ /* 0x000fe200078e0a0d */
[----:B------:R-:W-:Y:S01]  /*0a30*/  LOP3.LUT R8, R3, 0xa, RZ, 0xfc, !PT ;  /* 0x0000000a03087812 */ /* 0x000fe200078efcff */
[----:B------:R-:W-:Y:S01]  /*0a40*/  @!P5 IMAD.IADD R5, R5, 0x1, -R0 ;  /* 0x000000010505d824 */ /* 0x000fe200078e0a00 */
[----:B------:R-:W-:Y:S01]  /*0a50*/  ISETP.GT.U32.AND P5, PT, R0, R11, PT ;  /* 0x0000000b0000720c */ /* 0x000fe20003fa4070 */
[----:B------:R-:W-:Y:S01]  /*0a60*/  IMAD.MOV.U32 R15, RZ, RZ, R10 ;  /* 0x000000ffff0f7224 */ /* 0x000fe200078e000a */
[----:B------:R-:W-:Y:S01]  /*0a70*/  ISETP.GT.U32.AND P0, PT, R13, R178, PT ;  /* 0x000000b20d00720c */ /* 0x000fe20003f04070 */
[----:B------:R-:W-:Y:S01]  /*0a80*/  @!P6 IMAD.IADD R7, R7, 0x1, -R0 ;  /* 0x000000010707e824 */ /* 0x000fe200078e0a00 */
[----:B------:R-:W-:Y:S01]  /*0a90*/  IABS R17, R8 ;  /* 0x0000000800117213 */ /* 0x000fe20000000000 */
[----:B------:R-:W-:Y:S01]  /*0aa0*/  IMAD.HI.U32 R4, R2, R15, RZ ;  /* 0x0000000f02047227 */ /* 0x000fe200078e00ff */
[----:B------:R-:W-:-:S02]  /*0ab0*/  ISETP.GE.AND P6, PT, R3, RZ, PT ;  /* 0x000000ff0300720c */ /* 0x000fc40003fc6270 */
[C---:B------:R-:W-:Y:S01]  /*0ac0*/  LOP3.LUT R10, R3.reuse, 0xc, RZ, 0xfc, !PT ;  /* 0x0000000c030a7812 */ /* 0x040fe200078efcff */
[----:B------:R-:W-:Y:S01]  /*0ad0*/  @!P3 IMAD.IADD R180, R180, 0x1, -R0 ;  /* 0x00000001b4b4b824 */ /* 0x000fe200078e0a00 */
[C---:B------:R-:W-:Y:S01]  /*0ae0*/  ISETP.GT.U32.AND P3, PT, R0.reuse, R9, PT ;  /* 0x000000090000720c */ /* 0x040fe20003f64070 */
[----:B------:R-:W-:Y:S01]  /*0af0*/  IMAD.MOV R4, RZ, RZ, -R4 ;  /* 0x000000ffff047224 */ /* 0x000fe200078e0a04 */
[----:B------:R-:W-:Y:S01]  /*0b00*/  LOP3.LUT R26, R3, 0xbc, RZ, 0xfc, !PT ;  /* 0x000000bc031a7812 */ /* 0x000fe200078efcff */
[----:B------:R-:W-:Y:S01]  /*0b10*/  @!P5 IMAD.IADD R11, R11, 0x1, -R0 ;  /* 0x000000010b0bd824 */ /* 0x000fe200078e0a00 */
[----:B------:R-:W-:Y:S01]  /*0b20*/  LOP3.LUT R30, R3, 0xc0, RZ, 0xfc, !PT ;  /* 0x000000c0031e7812 */ /* 0x000fe200078efcff */
[----:B------:R-:W-:Y:S01]  /*0b30*/  @!P2 IMAD.MOV R180, RZ, RZ, -R180 ;  /* 0x000000ffffb4a224 */ /* 0x000fe200078e0ab4 */
[----:B------:R-:W-:Y:S01]  /*0b40*/  ISETP.GT.U32.AND P2, PT, R0, R7, PT ;  /* 0x000000070000720c */ /* 0x000fe20003f44070 */
[----:B------:R-:W-:Y:S01]  /*0b50*/  @!P0 IMAD.IADD R178, R178, 0x1, -R13 ;  /* 0x00000001b2b28824 */ /* 0x000fe200078e0a0d */
[C---:B------:R-:W-:Y:S01]  /*0b60*/  ISETP.GT.U32.AND P5, PT, R0.reuse, R11, PT ;  /* 0x0000000b0000720c */ /* 0x040fe20003fa4070 */
[----:B------:R-:W-:Y:S01]  /*0b70*/  IMAD R13, R0, R4, R15 ;  /* 0x00000004000d7224 */ /* 0x000fe200078e020f */
[----:B------:R-:W-:Y:S01]  /*0b80*/  IABS R15, R10 ;  /* 0x0000000a000f7213 */ /* 0x000fe20000000000 */
[----:B------:R-:W-:Y:S01]  /*0b90*/  IMAD.HI.U32 R4, R2, R17, RZ ;  /* 0x0000001102047227 */ /* 0x000fe200078e00ff */
[----:B------:R-:W-:Y:S01]  /*0ba0*/  STL [R1+0x1884], R178 ;  /* 0x001884b201007387 */ /* 0x000fe20000100800 */
[----:B------:R-:W-:-:S02]  /*0bb0*/  ISETP.GE.AND P0, PT, R16, RZ, PT ;  /* 0x000000ff1000720c */ /* 0x000fc40003f06270 */
[----:B------:R-:W-:Y:S01]  /*0bc0*/  IMAD.MOV R4, RZ, RZ, -R4 ;  /* 0x000000ffff047224 */ /* 0x000fe200078e0a04 */
[----:B------:R2:W-:Y:S01]  /*0bd0*/  STL [R1+0x1880], R180 ;  /* 0x001880b401007387 */ /* 0x0005e20000100800 */
[--C-:B------:R-:W-:Y:S01]  /*0be0*/  @!P3 IMAD.IADD R9, R9, 0x1, -R0.reuse ;  /* 0x000000010909b824 */ /* 0x100fe200078e0a00 */
[----:B------:R-:W-:Y:S01]  /*0bf0*/  IABS R25, R26 ;  /* 0x0000001a00197213 */ /* 0x000fe20000000000 */
[--C-:B------:R-:W-:Y:S01]  /*0c00*/  @!P2 IMAD.IADD R7, R7, 0x1, -R0.reuse ;  /* 0x000000010707a824 */ /* 0x100fe200078e0a00 */
[C---:B------:R-:W-:Y:S01]  /*0c10*/  ISETP.GT.U32.AND P2, PT, R0.reuse, R13, PT ;  /* 0x0000000d0000720c */ /* 0x040fe20003f44070 */
[----:B------:R-:W-:Y:S01]  /*0c20*/  @!P5 IMAD.IADD R11, R11, 0x1, -R0 ;  /* 0x000000010b0bd824 */ /* 0x000fe200078e0a00 */
[C---:B------:R-:W-:Y:S01]  /*0c30*/  ISETP.GT.U32.AND P3, PT, R0.reuse, R9, PT ;  /* 0x000000090000720c */ /* 0x040fe20003f64070 */
[----:B-1----:R-:W-:Y:S01]  /*0c40*/  IMAD.MOV.U32 R6, RZ, RZ, R7 ;  /* 0x000000ffff067224 */ /* 0x002fe200078e0007 */
[----:B------:R-:W-:Y:S01]  /*0c50*/  IABS R29, R30 ;  /* 0x0000001e001d7213 */ /* 0x000fe20000000000 */
[----:B--2---:R-:W-:Y:S01]  /*0c60*/  IMAD.MOV.U32 R180, RZ, RZ, R5 ;  /* 0x000000ffffb47224 */ /* 0x004fe200078e0005 */
[C---:B------:R-:W-:Y:S01]  /*0c70*/  LOP3.LUT R32, R3.reuse, 0xc2, RZ, 0xfc, !PT ;  /* 0x000000c203207812 */ /* 0x040fe200078efcff */
[----:B------:R-:W-:Y:S01]  /*0c80*/  IMAD R5, R0, R4, R17 ;  /* 0x0000000400057224 */ /* 0x000fe200078e0211 */
[----:B------:R-:W-:Y:S01]  /*0c90*/  LOP3.LUT R33, R3, 0xc4, RZ, 0xfc, !PT ;  /* 0x000000c403217812 */ /* 0x000fe200078efcff */
[----:B------:R-:W-:Y:S01]  /*0ca0*/  @!P6 IMAD.MOV R180, RZ, RZ, -R180 ;  /* 0x000000ffffb4e224 */ /* 0x000fe200078e0ab4 */
[----:B------:R-:W-:Y:S01]  /*0cb0*/  ISETP.GE.AND P6, PT, R12, RZ, PT ;  /* 0x000000ff0c00720c */ /* 0x000fe20003fc6270 */
[----:B------:R-:W-:Y:S01]  /*0cc0*/  IMAD.HI.U32 R4, R2, R15, RZ ;  /* 0x0000000f02047227 */ /* 0x000fe200078e00ff */
[----:B------:R-:W-:-:S02]  /*0cd0*/  ISETP.GT.U32.AND P5, PT, R0, R5, PT ;  /* 0x000000050000720c */ /* 0x000fc40003fa4070 */
[----:B------:R-:W-:Y:S01]  /*0ce0*/  LOP3.LUT R12, R3, 0xe, RZ, 0xfc, !PT ;  /* 0x0000000e030c7812 */ /* 0x000fe200078efcff */
[--C-:B------:R-:W-:Y:S01]  /*0cf0*/  @!P2 IMAD.IADD R13, R13, 0x1, -R0.reuse ;  /* 0x000000010d0da824 */ /* 0x100fe200078e0a00 */
[----:B------:R-:W-:Y:S01]  /*0d00*/  STL [R1+0x1888], R180 ;  /* 0x001888b401007387 */ /* 0x000fe20000100800 */
[----:B------:R-:W-:Y:S01]  /*0d10*/  @!P3 IMAD.IADD R9, R9, 0x1, -R0 ;  /* 0x000000010909b824 */ /* 0x000fe200078e0a00 */
[----:B------:R-:W-:Y:S01]  /*0d20*/  IABS R17, R12 ;  /* 0x0000000c00117213 */ /* 0x000fe20000000000 */
[----:B------:R-:W-:Y:S01]  /*0d30*/  IMAD.MOV R4, RZ, RZ, -R4 ;  /* 0x000000ffff047224 */ /* 0x000fe200078e0a04 */
[----:B------:R-:W-:Y:S01]  /*0d40*/  ISETP.GE.AND P3, PT, R8, RZ, PT ;  /* 0x000000ff0800720c */ /* 0x000fe20003f66270 */
[----:B------:R-:W-:Y:S01]  /*0d50*/  @!P1 IMAD.MOV R6, RZ, RZ, -R6 ;  /* 0x000000ffff069224 */ /* 0x000fe200078e0a06 */
[----:B------:R-:W-:Y:S01]  /*0d60*/  IABS R8, R14 ;  /* 0x0000000e00087213 */ /* 0x000fe20000000000 */
[C---:B------:R-:W-:Y:S01]  /*0d70*/  IMAD R7, R0.reuse, R4, R15 ;  /* 0x0000000400077224 */ /* 0x040fe200078e020f */
[----:B------:R-:W-:Y:S01]  /*0d80*/  ISETP.GT.U32.AND P1, PT, R0, R13, PT ;  /* 0x0000000d0000720c */ /* 0x000fe20003f24070 */
[----:B------:R-:W-:Y:S01]  /*0d90*/  @!P5 IMAD.IADD R5, R5, 0x1, -R0 ;  /* 0x000000010505d824 */ /* 0x000fe200078e0a00 */
[----:B------:R1:W-:Y:S01]  /*0da0*/  STL [R1+0x20], R6 ;  /* 0x0000200601007387 */ /* 0x0003e20000100800 */
[----:B------:R-:W-:Y:S01]  /*0db0*/  IMAD.HI.U32 R4, R2, R17, RZ ;  /* 0x0000001102047227 */ /* 0x000fe200078e00ff */
[----:B------:R-:W-:-:S02]  /*0dc0*/  ISETP.GE.AND P2, PT, R10, RZ, PT ;  /* 0x000000ff0a00720c */ /* 0x000fc40003f46270 */
[C---:B------:R-:W-:Y:S01]  /*0dd0*/  ISETP.GT.U32.AND P5, PT, R0.reuse, R5, PT ;  /* 0x000000050000720c */ /* 0x040fe20003fa4070 */
[----:B------:R-:W-:Y:S01]  /*0de0*/  IMAD.MOV.U32 R15, RZ, RZ, R8 ;  /* 0x000000ffff0f7224 */ /* 0x000fe200078e0008 */
[C---:B------:R-:W-:Y:S01]  /*0df0*/  LOP3.LUT R10, R3.reuse, 0x12, RZ, 0xfc, !PT ;  /* 0x00000012030a7812 */ /* 0x040fe200078efcff */
[----:B------:R-:W-:Y:S01]  /*0e00*/  @!P4 IMAD.MOV R9, RZ, RZ, -R9 ;  /* 0x000000ffff09c224 */ /* 0x000fe200078e0a09 */
[----:B------:R-:W-:Y:S01]  /*0e10*/  ISETP.GT.U32.AND P4, PT, R0, R7, PT ;  /* 0x000000070000720c */ /* 0x000fe20003f84070 */
[----:B------:R-:W-:Y:S01]  /*0e20*/  IMAD.MOV R4, RZ, RZ, -R4 ;  /* 0x000000ffff047224 */ /* 0x000fe200078e0a04 */
[C---:B------:R-:W-:Y:S01]  /*0e30*/  LOP3.LUT R35, R3.reuse, 0xc8, RZ, 0xfc, !PT ;  /* 0x000000c803237812 */ /* 0x040fe200078efcff */
[----:B------:R-:W-:Y:S01]  /*0e40*/  IMAD.HI.U32 R8, R2, R15, RZ ;  /* 0x0000000f02087227 */ /* 0x000fe200078e00ff */
[----:B------:R2:W-:Y:S01]  /*0e50*/  STL [R1+0x1c], R9 ;  /* 0x00001c0901007387 */ /* 0x0005e20000100800 */
[----:B------:R-:W-:Y:S02]  /*0e60*/  LOP3.LUT R34, R3, 0xc6, RZ, 0xfc, !PT ;  /* 0x000000c603227812 */ /* 0x000fe400078efcff */
[----:B------:R-:W-:Y:S01]  /*0e70*/  IMAD.MOV R8, RZ, RZ, -R8 ;  /* 0x000000ffff087224 */ /* 0x000fe200078e0a08 */
[----:B------:R-:W-:Y:S01]  /*0e80*/  IABS R31, R35 ;  /* 0x00000023001f7213 */ /* 0x000fe20000000000 */
[--C-:B------:R-:W-:Y:S01]  /*0e90*/  @!P1 IMAD.IADD R13, R13, 0x1, -R0.reuse ;  /* 0x000000010d0d9824 */ /* 0x100fe200078e0a00 */
[----:B------:R-:W-:Y:S01]  /*0ea0*/  ISETP.GE.AND P1, PT, R14, RZ, PT ;  /* 0x000000ff0e00720c */ /* 0x000fe20003f26270 */
[--C-:B------:R-:W-:Y:S01]  /*0eb0*/  @!P5 IMAD.IADD R5, R5, 0x1, -R0.reuse ;  /* 0x000000010505d824 */ /* 0x100fe200078e0a00 */
[C---:B------:R-:W-:Y:S01]  /*0ec0*/  LOP3.LUT R38, R3.reuse, 0xd8, RZ, 0xfc, !PT ;  /* 0x000000d803267812 */ /* 0x040fe200078efcff */
[----:B-1----:R-:W-:Y:S01]  /*0ed0*/  IMAD.MOV.U32 R6, RZ, RZ, R11 ;  /* 0x000000ffff067224 */ /* 0x002fe200078e000b */
[C---:B------:R-:W-:Y:S01]  /*0ee0*/  LOP3.LUT R40, R3.reuse, 0xda, RZ, 0xfc, !PT ;  /* 0x000000da03287812 */ /* 0x040fe200078efcff */
[C---:B--2---:R-:W-:Y:S01]  /*0ef0*/  IMAD R9, R0.reuse, R4, R17 ;  /* 0x0000000400097224 */ /* 0x044fe200078e0211 */
[----:B------:R-:W-:Y:S01]  /*0f00*/  LOP3.LUT R17, R3, 0xa6, RZ, 0xfc, !PT ;  /* 0x000000a603117812 */ /* 0x000fe200078efcff */
[C---:B------:R-:W-:Y:S01]  /*0f10*/  IMAD R11, R0.reuse, R8, R15 ;  /* 0x00000008000b7224 */ /* 0x040fe200078e020f */
[----:B------:R-:W-:Y:S01]  /*0f20*/  IABS R15, R10 ;  /* 0x0000000a000f7213 */ /* 0x000fe20000000000 */
[----:B------:R-:W-:Y:S01]  /*0f30*/  IMAD.MOV.U32 R16, RZ, RZ, R13 ;  /* 0x000000ffff107224 */ /* 0x000fe200078e000d */
[C---:B------:R-:W-:Y:S01]  /*0f40*/  ISETP.GT.U32.AND P5, PT, R0.reuse, R9, PT ;  /* 0x000000090000720c */ /* 0x040fe20003fa4070 */
[----:B------:R-:W-:Y:S01]  /*0f50*/  @!P4 IMAD.IADD R7, R7, 0x1, -R0 ;  /* 0x000000010707c824 */ /* 0x000fe200078e0a00 */
[----:B------:R-:W-:Y:S01]  /*0f60*/  LOP3.LUT R8, R3, 0x14, RZ, 0xfc, !PT ;  /* 0x0000001403087812 */ /* 0x000fe200078efcff */
[----:B------:R-:W-:Y:S01]  /*0f70*/  @!P6 IMAD.MOV R16, RZ, RZ, -R16 ;  /* 0x000000ffff10e224 */ /* 0x000fe200078e0a10 */
[C---:B------:R-:W-:Y:S01]  /*0f80*/  ISETP.GT.U32.AND P6, PT, R0.reuse, R11, PT ;  /* 0x0000000b0000720c */ /* 0x040fe20003fc4070 */
[----:B------:R-:W-:Y:S01]  /*0f90*/  @!P0 IMAD.MOV R6, RZ, RZ, -R6 ;  /* 0x000000ffff068224 */ /* 0x000fe200078e0a06 */
[----:B------:R-:W-:Y:S01]  /*0fa0*/  ISETP.GT.U32.AND P4, PT, R0, R7, PT ;  /* 0x000000070000720c */ /* 0x000fe20003f84070 */
[----:B------:R-:W-:Y:S01]  /*0fb0*/  IMAD.HI.U32 R4, R2, R15, RZ ;  /* 0x0000000f02047227 */ /* 0x000fe200078e00ff */
[----:B------:R-:W-:-:S02]  /*0fc0*/  ISETP.GE.AND P0, PT, R12, RZ, PT ;  /* 0x000000ff0c00720c */ /* 0x000fc40003f06270 */
[----:B------:R1:W-:Y:S01]  /*0fd0*/  STL [R1+0x18], R6 ;  /* 0x0000180601007387 */ /* 0x0003e20000100800 */
[----:B------:R-:W-:Y:S02]  /*0fe0*/  LOP3.LUT R12, R3, 0x16, RZ, 0xfc, !PT ;  /* 0x00000016030c7812 */ /* 0x000fe400078efcff */
[--C-:B------:R-:W-:Y:S01]  /*0ff0*/  @!P5 IMAD.IADD R9, R9, 0x1, -R0.reuse ;  /* 0x000000010909d824 */ /* 0x100fe200078e0a00 */
[----:B------:R-:W-:Y:S01]  /*1000*/  IABS R187, R8 ;  /* 0x0000000800bb7213 */ /* 0x000fe20000000000 */
[----:B------:R2:W-:Y:S01]  /*1010*/  STL [R1+0x14], R16 ;  /* 0x0000141001007387 */ /* 0x0005e20000100800 */
[----:B------:R-:W-:Y:S01]  /*1020*/  IABS R13, R12 ;  /* 0x0000000c000d7213 */ /* 0x000fe20000000000 */
[--C-:B------:R-:W-:Y:S01]  /*1030*/  @!P6 IMAD.IADD R11, R11, 0x1, -R0.reuse ;  /* 0x000000010b0be824 */ /* 0x100fe200078e0a00 */
[----:B------:R-:W-:Y:S01]  /*1040*/  ISETP.GT.U32.AND P5, PT, R0, R9, PT ;  /* 0x000000090000720c */ /* 0x000fe20003fa4070 */
[----:B------:R-:W-:Y:S01]  /*1050*/  @!P4 IMAD.IADD R7, R7, 0x1, -R0 ;  /* 0x000000010707c824 */ /* 0x000fe200078e0a00 */
[----:B------:R-:W-:Y:S01]  /*1060*/  ISETP.GE.AND P4, PT, R8, RZ, PT ;  /* 0x000000ff0800720c */ /* 0x000fe20003f86270 */
[----:B-1----:R-:W-:Y:S01]  /*1070*/  IMAD.MOV.U32 R6, RZ, RZ, R5 ;  /* 0x000000ffff067224 */ /* 0x002fe200078e0005 */
[----:B------:R-:W-:Y:S01]  /*1080*/  ISETP.GT.U32.AND P6, PT, R0, R11, PT ;  /* 0x0000000b0000720c */ /* 0x000fe20003fc4070 */
[----:B------:R-:W-:Y:S01]  /*1090*/  IMAD.MOV R5, RZ, RZ, -R4 ;  /* 0x000000ffff057224 */ /* 0x000fe200078e0a04 */
[----:B------:R-:W-:Y:S01]  /*10a0*/  IABS R37, R38 ;  /* 0x0000002600257213 */ /* 0x000fe20000000000 */
[----:B------:R-:W-:Y:S01]  /*10b0*/  IMAD.HI.U32 R8, R2, R13, RZ ;  /* 0x0000000d02087227 */ /* 0x000fe200078e00ff */
[----:B--2---:R-:W-:-:S02]  /*10c0*/  LOP3.LUT R16, R3, 0xa4, RZ, 0xfc, !PT ;  /* 0x000000a403107812 */ /* 0x004fc400078efcff */
[----:B------:R-:W-:Y:S01]  /*10d0*/  IABS R39, R40 ;  /* 0x0000002800277213 */ /* 0x000fe20000000000 */
[C---:B------:R-:W-:Y:S01]  /*10e0*/  IMAD R5, R0.reuse, R5, R15 ;  /* 0x0000000500057224 */ /* 0x040fe200078e020f */
[----:B------:R-:W-:Y:S01]  /*10f0*/  LOP3.LUT R15, R3, 0x36, RZ, 0xfc, !PT ;  /* 0x00000036030f7812 */ /* 0x000fe200078efcff */
[----:B------:R-:W-:Y:S01]  /*1100*/  @!P5 IMAD.IADD R9, R9, 0x1, -R0 ;  /* 0x000000010909d824 */ /* 0x000fe200078e0a00 */
[----:B------:R-:W-:Y:S01]  /*1110*/  LOP3.LUT R42, R3, 0xdc, RZ, 0xfc, !PT ;  /* 0x000000dc032a7812 */ /* 0x000fe200078efcff */
[----:B------:R-:W-:Y:S01]  /*1120*/  @!P3 IMAD.MOV R6, RZ, RZ, -R6 ;  /* 0x000000ffff06b224 */ /* 0x000fe200078e0a06 */
[----:B------:R-:W-:Y:S01]  /*1130*/  ISETP.GT.U32.AND P5, PT, R0, R5, PT ;  /* 0x000000050000720c */ /* 0x000fe20003fa4070 */
[----:B------:R-:W-:Y:S01]  /*1140*/  IMAD.MOV R8, RZ, RZ, -R8 ;  /* 0x000000ffff087224 */ /* 0x000fe200078e0a08 */
[----:B------:R-:W-:Y:S01]  /*1150*/  ISETP.GE.AND P3, PT, R10, RZ, PT ;  /* 0x000000ff0a00720c */ /* 0x000fe20003f66270 */
[----:B------:R-:W-:Y:S01]  /*1160*/  @!P6 IMAD.IADD R11, R11, 0x1, -R0 ;  /* 0x000000010b0be824 */ /* 0x000fe200078e0a00 */
[----:B------:R1:W-:Y:S01]  /*1170*/  STL [R1+0x10], R6 ;  /* 0x0000100601007387 */ /* 0x0003e20000100800 */
[----:B------:R-:W-:Y:S01]  /*1180*/  IMAD R188, R0, R8, R13 ;  /* 0x0000000800bc7224 */ /* 0x000fe200078e020d */
[C---:B------:R-:W-:Y:S01]  /*1190*/  LOP3.LUT R10, R3.reuse, 0x1a, RZ, 0xfc, !PT ;  /* 0x0000001a030a7812 */ /* 0x040fe200078efcff */
[----:B------:R-:W-:Y:S01]  /*11a0*/  IMAD.MOV.U32 R14, RZ, RZ, R11 ;  /* 0x000000ffff0e7224 */ /* 0x000fe200078e000b */
[C---:B------:R-:W-:Y:S01]  /*11b0*/  LOP3.LUT R13, R3.reuse, 0x1e, RZ, 0xfc, !PT ;  /* 0x0000001e030d7812 */ /* 0x040fe200078efcff */
[----:B------:R-:W-:Y:S01]  /*11c0*/  IMAD.HI.U32 R4, R2, R187, RZ ;  /* 0x000000bb02047227 */ /* 0x000fe200078e00ff */
[----:B------:R-:W-:-:S02]  /*11d0*/  LOP3.LUT R44, R3, 0xde, RZ, 0xfc, !PT ;  /* 0x000000de032c7812 */ /* 0x000fc400078efcff */
[----:B------:R-:W-:Y:S01]  /*11e0*/  IABS R8, R13 ;  /* 0x0000000d00087213 */ /* 0x000fe20000000000 */
[----:B------:R-:W-:Y:S01]  /*11f0*/  @!P5 IMAD.IADD R5, R5, 0x1, -R0 ;  /* 0x000000010505d824 */ /* 0x000fe200078e0a00 */
[C---:B------:R-:W-:Y:S01]  /*1200*/  LOP3.LUT R45, R3.reuse, 0xe0, RZ, 0xfc, !PT ;  /* 0x000000e0032d7812 */ /* 0x040fe200078efcff */
[----:B-1----:R-:W-:Y:S01]  /*1210*/  IMAD.MOV.U32 R6, RZ, RZ, R7 ;  /* 0x000000ffff067224 */ /* 0x002fe200078e0007 */
[C---:B------:R-:W-:Y:S01]  /*1220*/  LOP3.LUT R46, R3.reuse, 0xe2, RZ, 0xfc, !PT ;  /* 0x000000e2032e7812 */ /* 0x040fe200078efcff */
[----:B------:R-:W-:Y:S01]  /*1230*/  @!P1 IMAD.MOV R14, RZ, RZ, -R14 ;  /* 0x000000ffff0e9224 */ /* 0x000fe200078e0a0e */
[C---:B------:R-:W-:Y:S01]  /*1240*/  ISETP.GT.U32.AND P1, PT, R0.reuse, R188, PT ;  /* 0x000000bc0000720c */ /* 0x040fe20003f24070 */
[----:B------:R-:W-:Y:S01]  /*1250*/  @!P2 IMAD.MOV R6, RZ, RZ, -R6 ;  /* 0x000000ffff06a224 */ /* 0x000fe200078e0a06 */
[----:B------:R-:W-:Y:S01]  /*1260*/  ISETP.GT.U32.AND P5, PT, R0, R5, PT ;  /* 0x000000050000720c */ /* 0x000fe20003fa4070 */
[----:B------:R-:W-:Y:S01]  /*1270*/  IMAD.MOV R4, RZ, RZ, -R4 ;  /* 0x000000ffff047224 */ /* 0x000fe200078e0a04 */
[----:B------:R-:W-:Y:S01]  /*1280*/  ISETP.GE.AND P2, PT, R12, RZ, PT ;  /* 0x000000ff0c00720c */ /* 0x000fe20003f46270 */
[----:B------:R-:W-:Y:S01]  /*1290*/  IMAD.MOV.U32 R11, RZ, RZ, R8 ;  /* 0x000000ffff0b7224 */ /* 0x000fe200078e0008 */
[----:B------:R1:W-:Y:S01]  /*12a0*/  STL [R1+0xc], R6 ;  /* 0x00000c0601007387 */ /* 0x0003e20000100800 */
[----:B------:R-:W-:Y:S01]  /*12b0*/  IMAD R187, R0, R4, R187 ;  /* 0x0000000400bb7224 */ /* 0x000fe200078e02bb */
[----:B------:R-:W-:-:S02]  /*12c0*/  LOP3.LUT R4, R3, 0x18, RZ, 0xfc, !PT ;  /* 0x0000001803047812 */ /* 0x000fc400078efcff */
[----:B------:R-:W-:Y:S02]  /*12d0*/  LOP3.LUT R12, R3, 0x1c, RZ, 0xfc, !PT ;  /* 0x0000001c030c7812 */ /* 0x000fe400078efcff */
[----:B------:R-:W-:Y:S01]  /*12e0*/  IABS R189, R4 ;  /* 0x0000000400bd7213 */ /* 0x000fe20000000000 */
[--C-:B------:R-:W-:Y:S01]  /*12f0*/  @!P1 IMAD.IADD R188, R188, 0x1, -R0.reuse ;  /* 0x00000001bcbc9824 */ /* 0x100fe200078e0a00 */
[----:B------:R-:W-:Y:S01]  /*1300*/  ISETP.GE.AND P6, PT, R4, RZ, PT ;  /* 0x000000ff0400720c */ /* 0x000fe20003fc6270 */
[----:B------:R-:W-:Y:S01]  /*1310*/  @!P5 IMAD.IADD R5, R5, 0x1, -R0 ;  /* 0x000000010505d824 */ /* 0x000fe200078e0a00 */
[----:B------:R-:W-:Y:S01]  /*1320*/  IABS R191, R12 ;  /* 0x0000000c00bf7213 */ /* 0x000fe20000000000 */
[----:B-1----:R-:W-:Y:S01]  /*1330*/  IMAD.MOV.U32 R6, RZ, RZ, R9 ;  /* 0x000000ffff067224 */ /* 0x002fe200078e0009 */
[----:B------:R-:W-:Y:S01]  /*1340*/  IABS R9, R10 ;  /* 0x0000000a00097213 */ /* 0x000fe20000000000 */
[----:B------:R-:W-:Y:S01]  /*1350*/  IMAD.HI.U32 R4, R2, R189, RZ ;  /* 0x000000bd02047227 */ /* 0x000fe200078e00ff */
[----:B------:R-:W-:-:S02]  /*1360*/  ISETP.GT.U32.AND P1, PT, R0, R188, PT ;  /* 0x000000bc0000720c */ /* 0x000fc40003f24070 */
[----:B------:R-:W-:Y:S01]  /*1370*/  ISETP.GE.AND P5, PT, R10, RZ, PT ;  /* 0x000000ff0a00720c */ /* 0x000fe20003fa6270 */
[----:B------:R-:W-:Y:S01]  /*1380*/  @!P0 IMAD.MOV R6, RZ, RZ, -R6 ;  /* 0x000000ffff068224 */ /* 0x000fe200078e0a06 */
[----:B------:R-:W-:Y:S01]  /*1390*/  ISETP.GT.U32.AND P0, PT, R0, R187, PT ;  /* 0x000000bb0000720c */ /* 0x000fe20003f04070 */
[----:B------:R-:W-:Y:S01]  /*13a0*/  IMAD.HI.U32 R7, R2, R9, RZ ;  /* 0x0000000902077227 */ /* 0x000fe200078e00ff */
[C---:B------:R-:W-:Y:S02]  /*13b0*/  LOP3.LUT R10, R3.reuse, 0x24, RZ, 0xfc, !PT ;  /* 0x00000024030a7812 */ /* 0x040fe400078efcff */
[----:B------:R1:W-:Y:S01]  /*13c0*/  STL [R1+0x1870], R6 ;  /* 0x0018700601007387 */ /* 0x0003e20000100800 */
[----:B------:R-:W-:Y:S01]  /*13d0*/  IMAD.MOV R7, RZ, RZ, -R7 ;  /* 0x000000ffff077224 */ /* 0x000fe200078e0a07 */
[----:B------:R-:W-:Y:S01]  /*13e0*/  IABS R195, R10 ;  /* 0x0000000a00c37213 */ /* 0x000fe20000000000 */
[----:B------:R-:W-:Y:S01]  /*13f0*/  IMAD.MOV R8, RZ, RZ, -R4 ;  /* 0x000000ffff087224 */ /* 0x000fe200078e0a04 */
[----:B------:R2:W-:Y:S01]  /*1400*/  STL [R1+0x4], R14 ;  /* 0x0000040e01007387 */ /* 0x0005e20000100800 */
[----:B------:R-:W-:Y:S01]  /*1410*/  IMAD R190, R0, R7, R9 ;  /* 0x0000000700be7224 */ /* 0x000fe200078e0209 */
[----:B------:R-:W-:Y:S01]  /*1420*/  LOP3.LUT R9, R3, 0x22, RZ, 0xfc, !PT ;  /* 0x0000002203097812 */ /* 0x000fe200078efcff */
[----:B------:R-:W-:Y:S01]  /*1430*/  IMAD.HI.U32 R7, R2, R11, RZ ;  /* 0x0000000b02077227 */ /* 0x000fe200078e00ff */
[----:B------:R-:W-:-:S02]  /*1440*/  IABS R41, R45 ;  /* 0x0000002d00297213 */ /* 0x000fc40000000000 */
[----:B------:R-:W-:Y:S01]  /*1450*/  IABS R43, R46 ;  /* 0x0000002e002b7213 */ /* 0x000fe20000000000 */
[----:B-1----:R-:W-:Y:S01]  /*1460*/  IMAD.MOV.U32 R6, RZ, RZ, R5 ;  /* 0x000000ffff067224 */ /* 0x002fe200078e0005 */
[----:B------:R-:W-:Y:S01]  /*1470*/  LOP3.LUT R48, R3, 0xea, RZ, 0xfc, !PT ;  /* 0x000000ea03307812 */ /* 0x000fe200078efcff */
[----:B------:R-:W-:Y:S01]  /*1480*/  @!P0 IMAD.IADD R187, R187, 0x1, -R0 ;  /* 0x00000001bbbb8824 */ /* 0x000fe200078e0a00 */
[C---:B--2---:R-:W-:Y:S01]  /*1490*/  LOP3.LUT R14, R3.reuse, 0x34, RZ, 0xfc, !PT ;  /* 0x00000034030e7812 */ /* 0x044fe200078efcff */
[----:B------:R-:W-:Y:S01]  /*14a0*/  @!P3 IMAD.MOV R6, RZ, RZ, -R6 ;  /* 0x000000ffff06b224 */ /* 0x000fe200078e0a06 */
[C---:B------:R-:W-:Y:S01]  /*14b0*/  ISETP.GT.U32.AND P3, PT, R0.reuse, R190, PT ;  /* 0x000000be0000720c */ /* 0x040fe20003f64070 */
[----:B------:R-:W-:Y:S01]  /*14c0*/  IMAD.MOV R7, RZ, RZ, -R7 ;  /* 0x000000ffff077224 */ /* 0x000fe200078e0a07 */
[----:B------:R-:W-:Y:S01]  /*14d0*/  ISETP.GT.U32.AND P0, PT, R0, R187, PT ;  /* 0x000000bb0000720c */ /* 0x000fe20003f04070 */
[----:B------:R-:W-:Y:S01]  /*14e0*/  @!P1 IMAD.IADD R188, R188, 0x1, -R0 ;  /* 0x00000001bcbc9824 */ /* 0x000fe200078e0a00 */
[----:B------:R-:W-:Y:S01]  /*14f0*/  IABS R203, R14 ;  /* 0x0000000e00cb7213 */ /* 0x000fe20000000000 */
[C---:B------:R-:W-:Y:S01]  /*1500*/  IMAD R192, R0.reuse, R7, R11 ;  /* 0x0000000700c07224 */ /* 0x040fe200078e020b */
[----:B------:R-:W-:Y:S01]  /*1510*/  IABS R7, R9 ;  /* 0x0000000900077213 */ /* 0x000fe20000000000 */
[C---:B------:R-:W-:Y:S01]  /*1520*/  IMAD R189, R0.reuse, R8, R189 ;  /* 0x0000000800bd7224 */ /* 0x040fe200078e02bd */
[----:B------:R-:W-:Y:S01]  /*1530*/  LOP3.LUT R8, R3, 0x20, RZ, 0xfc, !PT ;  /* 0x0000002003087812 */ /* 0x000fe200078efcff */
[----:B------:R-:W-:Y:S01]  /*1540*/  @!P2 IMAD.MOV R188, RZ, RZ, -R188 ;  /* 0x000000ffffbca224 */ /* 0x000fe200078e0abc */
[----:B------:R-:W-:Y:S01]  /*1550*/  ISETP.GT.U32.AND P2, PT, R0, R192, PT ;  /* 0x000000c00000720c */ /* 0x000fe20003f44070 */
[----:B------:R-:W-:Y:S01]  /*1560*/  IMAD.HI.U32 R4, R2, R191, RZ ;  /* 0x000000bf02047227 */ /* 0x000fe200078e00ff */
[----:B------:R-:W-:-:S02]  /*1570*/  IABS R193, R8 ;  /* 0x0000000800c17213 */ /* 0x000fc40000000000 */
[----:B------:R-:W-:Y:S01]  /*1580*/  IABS R11, R15 ;  /* 0x0000000f000b7213 */ /* 0x000fe20000000000 */
[----:B------:R-:W-:Y:S01]  /*1590*/  @!P3 IMAD.IADD R190, R190, 0x1, -R0 ;  /* 0x00000001bebeb824 */ /* 0x000fe200078e0a00 */
[----:B------:R-:W-:Y:S01]  /*15a0*/  IABS R47, R48 ;  /* 0x00000030002f7213 */ /* 0x000fe20000000000 */
[----:B------:R-:W-:Y:S01]  /*15b0*/  IMAD.MOV R4, RZ, RZ, -R4 ;  /* 0x000000ffff047224 */ /* 0x000fe200078e0a04 */
[----:B------:R-:W-:Y:S01]  /*15c0*/  LOP3.LUT R50, R3, 0xec, RZ, 0xfc, !PT ;  /* 0x000000ec03327812 */ /* 0x000fe200078efcff */
[----:B------:R-:W-:Y:S01]  /*15d0*/  @!P0 IMAD.IADD R187, R187, 0x1, -R0 ;  /* 0x00000001bbbb8824 */ /* 0x000fe200078e0a00 */
[C---:B------:R-:W-:Y:S01]  /*15e0*/  ISETP.GT.U32.AND P0, PT, R0.reuse, R189, PT ;  /* 0x000000bd0000720c */ /* 0x040fe20003f04070 */
[C---:B------:R-:W-:Y:S01]  /*15f0*/  IMAD R191, R0.reuse, R4, R191 ;  /* 0x0000000400bf7224 */ /* 0x040fe200078e02bf */
[----:B------:R-:W-:Y:S01]  /*1600*/  ISETP.GT.U32.AND P3, PT, R0, R190, PT ;  /* 0x000000be0000720c */ /* 0x000fe20003f64070 */
[----:B------:R-:W-:Y:S01]  /*1610*/  IMAD.HI.U32 R4, R2, R193, RZ ;  /* 0x000000c102047227 */ /* 0x000fe200078e00ff */
[----:B------:R-:W-:-:S02]  /*1620*/  IABS R49, R50 ;  /* 0x0000003200317213 */ /* 0x000fc40000000000 */
[----:B------:R-:W-:Y:S01]  /*1630*/  ISETP.GT.U32.AND P1, PT, R0, R191, PT ;  /* 0x000000bf0000720c */ /* 0x000fe20003f24070 */
[----:B------:R-:W-:Y:S01]  /*1640*/  IMAD.MOV R4, RZ, RZ, -R4 ;  /* 0x000000ffff047224 */ /* 0x000fe200078e0a04 */
[C---:B------:R-:W-:Y:S01]  /*1650*/  LOP3.LUT R51, R3.reuse, 0xee, RZ, 0xfc, !PT ;  /* 0x000000ee03337812 */ /* 0x040fe200078efcff */
[--C-:B------:R-:W-:Y:S01]  /*1660*/  @!P2 IMAD.IADD R192, R192, 0x1, -R0.reuse ;  /* 0x00000001c0c0a824 */ /* 0x100fe200078e0a00 */
[C---:B------:R-:W-:Y:S01]  /*1670*/  LOP3.LUT R53, R3.reuse, 0xf6, RZ, 0xfc, !PT ;  /* 0x000000f603357812 */ /* 0x040fe200078efcff */
[----:B------:R-:W-:Y:S01]  /*1680*/  IMAD R193, R0, R4, R193 ;  /* 0x0000000400c17224 */ /* 0x000fe200078e02c1 */
[C---:B------:R-:W-:Y:S01]  /*1690*/  LOP3.LUT R52, R3.reuse, 0xf4, RZ, 0xfc, !PT ;  /* 0x000000f403347812 */ /* 0x040fe200078efcff */
[----:B------:R-:W-:Y:S01]  /*16a0*/  IMAD.HI.U32 R4, R2, R7, RZ ;  /* 0x0000000702047227 */ /* 0x000fe200078e00ff */
[----:B------:R-:W-:Y:S02]  /*16b0*/  ISETP.GT.U32.AND P2, PT, R0, R192, PT ;  /* 0x000000c00000720c */ /* 0x000fe40003f44070 */
[----:B------:R-:W-:Y:S01]  /*16c0*/  LOP3.LUT R54, R3, 0xfc, RZ, 0xfc, !PT ;  /* 0x000000fc03367812 */ /* 0x000fe200078efcff */
[--C-:B------:R-:W-:Y:S01]  /*16d0*/  @!P0 IMAD.IADD R189, R189, 0x1, -R0.reuse ;  /* 0x00000001bdbd8824 */ /* 0x100fe200078e0a00 */
[----:B------:R-:W-:Y:S01]  /*16e0*/  LOP3.LUT R56, R3, 0x100, RZ, 0xfc, !PT ;  /* 0x0000010003387812 */ /* 0x000fe200078efcff */
[----:B------:R-:W-:Y:S01]  /*16f0*/  @!P3 IMAD.IADD R190, R190, 0x1, -R0 ;  /* 0x00000001bebeb824 */ /* 0x000fe200078e0a00 */
[C---:B------:R-:W-:Y:S01]  /*1700*/  ISETP.GT.U32.AND P3, PT, R0.reuse, R193, PT ;  /* 0x000000c10000720c */ /* 0x040fe20003f64070 */
[----:B------:R-:W-:Y:S01]  /*1710*/  IMAD.MOV R4, RZ, RZ, -R4 ;  /* 0x000000ffff047224 */ /* 0x000fe200078e0a04 */
[C---:B------:R-:W-:Y:S01]  /*1720*/  ISETP.GT.U32.AND P0, PT, R0.reuse, R189, PT ;  /* 0x000000bd0000720c */ /* 0x040fe20003f04070 */
[--C-:B------:R-:W-:Y:S01]  /*1730*/  @!P1 IMAD.IADD R191, R191, 0x1, -R0.reuse ;  /* 0x00000001bfbf9824 */ /* 0x100fe200078e0a00 */
[----:B------:R-:W-:Y:S01]  /*1740*/  IABS R55, R54 ;  /* 0x0000003600377213 */ /* 0x000fe20000000000 */
[----:B------:R-:W-:Y:S01]  /*1750*/  IMAD R194, R0, R4, R7 ;  /* 0x0000000400c27224 */ /* 0x000fe200078e0207 */
[----:B------:R-:W-:Y:S01]  /*1760*/  LOP3.LUT R4, R3, 0x26, RZ, 0xfc, !PT ;  /* 0x0000002603047812 */ /* 0x000fe200078efcff */
[----:B------:R-:W-:Y:S01]  /*1770*/  @!P2 IMAD.IADD R192, R192, 0x1, -R0 ;  /* 0x00000001c0c0a824 */ /* 0x000fe200078e0a00 */
[C---:B------:R-:W-:Y:S01]  /*1780*/  ISETP.GT.U32.AND P1, PT, R0.reuse, R191, PT ;  /* 0x000000bf0000720c */ /* 0x040fe20003f24070 */
[----:B------:R-:W-:Y:S01]  /*1790*/  @!P4 IMAD.MOV R187, RZ, RZ, -R187 ;  /* 0x000000ffffbbc224 */ /* 0x000fe200078e0abb */
[----:B------:R-:W-:Y:S01]  /*17a0*/  ISETP.GT.U32.AND P2, PT, R0, R194, PT ;  /* 0x000000c20000720c */ /* 0x000fe20003f44070 */
[----:B------:R-:W-:Y:S01]  /*17b0*/  IMAD.HI.U32 R5, R2, R195, RZ ;  /* 0x000000c302057227 */ /* 0x000fe200078e00ff */
[----:B------:R-:W-:-:S02]  /*17c0*/  ISETP.GE.AND P4, PT, R12, RZ, PT ;  /* 0x000000ff0c00720c */ /* 0x000fc40003f86270 */
[----:B------:R-:W-:Y:S01]  /*17d0*/  IABS R7, R4 ;  /* 0x0000000400077213 */ /* 0x000fe20000000000 */
[--C-:B------:R-:W-:Y:S01]  /*17e0*/  @!P3 IMAD.IADD R193, R193, 0x1, -R0.reuse ;  /* 0x00000001c1c1b824 */ /* 0x100fe200078e0a00 */
[----:B------:R-:W-:Y:S01]  /*17f0*/  LOP3.LUT R12, R3, 0x30, RZ, 0xfc, !PT ;  /* 0x00000030030c7812 */ /* 0x000fe200078efcff */
[--C-:B------:R-:W-:Y:S01]  /*1800*/  @!P0 IMAD.IADD R189, R189, 0x1, -R0.reuse ;  /* 0x00000001bdbd8824 */ /* 0x100fe200078e0a00 */
[----:B------:R-:W-:Y:S01]  /*1810*/  ISETP.GE.AND P0, PT, R13, RZ, PT ;  /* 0x000000ff0d00720c */ /* 0x000fe20003f06270 */
[----:B------:R-:W-:Y:S01]  /*1820*/  IMAD.MOV R5, RZ, RZ, -R5 ;  /* 0x000000ffff057224 */ /* 0x000fe200078e0a05 */
[----:B------:R-:W-:Y:S01]  /*1830*/  ISETP.GT.U32.AND P3, PT, R0, R193, PT ;  /* 0x000000c10000720c */ /* 0x000fe20003f64070 */
[--C-:B------:R-:W-:Y:S01]  /*1840*/  @!P1 IMAD.IADD R191, R191, 0x1, -R0.reuse ;  /* 0x00000001bfbf9824 */ /* 0x100fe200078e0a00 */
[----:B------:R-:W-:Y:S01]  /*1850*/  ISETP.GE.AND P1, PT, R10, RZ, PT ;  /* 0x000000ff0a00720c */ /* 0x000fe20003f26270 */
[----:B------:R-:W-:Y:S01]  /*1860*/  IMAD R195, R0, R5, R195 ;  /* 0x0000000500c37224 */ /* 0x000fe200078e02c3 */
[C---:B------:R-:W-:Y:S01]  /*1870*/  LOP3.LUT R5, R3.reuse, 0x28, RZ, 0xfc, !PT ;  /* 0x0000002803057812 */ /* 0x040fe200078efcff */
[----:B------:R-:W-:Y:S01]  /*1880*/  @!P2 IMAD.IADD R194, R194, 0x1, -R0 ;  /* 0x00000001c2c2a824 */ /* 0x000fe200078e0a00 */
[----:B------:R-:W-:Y:S01]  /*1890*/  LOP3.LUT R10, R3, 0x2c, RZ, 0xfc, !PT ;  /* 0x0000002c030a7812 */ /* 0x000fe200078efcff */
[----:B------:R-:W-:Y:S01]  /*18a0*/  @!P4 IMAD.MOV R191, RZ, RZ, -R191 ;  /* 0x000000ffffbfc224 */ /* 0x000fe200078e0abf */
[----:B------:R-:W-:Y:S01]  /*18b0*/  ISETP.GE.AND P4, PT, R4, RZ, PT ;  /* 0x000000ff0400720c */ /* 0x000fe20003f86270 */
[----:B------:R-:W-:Y:S01]  /*18c0*/  IMAD.HI.U32 R4, R2, R7, RZ ;  /* 0x0000000702047227 */ /* 0x000fe200078e00ff */
[----:B------:R-:W-:Y:S01]  /*18d0*/  IABS R197, R5 ;  /* 0x0000000500c57213 */ /* 0x000fe20000000000 */
[----:B------:R-:W-:Y:S01]  /*18e0*/  STL [R1+0x1874], R187 ;  /* 0x001874bb01007387 */ /* 0x000fe20000100800 */
[----:B------:R-:W-:Y:S01]  /*18f0*/  ISETP.GT.U32.AND P2, PT, R0, R194, PT ;  /* 0x000000c20000720c */ /* 0x000fe20003f44070 */
[----:B------:R-:W-:Y:S01]  /*1900*/  @!P6 IMAD.MOV R189, RZ, RZ, -R189 ;  /* 0x000000ffffbde224 */ /* 0x000fe200078e0abd */
[----:B------:R-:W-:Y:S01]  /*1910*/  ISETP.GE.AND P6, PT, R8, RZ, PT ;  /* 0x000000ff0800720c */ /* 0x000fe20003fc6270 */
[----:B------:R-:W-:Y:S01]  /*1920*/  @!P0 IMAD.MOV R192, RZ, RZ, -R192 ;  /* 0x000000ffffc08224 */ /* 0x000fe200078e0ac0 */
[----:B------:R-:W-:Y:S01]  /*1930*/  ISETP.GE.AND P0, PT, R5, RZ, PT ;  /* 0x000000ff0500720c */ /* 0x000fe20003f06270 */
[----:B------:R-:W-:Y:S01]  /*1940*/  @!P3 IMAD.IADD R193, R193, 0x1, -R0 ;  /* 0x00000001c1c1b824 */ /* 0x000fe200078e0a00 */
[----:B------:R-:W-:Y:S01]  /*1950*/  ISETP.GT.U32.AND P3, PT, R0, R195, PT ;  /* 0x000000c30000720c */ /* 0x000fe20003f64070 */
[----:B------:R-:W-:Y:S01]  /*1960*/  IMAD.HI.U32 R5, R2, R197, RZ ;  /* 0x000000c502057227 */ /* 0x000fe200078e00ff */
[C---:B------:R-:W-:Y:S01]  /*1970*/  LOP3.LUT R8, R3.reuse, 0x2a, RZ, 0xfc, !PT ;  /* 0x0000002a03087812 */ /* 0x040fe200078efcff */
[----:B------:R-:W-:Y:S01]  /*1980*/  STL [R1], R6 ;  /* 0x0000000601007387 */ /* 0x000fe20000100800 */
[----:B------:R-:W-:Y:S01]  /*1990*/  IABS R199, R10 ;  /* 0x0000000a00c77213 */ /* 0x000fe20000000000 */
[----:B------:R-:W-:Y:S01]  /*19a0*/  IMAD.MOV R4, RZ, RZ, -R4 ;  /* 0x000000ffff047224 */ /* 0x000fe200078e0a04 */
[----:B------:R-:W-:Y:S01]  /*19b0*/  IABS R201, R12 ;  /* 0x0000000c00c97213 */ /* 0x000fe20000000000 */
[----:B------:R-:W-:Y:S01]  /*19c0*/  IMAD.MOV R5, RZ, RZ, -R5 ;  /* 0x000000ffff057224 */ /* 0x000fe200078e0a05 */
[C---:B------:R-:W-:Y:S01]  /*19d0*/  LOP3.LUT R13, R3.reuse, 0x32, RZ, 0xfc, !PT ;  /* 0x00000032030d7812 */ /* 0x040fe200078efcff */
[C---:B------:R-:W-:Y:S01]  /*19e0*/  IMAD R196, R0.reuse, R4, R7 ;  /* 0x0000000400c47224 */ /* 0x040fe200078e0207 */
[----:B------:R-:W-:Y:S01]  /*19f0*/  IABS R57, R56 ;  /* 0x0000003800397213 */ /* 0x000fe20000000000 */
[----:B------:R-:W-:Y:S01]  /*1a00*/  IMAD R197, R0, R5, R197 ;  /* 0x0000000500c57224 */ /* 0x000fe200078e02c5 */
[----:B------:R-:W-:Y:S01]  /*1a10*/  LOP3.LUT R60, R3, 0x104, RZ, 0xfc, !PT ;  /* 0x00000104033c7812 */ /* 0x000fe200078efcff */
[--C-:B------:R-:W-:Y:S01]  /*1a20*/  @!P2 IMAD.IADD R194, R194, 0x1, -R0.reuse ;  /* 0x00000001c2c2a824 */ /* 0x100fe200078e0a00 */
[C---:B------:R-:W-:Y:S01]  /*1a30*/  ISETP.GT.U32.AND P2, PT, R0.reuse, R196, PT ;  /* 0x000000c40000720c */ /* 0x040fe20003f44070 */
[----:B------:R-:W-:Y:S01]  /*1a40*/  @!P3 IMAD.IADD R195, R195, 0x1, -R0 ;  /* 0x00000001c3c3b824 */ /* 0x000fe200078e0a00 */
[----:B------:R-:W-:Y:S01]  /*1a50*/  IABS R61, R60 ;  /* 0x0000003c003d7213 */ /* 0x000fe20000000000 */
[----:B------:R-:W-:Y:S01]  /*1a60*/  @!P6 IMAD.MOV R193, RZ, RZ, -R193 ;  /* 0x000000ffffc1e224 */ /* 0x000fe200078e0ac1 */
[C---:B------:R-:W-:Y:S01]  /*1a70*/  ISETP.GT.U32.AND P6, PT, R0.reuse, R197, PT ;  /* 0x000000c50000720c */ /* 0x040fe20003fc4070 */
[----:B------:R-:W-:Y:S01]  /*1a80*/  @!P5 IMAD.MOV R190, RZ, RZ, -R190 ;  /* 0x000000ffffbed224 */ /* 0x000fe200078e0abe */
[----:B------:R-:W-:Y:S01]  /*1a90*/  ISETP.GT.U32.AND P3, PT, R0, R195, PT ;  /* 0x000000c30000720c */ /* 0x000fe20003f64070 */
[----:B------:R-:W-:Y:S01]  /*1aa0*/  IMAD.HI.U32 R5, R2, R199, RZ ;  /* 0x000000c702057227 */ /* 0x000fe200078e00ff */
[----:B------:R-:W-:Y:S01]  /*1ab0*/  ISETP.GE.AND P5, PT, R9, RZ, PT ;  /* 0x000000ff0900720c */ /* 0x000fe20003fa6270 */
[----:B------:R-:W-:Y:S01]  /*1ac0*/  STL [R1+0x1878], R188 ;  /* 0x001878bc01007387 */ /* 0x000fe20000100800 */
[----:B------:R-:W-:Y:S01]  /*1ad0*/  IABS R9, R8 ;  /* 0x0000000800097213 */ /* 0x000fe20000000000 */
[----:B------:R-:W-:Y:S01]  /*1ae0*/  IMAD.MOV R5, RZ, RZ, -R5 ;  /* 0x000000ffff057224 */ /* 0x000fe200078e0a05 */
[C---:B------:R-:W-:Y:S01]  /*1af0*/  LOP3.LUT R58, R3.reuse, 0x102, RZ, 0xfc, !PT ;  /* 0x00000102033a7812 */ /* 0x040fe200078efcff */
[--C-:B------:R-:W-:Y:S01]  /*1b00*/  @!P2 IMAD.IADD R196, R196, 0x1, -R0.reuse ;  /* 0x00000001c4c4a824 */ /* 0x100fe200078e0a00 */
[----:B------:R-:W-:Y:S01]  /*1b10*/  LOP3.LUT R62, R3, 0x106, RZ, 0xfc, !PT ;  /* 0x00000106033e7812 */ /* 0x000fe200078efcff */
[----:B------:R-:W-:Y:S01]  /*1b20*/  IMAD.HI.U32 R4, R2, R9, RZ ;  /* 0x0000000902047227 */ /* 0x000fe200078e00ff */
[----:B------:R-:W-:Y:S01]  /*1b30*/  IABS R59, R58 ;  /* 0x0000003a003b7213 */ /* 0x000fe20000000000 */
[----:B------:R-:W-:Y:S01]  /*1b40*/  STL [R1+0x187c], R189 ;  /* 0x00187cbd01007387 */ /* 0x000fe20000100800 */
[----:B------:R-:W-:Y:S01]  /*1b50*/  ISETP.GT.U32.AND P2, PT, R0, R196, PT ;  /* 0x000000c40000720c */ /* 0x000fe20003f44070 */
[--C-:B------:R-:W-:Y:S01]  /*1b60*/  @!P6 IMAD.IADD R197, R197, 0x1, -R0.reuse ;  /* 0x00000001c5c5e824 */ /* 0x100fe200078e0a00 */
[----:B------:R-:W-:Y:S01]  /*1b70*/  LOP3.LUT R63, R3, 0x108, RZ, 0xfc, !PT ;  /* 0x00000108033f7812 */ /* 0x000fe200078efcff */
[----:B------:R-:W-:Y:S01]  /*1b80*/  @!P3 IMAD.IADD R195, R195, 0x1, -R0 ;  /* 0x00000001c3c3b824 */ /* 0x000fe200078e0a00 */
[----:B------:R-:W-:Y:S01]  /*1b90*/  ISETP.GE.AND P3, PT, R10, RZ, PT ;  /* 0x000000ff0a00720c */ /* 0x000fe20003f66270 */
[----:B------:R-:W-:Y:S01]  /*1ba0*/  IMAD.MOV R4, RZ, RZ, -R4 ;  /* 0x000000ffff047224 */ /* 0x000fe200078e0a04 */
[C---:B------:R-:W-:Y:S01]  /*1bb0*/  ISETP.GT.U32.AND P6, PT, R0.reuse, R197, PT ;  /* 0x000000c50000720c */ /* 0x040fe20003fc4070 */
[C---:B------:R-:W-:Y:S01]  /*1bc0*/  IMAD R199, R0.reuse, R5, R199 ;  /* 0x0000000500c77224 */ /* 0x040fe200078e02c7 */
[C---:B------:R-:W-:Y:S01]  /*1bd0*/  LOP3.LUT R10, R3.reuse, 0x2e, RZ, 0xfc, !PT ;  /* 0x0000002e030a7812 */ /* 0x040fe200078efcff */
[----:B------:R-:W-:Y:S01]  /*1be0*/  IMAD R198, R0, R4, R9 ;  /* 0x0000000400c67224 */ /* 0x000fe200078e0209 */
[----:B------:R-:W-:Y:S01]  /*1bf0*/  IABS R9, R13 ;  /* 0x0000000d00097213 */ /* 0x000fe20000000000 */
[----:B------:R-:W-:Y:S01]  /*1c00*/  @!P5 IMAD.MOV R194, RZ, RZ, -R194 ;  /* 0x000000ffffc2d224 */ /* 0x000fe200078e0ac2 */
[----:B------:R-:W-:Y:S01]  /*1c10*/  IABS R7, R10 ;  /* 0x0000000a00077213 */ /* 0x000fe20000000000 */
[--C-:B------:R-:W-:Y:S01]  /*1c20*/  @!P2 IMAD.IADD R196, R196, 0x1, -R0.reuse ;  /* 0x00000001c4c4a824 */ /* 0x100fe200078e0a00 */
[----:B------:R-:W-:Y:S01]  /*1c30*/  ISETP.GT.U32.AND P2, PT, R0, R198, PT ;  /* 0x000000c60000720c */ /* 0x000fe20003f44070 */
[----:B------:R-:W-:Y:S01]  /*1c40*/  IMAD.HI.U32 R5, R2, R9, RZ ;  /* 0x0000000902057227 */ /* 0x000fe200078e00ff */
[----:B------:R-:W-:Y:S01]  /*1c50*/  ISETP.GE.AND P5, PT, R8, RZ, PT ;  /* 0x000000ff0800720c */ /* 0x000fe20003fa6270 */
[----:B------:R-:W-:Y:S01]  /*1c60*/  STL [R1+0x188c], R190 ;  /* 0x00188cbe01007387 */ /* 0x000fe20000100800 */
[C---:B------:R-:W-:Y:S01]  /*1c70*/  LOP3.LUT R64, R3.reuse, 0x10a, RZ, 0xfc, !PT ;  /* 0x0000010a03407812 */ /* 0x040fe200078efcff */
[----:B------:R-:W-:Y:S01]  /*1c80*/  IMAD.HI.U32 R4, R2, R7, RZ ;  /* 0x0000000702047227 */ /* 0x000fe200078e00ff */
[C---:B------:R-:W-:Y:S01]  /*1c90*/  LOP3.LUT R70, R3.reuse, 0x114, RZ, 0xfc, !PT ;  /* 0x0000011403467812 */ /* 0x040fe200078efcff */
[----:B------:R-:W-:Y:S01]  /*1ca0*/  STL [R1+0x1890], R191 ;  /* 0x001890bf01007387 */ /* 0x000fe20000100800 */
[----:B------:R-:W-:Y:S01]  /*1cb0*/  LOP3.LUT R66, R3, 0x112, RZ, 0xfc, !PT ;  /* 0x0000011203427812 */ /* 0x000fe200078efcff */
[----:B------:R-:W-:Y:S01]  /*1cc0*/  @!P6 IMAD.IADD R197, R197, 0x1, -R0 ;  /* 0x00000001c5c5e824 */ /* 0x000fe200078e0a00 */
[----:B------:R-:W-:Y:S01]  /*1cd0*/  ISETP.GT.U32.AND P6, PT, R0, R199, PT ;  /* 0x000000c70000720c */ /* 0x000fe20003fc4070 */
[----:B------:R-:W-:Y:S01]  /*1ce0*/  IMAD.MOV R200, RZ, RZ, -R4 ;  /* 0x000000ffffc87224 */ /* 0x000fe200078e0a04 */
[----:B------:R-:W-:Y:S01]  /*1cf0*/  IABS R67, R66 ;  /* 0x0000004200437213 */ /* 0x000fe20000000000 */
[----:B------:R-:W-:Y:S01]  /*1d00*/  IMAD.HI.U32 R4, R2, R201, RZ ;  /* 0x000000c902047227 */ /* 0x000fe200078e00ff */
[C---:B------:R-:W-:Y:S01]  /*1d10*/  LOP3.LUT R72, R3.reuse, 0x116, RZ, 0xfc, !PT ;  /* 0x0000011603487812 */ /* 0x040fe200078efcff */
[----:B------:R-:W-:Y:S01]  /*1d20*/  STL [R1+0x1894], R192 ;  /* 0x001894c001007387 */ /* 0x000fe20000100800 */
[C---:B------:R-:W-:Y:S01]  /*1d30*/  LOP3.LUT R74, R3.reuse, 0x118, RZ, 0xfc, !PT ;  /* 0x00000118034a7812 */ /* 0x040fe200078efcff */
[----:B------:R-:W-:Y:S01]  /*1d40*/  IMAD R200, R0, R200, R7 ;  /* 0x000000c800c87224 */ /* 0x000fe200078e0207 */
[----:B------:R-:W-:Y:S01]  /*1d50*/  IABS R69, R72 ;  /* 0x0000004800457213 */ /* 0x000fe20000000000 */
[----:B------:R-:W-:Y:S01]  /*1d60*/  IMAD.MOV R8, RZ, RZ, -R4 ;  /* 0x000000ffff087224 */ /* 0x000fe200078e0a04 */
[C---:B------:R-:W-:Y:S01]  /*1d70*/  LOP3.LUT R76, R3.reuse, 0x11a, RZ, 0xfc, !PT ;  /* 0x0000011a034c7812 */ /* 0x040fe200078efcff */
[--C-:B------:R-:W-:Y:S01]  /*1d80*/  @!P2 IMAD.IADD R198, R198, 0x1, -R0.reuse ;  /* 0x00000001c6c6a824 */ /* 0x100fe200078e0a00 */
[C---:B------:R-:W-:Y:S01]  /*1d90*/  ISETP.GT.U32.AND P2, PT, R0.reuse, R200, PT ;  /* 0x000000c80000720c */ /* 0x040fe20003f44070 */
[----:B------:R-:W-:Y:S01]  /*1da0*/  IMAD R201, R0, R8, R201 ;  /* 0x0000000800c97224 */ /* 0x000fe200078e02c9 */
[----:B------:R-:W-:Y:S01]  /*1db0*/  LOP3.LUT R8, R3, 0x38, RZ, 0xfc, !PT ;  /* 0x0000003803087812 */ /* 0x000fe200078efcff */
[--C-:B------:R-:W-:Y:S01]  /*1dc0*/  @!P6 IMAD.IADD R199, R199, 0x1, -R0.reuse ;  /* 0x00000001c7c7e824 */ /* 0x100fe200078e0a00 */
[C---:B------:R-:W-:Y:S01]  /*1dd0*/  LOP3.LUT R77, R3.reuse, 0x11c, RZ, 0xfc, !PT ;  /* 0x0000011c034d7812 */ /* 0x040fe200078efcff */
[----:B------:R-:W-:Y:S01]  /*1de0*/  IMAD.HI.U32 R4, R2, R11, RZ ;  /* 0x0000000b02047227 */ /* 0x000fe200078e00ff */
[----:B------:R-:W-:Y:S01]  /*1df0*/  ISETP.GT.U32.AND P6, PT, R0, R201, PT ;  /* 0x000000c90000720c */ /* 0x000fe20003fc4070 */
[----:B------:R-:W-:Y:S01]  /*1e00*/  STL [R1+0x1898], R193 ;  /* 0x001898c101007387 */ /* 0x000fe20000100800 */
[----:B------:R-:W-:Y:S01]  /*1e10*/  IABS R205, R8 ;  /* 0x0000000800cd7213 */ /* 0x000fe20000000000 */
[----:B------:R-:W-:Y:S01]  /*1e20*/  IMAD.HI.U32 R7, R2, R203, RZ ;  /* 0x000000cb02077227 */ /* 0x000fe200078e00ff */
[----:B------:R-:W-:Y:S01]  /*1e30*/  IABS R71, R74 ;  /* 0x0000004a00477213 */ /* 0x000fe20000000000 */
[----:B------:R1:W-:Y:S01]  /*1e40*/  STL [R1+0x189c], R194 ;  /* 0x00189cc201007387 */ /* 0x0003e20000100800 */
[----:B------:R-:W-:Y:S01]  /*1e50*/  IABS R73, R76 ;  /* 0x0000004c00497213 */ /* 0x000fe20000000000 */
[----:B------:R-:W-:Y:S01]  /*1e60*/  @!P2 IMAD.IADD R200, R200, 0x1, -R0 ;  /* 0x00000001c8c8a824 */ /* 0x000fe200078e0a00 */
[C---:B------:R-:W-:Y:S01]  /*1e70*/  ISETP.GT.U32.AND P2, PT, R0.reuse, R198, PT ;  /* 0x000000c60000720c */ /* 0x040fe20003f44070 */
[----:B------:R-:W-:Y:S01]  /*1e80*/  IMAD.MOV R5, RZ, RZ, -R5 ;  /* 0x000000ffff057224 */ /* 0x000fe200078e0a05 */
[----:B------:R-:W-:Y:S01]  /*1e90*/  IABS R75, R77 ;  /* 0x0000004d004b7213 */ /* 0x000fe20000000000 */
[----:B------:R-:W-:Y:S01]  /*1ea0*/  IMAD.MOV R4, RZ, RZ, -R4 ;  /* 0x000000ffff047224 */ /* 0x000fe200078e0a04 */
[----:B------:R-:W-:Y:S01]  /*1eb0*/  LOP3.LUT R78, R3, 0x11e, RZ, 0xfc, !PT ;  /* 0x0000011e034e7812 */ /* 0x000fe200078efcff */
[----:B------:R-:W-:Y:S01]  /*1ec0*/  @!P6 IMAD.IADD R201, R201, 0x1, -R0 ;  /* 0x00000001c9c9e824 */ /* 0x000fe200078e0a00 */
[C---:B------:R-:W-:Y:S01]  /*1ed0*/  ISETP.GT.U32.AND P6, PT, R0.reuse, R200, PT ;  /* 0x000000c80000720c */ /* 0x040fe20003fc4070 */
[----:B------:R-:W-:Y:S01]  /*1ee0*/  @!P4 IMAD.MOV R196, RZ, RZ, -R196 ;  /* 0x000000ffffc4c224 */ /* 0x000fe200078e0ac4 */
[C---:B------:R-:W-:Y:S01]  /*1ef0*/  LOP3.LUT R79, R3.reuse, 0x120, RZ, 0xfc, !PT ;  /* 0x00000120034f7812 */ /* 0x040fe200078efcff */
[----:B------:R-:W-:Y:S01]  /*1f00*/  IMAD.MOV R7, RZ, RZ, -R7 ;  /* 0x000000ffff077224 */ /* 0x000fe200078e0a07 */
[C---:B------:R-:W-:Y:S01]  /*1f10*/  ISETP.GT.U32.AND P4, PT, R0.reuse, R201, PT ;  /* 0x000000c90000720c */ /* 0x040fe20003f84070 */
[C---:B------:R-:W-:Y:S01]  /*1f20*/  IMAD R202, R0.reuse, R5, R9 ;  /* 0x0000000500ca7224 */ /* 0x040fe200078e0209 */
[C---:B------:R-:W-:Y:S01]  /*1f30*/  LOP3.LUT R9, R3.reuse, 0x3a, RZ, 0xfc, !PT ;  /* 0x0000003a03097812 */ /* 0x040fe200078efcff */
[C---:B------:R-:W-:Y:S01]  /*1f40*/  IMAD R204, R0.reuse, R4, R11 ;  /* 0x0000000400cc7224 */ /* 0x040fe200078e020b */
[C---:B------:R-:W-:Y:S01]  /*1f50*/  LOP3.LUT R11, R3.reuse, 0x4a, RZ, 0xfc, !PT ;  /* 0x0000004a030b7812 */ /* 0x040fe200078efcff */
[----:B------:R-:W-:Y:S01]  /*1f60*/  @!P1 IMAD.MOV R195, RZ, RZ, -R195 ;  /* 0x000000ffffc39224 */ /* 0x000fe200078e0ac3 */
[C---:B------:R-:W-:Y:S01]  /*1f70*/  ISETP.GT.U32.AND P1, PT, R0.reuse, R199, PT ;  /* 0x000000c70000720c */ /* 0x040fe20003f24070 */
[----:B------:R-:W-:Y:S01]  /*1f80*/  IMAD R203, R0, R7, R203 ;  /* 0x0000000700cb7224 */ /* 0x000fe200078e02cb */
[----:B------:R-:W-:Y:S01]  /*1f90*/  IABS R7, R9 ;  /* 0x0000000900077213 */ /* 0x000fe20000000000 */
[--C-:B------:R-:W-:Y:S01]  /*1fa0*/  @!P6 IMAD.IADD R200, R200, 0x1, -R0.reuse ;  /* 0x00000001c8c8e824 */ /* 0x100fe200078e0a00 */
[C---:B------:R-:W-:Y:S01]  /*1fb0*/  ISETP.GT.U32.AND P6, PT, R0.reuse, R204, PT ;  /* 0x000000cc0000720c */ /* 0x040fe20003fc4070 */
[----:B------:R-:W-:Y:S01]  /*1fc0*/  @!P0 IMAD.MOV R197, RZ, RZ, -R197 ;  /* 0x000000ffffc58224 */ /* 0x000fe200078e0ac5 */
[----:B------:R-:W-:Y:S01]  /*1fd0*/  ISETP.GT.U32.AND P0, PT, R0, R202, PT ;  /* 0x000000ca0000720c */ /* 0x000fe20003f04070 */
[----:B------:R-:W-:Y:S01]  /*1fe0*/  IMAD.HI.U32 R5, R2, R7, RZ ;  /* 0x0000000702057227 */ /* 0x000fe200078e00ff */
[C---:B------:R-:W-:Y:S01]  /*1ff0*/  LOP3.LUT R82, R3.reuse, 0x130, RZ, 0xfc, !PT ;  /* 0x0000013003527812 */ /* 0x040fe200078efcff */
[----:B------:R2:W-:Y:S01]  /*2000*/  STL [R1+0x18a0], R195 ;  /* 0x0018a0c301007387 */ /* 0x0005e20000100800 */
[----:B------:R-:W-:Y:S01]  /*2010*/  LOP3.LUT R84, R3, 0x132, RZ, 0xfc, !PT ;  /* 0x0000013203547812 */ /* 0x000fe200078efcff */
[--C-:B------:R-:W-:Y:S01]  /*2020*/  @!P4 IMAD.IADD R201, R201, 0x1, -R0.reuse ;  /* 0x00000001c9c9c824 */ /* 0x100fe200078e0a00 */
[----:B------:R-:W-:Y:S01]  /*2030*/  ISETP.GE.AND P4, PT, R12, RZ, PT ;  /* 0x000000ff0c00720c */ /* 0x000fe20003f86270 */
[----:B------:R-:W-:Y:S01]  /*2040*/  IMAD.MOV R5, RZ, RZ, -R5 ;  /* 0x000000ffff057224 */ /* 0x000fe200078e0a05 */
[----:B------:R-:W-:Y:S01]  /*2050*/  LOP3.LUT R12, R3, 0x4c, RZ, 0xfc, !PT ;  /* 0x0000004c030c7812 */ /* 0x000fe200078efcff */
[--C-:B------:R-:W-:Y:S01]  /*2060*/  @!P1 IMAD.IADD R199, R199, 0x1, -R0.reuse ;  /* 0x00000001c7c79824 */ /* 0x100fe200078e0a00 */
[----:B------:R-:W-:Y:S01]  /*2070*/  ISETP.GE.AND P1, PT, R10, RZ, PT ;  /* 0x000000ff0a00720c */ /* 0x000fe20003f26270 */
[----:B------:R-:W-:Y:S01]  /*2080*/  IMAD R206, R0, R5, R7 ;  /* 0x0000000500ce7224 */ /* 0x000fe200078e0207 */
[C---:B------:R-:W-:Y:S01]  /*2090*/  LOP3.LUT R5, R3.reuse, 0x3c, RZ, 0xfc, !PT ;  /* 0x0000003c03057812 */ /* 0x040fe200078efcff */
[--C-:B------:R-:W-:Y:S01]  /*20a0*/  @!P6 IMAD.IADD R204, R204, 0x1, -R0.reuse ;  /* 0x00000001cccce824 */ /* 0x100fe200078e0a00 */
[----:B------:R-:W-:Y:S01]  /*20b0*/  LOP3.LUT R10, R3, 0x3e, RZ, 0xfc, !PT ;  /* 0x0000003e030a7812 */ /* 0x000fe200078efcff */
[----:B------:R-:W-:Y:S01]  /*20c0*/  IMAD.HI.U32 R4, R2, R205, RZ ;  /* 0x000000cd02047227 */ /* 0x000fe200078e00ff */
[----:B------:R-:W-:Y:S01]  /*20d0*/  IABS R207, R5 ;  /* 0x0000000500cf7213 */ /* 0x000fe20000000000 */
[----:B------:R3:W-:Y:S01]  /*20e0*/  STL [R1+0x18a4], R196 ;  /* 0x0018a4c401007387 */ /* 0x0007e20000100800 */
[----:B------:R-:W-:Y:S01]  /*20f0*/  ISETP.GT.U32.AND P6, PT, R0, R204, PT ;  /* 0x000000cc0000720c */ /* 0x000fe20003fc4070 */
[----:B------:R-:W-:Y:S01]  /*2100*/  @!P2 IMAD.IADD R198, R198, 0x1, -R0 ;  /* 0x00000001c6c6a824 */ /* 0x000fe200078e0a00 */
[----:B------:R-:W-:Y:S01]  /*2110*/  ISETP.GT.U32.AND P2, PT, R0, R203, PT ;  /* 0x000000cb0000720c */ /* 0x000fe20003f44070 */
[----:B------:R-:W-:Y:S01]  /*2120*/  IMAD.MOV R4, RZ, RZ, -R4 ;  /* 0x000000ffff047224 */ /* 0x000fe200078e0a04 */
[----:B------:R-:W-:Y:S01]  /*2130*/  IABS R7, R10 ;  /* 0x0000000a00077213 */ /* 0x000fe20000000000 */
[----:B------:R-:W-:Y:S01]  /*2140*/  @!P0 IMAD.IADD R202, R202, 0x1, -R0 ;  /* 0x00000001caca8824 */ /* 0x000fe200078e0a00 */
[----:B------:R-:W-:Y:S01]  /*2150*/  ISETP.GE.AND P0, PT, R13, RZ, PT ;  /* 0x000000ff0d00720c */ /* 0x000fe20003f06270 */
[----:B------:R-:W-:Y:S01]  /*2160*/  @!P4 IMAD.MOV R201, RZ, RZ, -R201 ;  /* 0x000000ffffc9c224 */ /* 0x000fe200078e0ac9 */
[----:B------:R-:W-:Y:S01]  /*2170*/  ISETP.GE.AND P4, PT, R15, RZ, PT ;  /* 0x000000ff0f00720c */ /* 0x000fe20003f86270 */
[C---:B------:R-:W-:Y:S01]  /*2180*/  IMAD R205, R0.reuse, R4, R205 ;  /* 0x0000000400cd7224 */ /* 0x040fe200078e02cd */
[----:B------:R-:W-:Y:S01]  /*2190*/  IABS R215, R12 ;  /* 0x0000000c00d77213 */ /* 0x000fe20000000000 */
[----:B------:R-:W-:Y:S01]  /*21a0*/  @!P5 IMAD.MOV R198, RZ, RZ, -R198 ;  /* 0x000000ffffc6d224 */ /* 0x000fe200078e0ac6 */
[----:B------:R-:W-:Y:S01]  /*21b0*/  ISETP.GT.U32.AND P5, PT, R0, R202, PT ;  /* 0x000000ca0000720c */ /* 0x000fe20003fa4070 */
[----:B------:R-:W-:Y:S01]  /*21c0*/  IMAD.HI.U32 R4, R2, R207, RZ ;  /* 0x000000cf02047227 */ /* 0x000fe200078e00ff */
[----:B------:R-:W-:-:S02]  /*21d0*/  LOP3.LUT R13, R3, 0x70, RZ, 0xfc, !PT ;  /* 0x00000070030d7812 */ /* 0x000fc400078efcff */
[----:B------:R-:W-:Y:S01]  /*21e0*/  IABS R15, R18 ;  /* 0x00000012000f7213 */ /* 0x000fe20000000000 */
[----:B------:R-:W-:Y:S01]  /*21f0*/  @!P1 IMAD.MOV R200, RZ, RZ, -R200 ;  /* 0x000000ffffc89224 */ /* 0x000fe200078e0ac8 */
[----:B------:R-:W-:Y:S01]  /*2200*/  ISETP.GT.U32.AND P1, PT, R0, R205, PT ;  /* 0x000000cd0000720c */ /* 0x000fe20003f24070 */
[----:B------:R-:W-:Y:S01]  /*2210*/  IMAD.MOV R4, RZ, RZ, -R4 ;  /* 0x000000ffff047224 */ /* 0x000fe200078e0a04 */
[----:B------:R-:W-:Y:S01]  /*2220*/  IABS R233, R13 ;  /* 0x0000000d00e97213 */ /* 0x000fe20000000000 */
[--C-:B------:R-:W-:Y:S01]  /*2230*/  @!P2 IMAD.IADD R203, R203, 0x1, -R0.reuse ;  /* 0x00000001cbcba824 */ /* 0x100fe200078e0a00 */
[----:B------:R-:W-:Y:S01]  /*2240*/  ISETP.GE.AND P2, PT, R14, RZ, PT ;  /* 0x000000ff0e00720c */ /* 0x000fe20003f46270 */
[----:B------:R-:W-:Y:S01]  /*2250*/  @!P6 IMAD.IADD R204, R204, 0x1, -R0 ;  /* 0x00000001cccce824 */ /* 0x000fe200078e0a00 */
[----:B------:R-:W-:Y:S01]  /*2260*/  ISETP.GE.AND P6, PT, R9, RZ, PT ;  /* 0x000000ff0900720c */ /* 0x000fe20003fc6270 */
[C---:B------:R-:W-:Y:S01]  /*2270*/  IMAD R207, R0.reuse, R4, R207 ;  /* 0x0000000400cf7224 */ /* 0x040fe200078e02cf */
[----:B------:R-:W-:Y:S01]  /*2280*/  LOP3.LUT R4, R3, 0x40, RZ, 0xfc, !PT ;  /* 0x0000004003047812 */ /* 0x000fe200078efcff */
[----:B------:R-:W-:Y:S01]  /*2290*/  @!P3 IMAD.MOV R199, RZ, RZ, -R199 ;  /* 0x000000ffffc7b224 */ /* 0x000fe200078e0ac7 */
[C---:B------:R-:W-:Y:S01]  /*22a0*/  ISETP.GT.U32.AND P3, PT, R0.reuse, R203, PT ;  /* 0x000000cb0000720c */ /* 0x040fe20003f64070 */
[----:B------:R-:W-:Y:S01]  /*22b0*/  @!P4 IMAD.MOV R204, RZ, RZ, -R204 ;  /* 0x000000ffffccc224 */ /* 0x000fe200078e0acc */
[----:B------:R-:W-:Y:S01]  /*22c0*/  ISETP.GT.U32.AND P4, PT, R0, R207, PT ;  /* 0x000000cf0000720c */ /* 0x000fe20003f84070 */
[--C-:B------:R-:W-:Y:S01]  /*22d0*/  @!P5 IMAD.IADD R202, R202, 0x1, -R0.reuse ;  /* 0x00000001cacad824 */ /* 0x100fe200078e0a00 */
[----:B------:R-:W-:Y:S01]  /*22e0*/  ISETP.GT.U32.AND P5, PT, R0, R206, PT ;  /* 0x000000ce0000720c */ /* 0x000fe20003fa4070 */
[----:B------:R-:W-:Y:S01]  /*22f0*/  @!P1 IMAD.IADD R205, R205, 0x1, -R0 ;  /* 0x00000001cdcd9824 */ /* 0x000fe200078e0a00 */
[----:B------:R-:W-:Y:S01]  /*2300*/  ISETP.GE.AND P1, PT, R5, RZ, PT ;  /* 0x000000ff0500720c */ /* 0x000fe20003f26270 */
[----:B------:R-:W-:Y:S01]  /*2310*/  @!P0 IMAD.MOV R202, RZ, RZ, -R202 ;  /* 0x000000ffffca8224 */ /* 0x000fe200078e0aca */
[----:B------:R-:W-:Y:S01]  /*2320*/  IABS R209, R4 ;  /* 0x0000000400d17213 */ /* 0x000fe20000000000 */
[----:B------:R-:W-:Y:S01]  /*2330*/  IMAD.HI.U32 R5, R2, R7, RZ ;  /* 0x0000000702057227 */ /* 0x000fe200078e00ff */
[----:B------:R-:W-:-:S02]  /*2340*/  ISETP.GT.U32.AND P0, PT, R0, R205, PT ;  /* 0x000000cd0000720c */ /* 0x000fc40003f04070 */
[----:B------:R-:W-:Y:S01]  /*2350*/  LOP3.LUT R14, R3, 0xa0, RZ, 0xfc, !PT ;  /* 0x000000a0030e7812 */ /* 0x000fe200078efcff */
[--C-:B------:R-:W-:Y:S01]  /*2360*/  @!P3 IMAD.IADD R203, R203, 0x1, -R0.reuse ;  /* 0x00000001cbcbb824 */ /* 0x100fe200078e0a00 */
[----:B------:R-:W-:Y:S01]  /*2370*/  ISETP.GE.AND P3, PT, R8, RZ, PT ;  /* 0x000000ff0800720c */ /* 0x000fe20003f66270 */
[--C-:B------:R-:W-:Y:S01]  /*2380*/  @!P4 IMAD.IADD R207, R207, 0x1, -R0.reuse ;  /* 0x00000001cfcfc824 */ /* 0x100fe200078e0a00 */
[----:B------:R-:W-:Y:S01]  /*2390*/  LOP3.LUT R8, R3, 0x44, RZ, 0xfc, !PT ;  /* 0x0000004403087812 */ /* 0x000fe200078efcff */
[--C-:B------:R-:W-:Y:S01]  /*23a0*/  @!P5 IMAD.IADD R206, R206, 0x1, -R0.reuse ;  /* 0x00000001ceced824 */ /* 0x100fe200078e0a00 */
[----:B------:R-:W-:Y:S01]  /*23b0*/  IABS R83, R82 ;  /* 0x0000005200537213 */ /* 0x000fe20000000000 */
[----:B------:R-:W-:Y:S01]  /*23c0*/  IMAD.MOV R5, RZ, RZ, -R5 ;  /* 0x000000ffff057224 */ /* 0x000fe200078e0a05 */
[C---:B------:R-:W-:Y:S01]  /*23d0*/  ISETP.GT.U32.AND P4, PT, R0.reuse, R207, PT ;  /* 0x000000cf0000720c */ /* 0x040fe20003f84070 */
[----:B------:R-:W-:Y:S01]  /*23e0*/  @!P2 IMAD.MOV R203, RZ, RZ, -R203 ;  /* 0x000000ffffcba224 */ /* 0x000fe200078e0acb */
[C---:B------:R-:W-:Y:S01]  /*23f0*/  ISETP.GT.U32.AND P5, PT, R0.reuse, R206, PT ;  /* 0x000000ce0000720c */ /* 0x040fe20003fa4070 */
[----:B------:R-:W-:Y:S01]  /*2400*/  @!P0 IMAD.IADD R205, R205, 0x1, -R0 ;  /* 0x00000001cdcd8824 */ /* 0x000fe200078e0a00 */
[----:B------:R-:W-:Y:S01]  /*2410*/  IABS R211, R8 ;  /* 0x0000000800d37213 */ /* 0x000fe20000000000 */
[----:B------:R-:W-:Y:S01]  /*2420*/  IMAD R208, R0, R5, R7 ;  /* 0x0000000500d07224 */ /* 0x000fe200078e0207 */
[----:B------:R-:W-:Y:S01]  /*2430*/  ISETP.GE.AND P0, PT, R4, RZ, PT ;  /* 0x000000ff0400720c */ /* 0x000fe20003f06270 */
[----:B------:R-:W-:Y:S01]  /*2440*/  IMAD.HI.U32 R4, R2, R209, RZ ;  /* 0x000000d102047227 */ /* 0x000fe200078e00ff */
[----:B------:R-:W-:-:S02]  /*2450*/  LOP3.LUT R5, R3, 0x42, RZ, 0xfc, !PT ;  /* 0x0000004203057812 */ /* 0x000fc400078efcff */
[----:B------:R-:W-:Y:S01]  /*2460*/  ISETP.GE.AND P2, PT, R10, RZ, PT ;  /* 0x000000ff0a00720c */ /* 0x000fe20003f46270 */
[----:B------:R-:W-:Y:S01]  /*2470*/  IMAD.HI.U32 R7, R2, R211, RZ ;  /* 0x000000d302077227 */ /* 0x000fe200078e00ff */
[----:B------:R-:W-:Y:S02]  /*2480*/  IABS R9, R5 ;  /* 0x0000000500097213 */ /* 0x000fe40000000000 */
[----:B------:R-:W-:Y:S01]  /*2490*/  LOP3.LUT R10, R3, 0x48, RZ, 0xfc, !PT ;  /* 0x00000048030a7812 */ /* 0x000fe200078efcff */
[----:B------:R-:W-:Y:S01]  /*24a0*/  IMAD.MOV R4, RZ, RZ, -R4 ;  /* 0x000000ffff047224 */ /* 0x000fe200078e0a04 */
[----:B------:R-:W-:Y:S01]  /*24b0*/  IABS R85, R84 ;  /* 0x0000005400557213 */ /* 0x000fe20000000000 */
[----:B------:R-:W-:Y:S01]  /*24c0*/  IMAD.MOV R7, RZ, RZ, -R7 ;  /* 0x000000ffff077224 */ /* 0x000fe200078e0a07 */
[----:B------:R-:W-:Y:S01]  /*24d0*/  IABS R213, R10 ;  /* 0x0000000a00d57213 */ /* 0x000fe20000000000 */
[----:B------:R-:W-:Y:S01]  /*24e0*/  @!P3 IMAD.MOV R205, RZ, RZ, -R205 ;  /* 0x000000ffffcdb224 */ /* 0x000fe200078e0acd */
[----:B------:R-:W-:Y:S01]  /*24f0*/  ISETP.GE.AND P3, PT, R5, RZ, PT ;  /* 0x000000ff0500720c */ /* 0x000fe20003f66270 */
[--C-:B------:R-:W-:Y:S01]  /*2500*/  @!P4 IMAD.IADD R207, R207, 0x1, -R0.reuse ;  /* 0x00000001cfcfc824 */ /* 0x100fe200078e0a00 */
[----:B------:R-:W-:Y:S01]  /*2510*/  LOP3.LUT R86, R3, 0x136, RZ, 0xfc, !PT ;  /* 0x0000013603567812 */ /* 0x000fe200078efcff */
[----:B------:R-:W-:Y:S01]  /*2520*/  @!P5 IMAD.IADD R206, R206, 0x1, -R0 ;  /* 0x00000001ceced824 */ /* 0x000fe200078e0a00 */
[C---:B------:R-:W-:Y:S01]  /*2530*/  ISETP.GT.U32.AND P5, PT, R0.reuse, R208, PT ;  /* 0x000000d00000720c */ /* 0x040fe20003fa4070 */
[C---:B------:R-:W-:Y:S01]  /*2540*/  IMAD R209, R0.reuse, R4, R209 ;  /* 0x0000000400d17224 */ /* 0x040fe200078e02d1 */
[----:B------:R-:W-:Y:S01]  /*2550*/  @!P1 IADD3 R207, -R207, RZ, RZ ;  /* 0x000000ffcfcf9210 */ /* 0x000fe20007ffe1ff */
[----:B------:R-:W-:Y:S01]  /*2560*/  IMAD R211, R0, R7, R211 ;  /* 0x0000000700d37224 */ /* 0x000fe200078e02d3 */
[----:B------:R-:W-:Y:S01]  /*2570*/  LOP3.LUT R88, R3, 0x13a, RZ, 0xfc, !PT ;  /* 0x0000013a03587812 */ /* 0x000fe200078efcff */
[----:B------:R-:W-:Y:S01]  /*2580*/  IMAD.HI.U32 R5, R2, R9, RZ ;  /* 0x0000000902057227 */ /* 0x000fe200078e00ff */
[----:B------:R-:W-:-:S02]  /*2590*/  ISETP.GT.U32.AND P4, PT, R0, R209, PT ;  /* 0x000000d10000720c */ /* 0x000fc40003f84070 */
[----:B------:R-:W-:Y:S01]  /*25a0*/  ISETP.GT.U32.AND P1, PT, R0, R211, PT ;  /* 0x000000d30000720c */ /* 0x000fe20003f24070 */
[----:B------:R-:W-:Y:S01]  /*25b0*/  @!P6 IMAD.MOV R206, RZ, RZ, -R206 ;  /* 0x000000ffffcee224 */ /* 0x000fe200078e0ace */
[----:B------:R-:W-:Y:S01]  /*25c0*/  ISETP.GE.AND P6, PT, R8, RZ, PT ;  /* 0x000000ff0800720c */ /* 0x000fe20003fc6270 */
[----:B------:R-:W-:Y:S01]  /*25d0*/  IMAD.MOV R5, RZ, RZ, -R5 ;  /* 0x000000ffff057224 */ /* 0x000fe200078e0a05 */
[C---:B------:R-:W-:Y:S01]  /*25e0*/  LOP3.LUT R8, R3.reuse, 0x46, RZ, 0xfc, !PT ;  /* 0x0000004603087812 */ /* 0x040fe200078efcff */
[----:B------:R-:W-:Y:S01]  /*25f0*/  @!P5 IMAD.IADD R208, R208, 0x1, -R0 ;  /* 0x00000001d0d0d824 */ /* 0x000fe200078e0a00 */
[----:B------:R-:W-:Y:S01]  /*2600*/  LOP3.LUT R89, R3, 0x13c, RZ, 0xfc, !PT ;  /* 0x0000013c03597812 */ /* 0x000fe200078efcff */
[----:B------:R-:W-:Y:S01]  /*2610*/  IMAD R210, R0, R5, R9 ;  /* 0x0000000500d27224 */ /* 0x000fe200078e0209 */
[----:B------:R-:W-:Y:S01]  /*2620*/  IABS R5, R8 ;  /* 0x0000000800057213 */ /* 0x000fe20000000000 */
[----:B------:R-:W-:Y:S01]  /*2630*/  IMAD.HI.U32 R7, R2, R215, RZ ;  /* 0x000000d702077227 */ /* 0x000fe200078e00ff */
[----:B------:R-:W-:-:S02]  /*2640*/  ISETP.GT.U32.AND P5, PT, R0, R208, PT ;  /* 0x000000d00000720c */ /* 0x000fc40003fa4070 */
[----:B------:R-:W-:Y:S01]  /*2650*/  IABS R9, R11 ;  /* 0x0000000b00097213 */ /* 0x000fe20000000000 */
[----:B------:R-:W-:Y:S01]  /*2660*/  IMAD.HI.U32 R4, R2, R5, RZ ;  /* 0x0000000502047227 */ /* 0x000fe200078e00ff */
[----:B------:R-:W-:Y:S02]  /*2670*/  IABS R87, R89 ;  /* 0x0000005900577213 */ /* 0x000fe40000000000 */
[----:B------:R-:W-:Y:S01]  /*2680*/  LOP3.LUT R90, R3, 0x13e, RZ, 0xfc, !PT ;  /* 0x0000013e035a7812 */ /* 0x000fe200078efcff */
[--C-:B------:R-:W-:Y:S01]  /*2690*/  @!P4 IMAD.IADD R209, R209, 0x1, -R0.reuse ;  /* 0x00000001d1d1c824 */ /* 0x100fe200078e0a00 */
[----:B------:R-:W-:Y:S01]  /*26a0*/  LOP3.LUT R92, R3, 0x140, RZ, 0xfc, !PT ;  /* 0x00000140035c7812 */ /* 0x000fe200078efcff */
[----:B------:R-:W-:Y:S01]  /*26b0*/  @!P1 IMAD.IADD R211, R211, 0x1, -R0 ;  /* 0x00000001d3d39824 */ /* 0x000fe200078e0a00 */
[C---:B------:R-:W-:Y:S01]  /*26c0*/  LOP3.LUT R93, R3.reuse, 0x142, RZ, 0xfc, !PT ;  /* 0x00000142035d7812 */ /* 0x040fe200078efcff */
[----:B------:R-:W-:Y:S01]  /*26d0*/  IMAD.MOV R4, RZ, RZ, -R4 ;  /* 0x000000ffff047224 */ /* 0x000fe200078e0a04 */
[----:B------:R-:W-:Y:S01]  /*26e0*/  ISETP.GT.U32.AND P4, PT, R0, R209, PT ;  /* 0x000000d10000720c */ /* 0x000fe20003f84070 */
[----:B------:R-:W-:Y:S01]  /*26f0*/  @!P5 IMAD.IADD R208, R208, 0x1, -R0 ;  /* 0x00000001d0d0d824 */ /* 0x000fe200078e0a00 */
[C---:B------:R-:W-:Y:S01]  /*2700*/  ISETP.GT.U32.AND P1, PT, R0.reuse, R211, PT ;  /* 0x000000d30000720c */ /* 0x040fe20003f24070 */
[C---:B------:R-:W-:Y:S01]  /*2710*/  IMAD R212, R0.reuse, R4, R5 ;  /* 0x0000000400d47224 */ /* 0x040fe200078e0205 */
[----:B------:R-:W-:Y:S01]  /*2720*/  ISETP.GT.U32.AND P5, PT, R0, R210, PT ;  /* 0x000000d20000720c */ /* 0x000fe20003fa4070 */
[----:B------:R-:W-:Y:S01]  /*2730*/  IMAD.HI.U32 R5, R2, R9, RZ ;  /* 0x0000000902057227 */ /* 0x000fe200078e00ff */
[----:B------:R-:W-:-:S02]  /*2740*/  LOP3.LUT R94, R3, 0x144, RZ, 0xfc, !PT ;  /* 0x00000144035e7812 */ /* 0x000fc400078efcff */
[C---:B------:R-:W-:Y:S01]  /*2750*/  LOP3.LUT R95, R3.reuse, 0x146, RZ, 0xfc, !PT ;  /* 0x00000146035f7812 */ /* 0x040fe200078efcff */
[----:B------:R-:W-:Y:S01]  /*2760*/  IMAD.MOV R5, RZ, RZ, -R5 ;  /* 0x000000ffff057224 */ /* 0x000fe200078e0a05 */
[----:B------:R-:W-:Y:S01]  /*2770*/  LOP3.LUT R96, R3, 0x14e, RZ, 0xfc, !PT ;  /* 0x0000014e03607812 */ /* 0x000fe200078efcff */
[----:B------:R-:W-:Y:S01]  /*2780*/  IMAD.MOV R7, RZ, RZ, -R7 ;  /* 0x000000ffff077224 */ /* 0x000fe200078e0a07 */
[----:B------:R-:W-:Y:S01]  /*2790*/  IABS R91, R95 ;  /* 0x0000005f005b7213 */ /* 0x000fe20000000000 */
[----:B------:R-:W-:Y:S01]  /*27a0*/  IMAD R214, R0, R5, R9 ;  /* 0x0000000500d67224 */ /* 0x000fe200078e0209 */
[----:B------:R-:W-:Y:S01]  /*27b0*/  IABS R97, R96 ;  /* 0x0000006000617213 */ /* 0x000fe20000000000 */
[----:B------:R-:W-:Y:S01]  /*27c0*/  @!P2 IMAD.MOV R208, RZ, RZ, -R208 ;  /* 0x000000ffffd0a224 */ /* 0x000fe200078e0ad0 */
[----:B------:R-:W-:Y:S01]  /*27d0*/  ISETP.GE.AND P2, PT, R8, RZ, PT ;  /* 0x000000ff0800720c */ /* 0x000fe20003f46270 */
[--C-:B------:R-:W-:Y:S01]  /*27e0*/  @!P4 IMAD.IADD R209, R209, 0x1, -R0.reuse ;  /* 0x00000001d1d1c824 */ /* 0x100fe200078e0a00 */
[C---:B------:R-:W-:Y:S01]  /*27f0*/  ISETP.GT.U32.AND P4, PT, R0.reuse, R212, PT ;  /* 0x000000d40000720c */ /* 0x040fe20003f84070 */
[C---:B------:R-:W-:Y:S01]  /*2800*/  IMAD R215, R0.reuse, R7, R215 ;  /* 0x0000000700d77224 */ /* 0x040fe200078e02d7 */
[----:B------:R-:W-:Y:S01]  /*2810*/  LOP3.LUT R8, R3, 0x4e, RZ, 0xfc, !PT ;  /* 0x0000004e03087812 */ /* 0x000fe200078efcff */
[----:B------:R-:W-:Y:S01]  /*2820*/  @!P1 IMAD.IADD R211, R211, 0x1, -R0 ;  /* 0x00000001d3d39824 */ /* 0x000fe200078e0a00 */
[----:B------:R-:W-:Y:S01]  /*2830*/  ISETP.GT.U32.AND P1, PT, R0, R214, PT ;  /* 0x000000d60000720c */ /* 0x000fe20003f24070 */
[----:B------:R-:W-:Y:S01]  /*2840*/  IMAD.HI.U32 R4, R2, R213, RZ ;  /* 0x000000d502047227 */ /* 0x000fe200078e00ff */
[----:B------:R-:W-:-:S02]  /*2850*/  IABS R5, R8 ;  /* 0x0000000800057213 */ /* 0x000fc40000000000 */
[C---:B------:R-:W-:Y:S01]  /*2860*/  LOP3.LUT R7, R3.reuse, 0x50, RZ, 0xfc, !PT ;  /* 0x0000005003077812 */ /* 0x040fe200078efcff */
[----:B------:R-:W-:Y:S01]  /*2870*/  @!P6 IMAD.MOV R211, RZ, RZ, -R211 ;  /* 0x000000ffffd3e224 */ /* 0x000fe200078e0ad3 */
[----:B------:R-:W-:Y:S01]  /*2880*/  ISETP.GT.U32.AND P6, PT, R0, R215, PT ;  /* 0x000000d70000720c */ /* 0x000fe20003fc4070 */
[----:B------:R-:W-:Y:S01]  /*2890*/  IMAD.MOV R4, RZ, RZ, -R4 ;  /* 0x000000ffff047224 */ /* 0x000fe200078e0a04 */
[----:B------:R-:W-:Y:S01]  /*28a0*/  IABS R217, R7 ;  /* 0x0000000700d97213 */ /* 0x000fe20000000000 */
[----:B------:R-:W-:Y:S01]  /*28b0*/  @!P4 IMAD.IADD R212, R212, 0x1, -R0 ;  /* 0x00000001d4d4c824 */ /* 0x000fe200078e0a00 */
[C---:B------:R-:W-:Y:S01]  /*28c0*/  LOP3.LUT R100, R3.reuse, 0x152, RZ, 0xfc, !PT ;  /* 0x0000015203647812 */ /* 0x040fe200078efcff */
[----:B------:R-:W-:Y:S01]  /*28d0*/  IMAD R213, R0, R4, R213 ;  /* 0x0000000400d57224 */ /* 0x000fe200078e02d5 */
[----:B------:R-:W-:Y:S01]  /*28e0*/  LOP3.LUT R98, R3, 0x150, RZ, 0xfc, !PT ;  /* 0x0000015003627812 */ /* 0x000fe200078efcff */
[----:B------:R-:W-:Y:S01]  /*28f0*/  IMAD.HI.U32 R4, R2, R5, RZ ;  /* 0x0000000502047227 */ /* 0x000fe200078e00ff */
[----:B------:R-:W-:-:S02]  /*2900*/  ISETP.GT.U32.AND P4, PT, R0, R212, PT ;  /* 0x000000d40000720c */ /* 0x000fc40003f84070 */
[C---:B------:R-:W-:Y:S01]  /*2910*/  LOP3.LUT R103, R3.reuse, 0x156, RZ, 0xfc, !PT ;  /* 0x0000015603677812 */ /* 0x040fe200078efcff */
[----:B------:R-:W-:Y:S01]  /*2920*/  @!P1 IMAD.IADD R214, R214, 0x1, -R0 ;  /* 0x00000001d6d69824 */ /* 0x000fe200078e0a00 */
[----:B------:R-:W-:Y:S01]  /*2930*/  LOP3.LUT R102, R3, 0x154, RZ, 0xfc, !PT ;  /* 0x0000015403667812 */ /* 0x000fe200078efcff */
[----:B------:R-:W-:Y:S01]  /*2940*/  IMAD.MOV R4, RZ, RZ, -R4 ;  /* 0x000000ffff047224 */ /* 0x000fe200078e0a04 */
[----:B------:R-:W-:Y:S01]  /*2950*/  IABS R101, R103 ;  /* 0x0000006700657213 */ /* 0x000fe20000000000 */
[----:B------:R-:W-:Y:S01]  /*2960*/  @!P0 IMAD.MOV R209, RZ, RZ, -R209 ;  /* 0x000000ffffd18224 */ /* 0x000fe200078e0ad1 */
[C---:B------:R-:W-:Y:S01]  /*2970*/  ISETP.GT.U32.AND P0, PT, R0.reuse, R213, PT ;  /* 0x000000d50000720c */ /* 0x040fe20003f04070 */
[--C-:B------:R-:W-:Y:S01]  /*2980*/  @!P6 IMAD.IADD R215, R215, 0x1, -R0.reuse ;  /* 0x00000001d7d7e824 */ /* 0x100fe200078e0a00 */
[----:B------:R-:W-:Y:S01]  /*2990*/  ISETP.GT.U32.AND P6, PT, R0, R214, PT ;  /* 0x000000d60000720c */ /* 0x000fe20003fc4070 */
[----:B------:R-:W-:Y:S01]  /*29a0*/  @!P5 IMAD.IADD R210, R210, 0x1, -R0 ;  /* 0x00000001d2d2d824 */ /* 0x000fe200078e0a00 */
[----:B------:R-:W-:Y:S01]  /*29b0*/  IABS R99, R102 ;  /* 0x0000006600637213 */ /* 0x000fe20000000000 */
[----:B------:R-:W-:Y:S01]  /*29c0*/  IMAD R216, R0, R4, R5 ;  /* 0x0000000400d87224 */ /* 0x000fe200078e0205 */
[----:B------:R-:W-:Y:S01]  /*29d0*/  LOP3.LUT R104, R3, 0x158, RZ, 0xfc, !PT ;  /* 0x0000015803687812 */ /* 0x000fe200078efcff */
[----:B------:R-:W-:Y:S01]  /*29e0*/  IMAD.HI.U32 R4, R2, R217, RZ ;  /* 0x000000d902047227 */ /* 0x000fe200078e00ff */
[----:B------:R-:W-:-:S02]  /*29f0*/  ISETP.GT.U32.AND P5, PT, R0, R210, PT ;  /* 0x000000d20000720c */ /* 0x000fc40003fa4070 */
[C---:B------:R-:W-:Y:S01]  /*2a00*/  LOP3.LUT R112, R3.reuse, 0x166, RZ, 0xfc, !PT ;  /* 0x0000016603707812 */ /* 0x040fe200078efcff */
[----:B------:R-:W-:Y:S01]  /*2a10*/  IMAD.MOV R4, RZ, RZ, -R4 ;  /* 0x000000ffff047224 */ /* 0x000fe200078e0a04 */
[C---:B------:R-:W-:Y:S01]  /*2a20*/  LOP3.LUT R110, R3.reuse, 0x164, RZ, 0xfc, !PT ;  /* 0x00000164036e7812 */ /* 0x040fe200078efcff */
[--C-:B------:R-:W-:Y:S01]  /*2a30*/  @!P4 IMAD.IADD R212, R212, 0x1, -R0.reuse ;  /* 0x00000001d4d4c824 */ /* 0x100fe200078e0a00 */
[----:B------:R-:W-:Y:S01]  /*2a40*/  ISETP.GE.AND P4, PT, R12, RZ, PT ;  /* 0x000000ff0c00720c */ /* 0x000fe20003f86270 */
[----:B------:R-:W-:Y:S01]  /*2a50*/  IMAD R217, R0, R4, R217 ;  /* 0x0000000400d97224 */ /* 0x000fe200078e02d9 */
[----:B------:R-:W-:Y:S01]  /*2a60*/  LOP3.LUT R12, R3, 0x56, RZ, 0xfc, !PT ;  /* 0x00000056030c7812 */ /* 0x000fe200078efcff */
[--C-:B------:R-:W-:Y:S01]  /*2a70*/  @!P0 IMAD.IADD R213, R213, 0x1, -R0.reuse ;  /* 0x00000001d5d58824 */ /* 0x100fe200078e0a00 */
[----:B------:R-:W-:Y:S01]  /*2a80*/  ISETP.GE.AND P0, PT, R8, RZ, PT ;  /* 0x000000ff0800720c */ /* 0x000fe20003f06270 */
[----:B------:R-:W-:Y:S01]  /*2a90*/  @!P6 IMAD.IADD R214, R214, 0x1, -R0 ;  /* 0x00000001d6d6e824 */ /* 0x000fe200078e0a00 */
[----:B------:R-:W-:Y:S01]  /*2aa0*/  ISETP.GT.U32.AND P6, PT, R0, R217, PT ;  /* 0x000000d90000720c */ /* 0x000fe20003fc4070 */
[----:B------:R-:W-:Y:S01]  /*2ab0*/  @!P2 IMAD.MOV R212, RZ, RZ, -R212 ;  /* 0x000000ffffd4a224 */ /* 0x000fe200078e0ad4 */
[----:B------:R-:W-:Y:S01]  /*2ac0*/  LOP3.LUT R8, R3, 0x52, RZ, 0xfc, !PT ;  /* 0x0000005203087812 */ /* 0x000fe200078efcff */
[----:B------:R-:W-:Y:S01]  /*2ad0*/  @!P5 IMAD.IADD R210, R210, 0x1, -R0 ;  /* 0x00000001d2d2d824 */ /* 0x000fe200078e0a00 */
[----:B------:R-:W-:-:S02]  /*2ae0*/  ISETP.GT.U32.AND P1, PT, R0, R213, PT ;  /* 0x000000d50000720c */ /* 0x000fc40003f24070 */
[----:B------:R-:W-:Y:S01]  /*2af0*/  ISETP.GT.U32.AND P2, PT, R0, R215, PT ;  /* 0x000000d70000720c */ /* 0x000fe20003f44070 */
[----:B------:R-:W-:Y:S01]  /*2b00*/  @!P3 IMAD.MOV R210, RZ, RZ, -R210 ;  /* 0x000000ffffd2b224 */ /* 0x000fe200078e0ad2 */
[----:B------:R-:W-:Y:S02]  /*2b10*/  ISETP.GE.AND P5, PT, R10, RZ, PT ;  /* 0x000000ff0a00720c */ /* 0x000fe40003fa6270 */
[----:B------:R-:W-:Y:S02]  /*2b20*/  LOP3.LUT R10, R3, 0x54, RZ, 0xfc, !PT ;  /* 0x00000054030a7812 */ /* 0x000fe400078efcff */
[----:B------:R-:W-:Y:S01]  /*2b30*/  IABS R9, R8 ;  /* 0x0000000800097213 */ /* 0x000fe20000000000 */
[----:B------:R-:W-:Y:S01]  /*2b40*/  @!P6 IMAD.IADD R217, R217, 0x1, -R0 ;  /* 0x00000001d9d9e824 */ /* 0x000fe200078e0a00 */
[----:B------:R-:W-:Y:S02]  /*2b50*/  ISETP.GE.AND P3, PT, R11, RZ, PT ;  /* 0x000000ff0b00720c */ /* 0x000fe40003f66270 */
[----:B------:R-:W-:Y:S01]  /*2b60*/  IABS R219, R10 ;  /* 0x0000000a00db7213 */ /* 0x000fe20000000000 */
[----:B------:R-:W-:Y:S01]  /*2b70*/  IMAD.HI.U32 R4, R2, R9, RZ ;  /* 0x0000000902047227 */ /* 0x000fe200078e00ff */
[----:B------:R-:W-:-:S02]  /*2b80*/  IABS R11, R12 ;  /* 0x0000000c000b7213 */ /* 0x000fc40000000000 */
[----:B------:R-:W-:Y:S01]  /*2b90*/  ISETP.GT.U32.AND P6, PT, R0, R217, PT ;  /* 0x000000d90000720c */ /* 0x000fe20003fc4070 */
[----:B------:R-:W-:Y:S01]  /*2ba0*/  IMAD.HI.U32 R5, R2, R219, RZ ;  /* 0x000000db02057227 */ /* 0x000fe200078e00ff */
[C---:B------:R-:W-:Y:S02]  /*2bb0*/  LOP3.LUT R113, R3.reuse, 0x168, RZ, 0xfc, !PT ;  /* 0x0000016803717812 */ /* 0x040fe400078efcff */
[----:B------:R-:W-:Y:S01]  /*2bc0*/  LOP3.LUT R114, R3, 0x16a, RZ, 0xfc, !PT ;  /* 0x0000016a03727812 */ /* 0x000fe200078efcff */
[----:B------:R-:W-:Y:S01]  /*2bd0*/  IMAD.MOV R4, RZ, RZ, -R4 ;  /* 0x000000ffff047224 */ /* 0x000fe200078e0a04 */
[----:B------:R-:W-:Y:S01]  /*2be0*/  IABS R108, R113 ;  /* 0x00000071006c7213 */ /* 0x000fe20000000000 */
[--C-:B------:R-:W-:Y:S01]  /*2bf0*/  @!P1 IMAD.IADD R213, R213, 0x1, -R0.reuse ;  /* 0x00000001d5d59824 */ /* 0x100fe200078e0a00 */
[----:B------:R-:W-:Y:S01]  /*2c00*/  ISETP.GT.U32.AND P1, PT, R0, R216, PT ;  /* 0x000000d80000720c */ /* 0x000fe20003f24070 */
[----:B------:R-:W-:Y:S01]  /*2c10*/  @!P2 IMAD.IADD R215, R215, 0x1, -R0 ;  /* 0x00000001d7d7a824 */ /* 0x000fe200078e0a00 */
[----:B------:R-:W-:Y:S01]  /*2c20*/  ISETP.GE.AND P2, PT, R7, RZ, PT ;  /* 0x000000ff0700720c */ /* 0x000fe20003f46270 */
[----:B------:R-:W-:Y:S01]  /*2c30*/  IMAD.HI.U32 R7, R2, R11, RZ ;  /* 0x0000000b02077227 */ /* 0x000fe200078e00ff */
[----:B------:R-:W-:-:S02]  /*2c40*/  IABS R109, R114 ;  /* 0x00000072006d7213 */ /* 0x000fc40000000000 */
[C---:B------:R-:W-:Y:S01]  /*2c50*/  LOP3.LUT R115, R3.reuse, 0x16c, RZ, 0xfc, !PT ;  /* 0x0000016c03737812 */ /* 0x040fe200078efcff */
[----:B------:R-:W-:Y:S01]  /*2c60*/  IMAD.MOV R5, RZ, RZ, -R5 ;  /* 0x000000ffff057224 */ /* 0x000fe200078e0a05 */
[C---:B------:R-:W-:Y:S01]  /*2c70*/  LOP3.LUT R116, R3.reuse, 0x172, RZ, 0xfc, !PT ;  /* 0x0000017203747812 */ /* 0x040fe200078efcff */
[C---:B------:R-:W-:Y:S01]  /*2c80*/  IMAD R218, R0.reuse, R4, R9 ;  /* 0x0000000400da7224 */ /* 0x040fe200078e0209 */
[C---:B------:R-:W-:Y:S01]  /*2c90*/  LOP3.LUT R9, R3.reuse, 0x5a, RZ, 0xfc, !PT ;  /* 0x0000005a03097812 */ /* 0x040fe200078efcff */
[----:B------:R-:W-:Y:S01]  /*2ca0*/  IMAD.MOV R7, RZ, RZ, -R7 ;  /* 0x000000ffff077224 */ /* 0x000fe200078e0a07 */
[----:B------:R-:W-:Y:S01]  /*2cb0*/  IABS R111, R115 ;  /* 0x00000073006f7213 */ /* 0x000fe20000000000 */
[C---:B------:R-:W-:Y:S01]  /*2cc0*/  IMAD R219, R0.reuse, R5, R219 ;  /* 0x0000000500db7224 */ /* 0x040fe200078e02db */
[----:B------:R-:W-:Y:S01]  /*2cd0*/  LOP3.LUT R118, R3, 0x174, RZ, 0xfc, !PT ;  /* 0x0000017403767812 */ /* 0x000fe200078efcff */
[----:B------:R-:W-:Y:S01]  /*2ce0*/  @!P3 IMAD.MOV R214, RZ, RZ, -R214 ;  /* 0x000000ffffd6b224 */ /* 0x000fe200078e0ad6 */
[C---:B------:R-:W-:Y:S01]  /*2cf0*/  ISETP.GT.U32.AND P3, PT, R0.reuse, R218, PT ;  /* 0x000000da0000720c */ /* 0x040fe20003f64070 */
[C---:B------:R-:W-:Y:S01]  /*2d00*/  IMAD R220, R0.reuse, R7, R11 ;  /* 0x0000000700dc7224 */ /* 0x040fe200078e020b */
[----:B------:R-:W-:Y:S01]  /*2d10*/  IABS R7, R9 ;  /* 0x0000000900077213 */ /* 0x000fe20000000000 */
[----:B------:R-:W-:Y:S01]  /*2d20*/  @!P4 IMAD.MOV R215, RZ, RZ, -R215 ;  /* 0x000000ffffd7c224 */ /* 0x000fe200078e0ad7 */
[----:B------:R-:W-:Y:S01]  /*2d30*/  ISETP.GT.U32.AND P4, PT, R0, R219, PT ;  /* 0x000000db0000720c */ /* 0x000fe20003f84070 */
[--C-:B------:R-:W-:Y:S01]  /*2d40*/  @!P1 IMAD.IADD R216, R216, 0x1, -R0.reuse ;  /* 0x00000001d8d89824 */ /* 0x100fe200078e0a00 */
[----:B------:R-:W-:Y:S01]  /*2d50*/  ISETP.GE.AND P1, PT, R8, RZ, PT ;  /* 0x000000ff0800720c */ /* 0x000fe20003f26270 */
[--C-:B------:R-:W-:Y:S01]  /*2d60*/  @!P6 IMAD.IADD R217, R217, 0x1, -R0.reuse ;  /* 0x00000001d9d9e824 */ /* 0x100fe200078e0a00 */
[C---:B------:R-:W-:Y:S01]  /*2d70*/  ISETP.GT.U32.AND P6, PT, R0.reuse, R220, PT ;  /* 0x000000dc0000720c */ /* 0x040fe20003fc4070 */
[----:B------:R-:W-:Y:S01]  /*2d80*/  @!P5 IMAD.MOV R213, RZ, RZ, -R213 ;  /* 0x000000ffffd5d224 */ /* 0x000fe200078e0ad5 */
[----:B------:R-:W-:Y:S01]  /*2d90*/  LOP3.LUT R8, R3, 0x58, RZ, 0xfc, !PT ;  /* 0x0000005803087812 */ /* 0x000fe200078efcff */
[----:B------:R-:W-:Y:S01]  /*2da0*/  @!P2 IMAD.MOV R217, RZ, RZ, -R217 ;  /* 0x000000ffffd9a224 */ /* 0x000fe200078e0ad9 */
[----:B------:R-:W-:Y:S01]  /*2db0*/  ISETP.GT.U32.AND P5, PT, R0, R216, PT ;  /* 0x000000d80000720c */ /* 0x000fe20003fa4070 */
[----:B------:R-:W-:Y:S01]  /*2dc0*/  @!P3 IMAD.IADD R218, R218, 0x1, -R0 ;  /* 0x00000001dadab824 */ /* 0x000fe200078e0a00 */
[----:B------:R-:W-:-:S02]  /*2dd0*/  IABS R221, R8 ;  /* 0x0000000800dd7213 */ /* 0x000fc40000000000 */
[----:B------:R-:W-:Y:S01]  /*2de0*/  LOP3.LUT R11, R3, 0x5e, RZ, 0xfc, !PT ;  /* 0x0000005e030b7812 */ /* 0x000fe200078efcff */
[--C-:B------:R-:W-:Y:S01]  /*2df0*/  @!P4 IMAD.IADD R219, R219, 0x1, -R0.reuse ;  /* 0x00000001dbdbc824 */ /* 0x100fe200078e0a00 */
[----:B------:R-:W-:Y:S01]  /*2e00*/  ISETP.GT.U32.AND P4, PT, R0, R218, PT ;  /* 0x000000da0000720c */ /* 0x000fe20003f84070 */
[----:B------:R-:W-:Y:S01]  /*2e10*/  IMAD.HI.U32 R4, R2, R221, RZ ;  /* 0x000000dd02047227 */ /* 0x000fe200078e00ff */
[----:B------:R-:W-:Y:S02]  /*2e20*/  ISETP.GE.AND P3, PT, R12, RZ, PT ;  /* 0x000000ff0c00720c */ /* 0x000fe40003f66270 */
[C---:B------:R-:W-:Y:S01]  /*2e30*/  LOP3.LUT R12, R3.reuse, 0x60, RZ, 0xfc, !PT ;  /* 0x00000060030c7812 */ /* 0x040fe200078efcff */
[----:B------:R-:W-:Y:S01]  /*2e40*/  @!P6 IMAD.IADD R220, R220, 0x1, -R0 ;  /* 0x00000001dcdce824 */ /* 0x000fe200078e0a00 */
[----:B------:R-:W-:Y:S01]  /*2e50*/  ISETP.GT.U32.AND P6, PT, R0, R219, PT ;  /* 0x000000db0000720c */ /* 0x000fe20003fc4070 */
[----:B------:R-:W-:Y:S01]  /*2e60*/  IMAD.MOV R5, RZ, RZ, -R4 ;  /* 0x000000ffff057224 */ /* 0x000fe200078e0a04 */
[----:B------:R-:W-:Y:S01]  /*2e70*/  IABS R225, R12 ;  /* 0x0000000c00e17213 */ /* 0x000fe20000000000 */
[----:B------:R-:W-:Y:S01]  /*2e80*/  IMAD.HI.U32 R4, R2, R7, RZ ;  /* 0x0000000702047227 */ /* 0x000fe200078e00ff */
[----:B------:R-:W-:-:S02]  /*2e90*/  LOP3.LUT R119, R3, 0x176, RZ, 0xfc, !PT ;  /* 0x0000017603777812 */ /* 0x000fc400078efcff */
[C---:B------:R-:W-:Y:S01]  /*2ea0*/  LOP3.LUT R120, R3.reuse, 0x17e, RZ, 0xfc, !PT ;  /* 0x0000017e03787812 */ /* 0x040fe200078efcff */
[----:B------:R-:W-:Y:S01]  /*2eb0*/  IMAD R221, R0, R5, R221 ;  /* 0x0000000500dd7224 */ /* 0x000fe200078e02dd */
[----:B------:R-:W-:Y:S01]  /*2ec0*/  LOP3.LUT R122, R3, 0x180, RZ, 0xfc, !PT ;  /* 0x00000180037a7812 */ /* 0x000fe200078efcff */
[----:B------:R-:W-:Y:S01]  /*2ed0*/  IMAD.MOV R4, RZ, RZ, -R4 ;  /* 0x000000ffff047224 */ /* 0x000fe200078e0a04 */
[----:B------:R-:W-:Y:S01]  /*2ee0*/  IABS R121, R120 ;  /* 0x0000007800797213 */ /* 0x000fe20000000000 */
[--C-:B------:R-:W-:Y:S01]  /*2ef0*/  @!P4 IMAD.IADD R218, R218, 0x1, -R0.reuse ;  /* 0x00000001dadac824 */ /* 0x100fe200078e0a00 */
[C---:B------:R-:W-:Y:S01]  /*2f00*/  ISETP.GT.U32.AND P4, PT, R0.reuse, R221, PT ;  /* 0x000000dd0000720c */ /* 0x040fe20003f84070 */
[----:B------:R-:W-:Y:S01]  /*2f10*/  IMAD R222, R0, R4, R7 ;  /* 0x0000000400de7224 */ /* 0x000fe200078e0207 */
[----:B------:R-:W-:Y:S01]  /*2f20*/  IABS R7, R11 ;  /* 0x0000000b00077213 */ /* 0x000fe20000000000 */
[--C-:B------:R-:W-:Y:S01]  /*2f30*/  @!P5 IMAD.IADD R216, R216, 0x1, -R0.reuse ;  /* 0x00000001d8d8d824 */ /* 0x100fe200078e0a00 */
[----:B------:R-:W-:Y:S01]  /*2f40*/  ISETP.GE.AND P5, PT, R10, RZ, PT ;  /* 0x000000ff0a00720c */ /* 0x000fe20003fa6270 */
[----:B------:R-:W-:Y:S01]  /*2f50*/  @!P6 IMAD.IADD R219, R219, 0x1, -R0 ;  /* 0x00000001dbdbe824 */ /* 0x000fe200078e0a00 */
[C---:B------:R-:W-:Y:S01]  /*2f60*/  ISETP.GT.U32.AND P6, PT, R0.reuse, R222, PT ;  /* 0x000000de0000720c */ /* 0x040fe20003fc4070 */
[----:B------:R-:W-:Y:S01]  /*2f70*/  @!P0 IMAD.MOV R216, RZ, RZ, -R216 ;  /* 0x000000ffffd88224 */ /* 0x000fe200078e0ad8 */
[----:B------:R-:W-:Y:S01]  /*2f80*/  LOP3.LUT R10, R3, 0x5c, RZ, 0xfc, !PT ;  /* 0x0000005c030a7812 */ /* 0x000fe200078efcff */
[----:B------:R-:W-:Y:S01]  /*2f90*/  @!P1 IMAD.MOV R218, RZ, RZ, -R218 ;  /* 0x000000ffffda9224 */ /* 0x000fe200078e0ada */
[----:B------:R-:W-:-:S02]  /*2fa0*/  ISETP.GT.U32.AND P0, PT, R0, R220, PT ;  /* 0x000000dc0000720c */ /* 0x000fc40003f04070 */
[----:B------:R-:W-:Y:S01]  /*2fb0*/  IABS R223, R10 ;  /* 0x0000000a00df7213 */ /* 0x000fe20000000000 */
[--C-:B------:R-:W-:Y:S01]  /*2fc0*/  @!P4 IMAD.IADD R221, R221, 0x1, -R0.reuse ;  /* 0x00000001ddddc824 */ /* 0x100fe200078e0a00 */
[----:B------:R-:W-:Y:S02]  /*2fd0*/  ISETP.GE.AND P4, PT, R9, RZ, PT ;  /* 0x000000ff0900720c */ /* 0x000fe40003f86270 */
[----:B------:R-:W-:Y:S01]  /*2fe0*/  IABS R123, R122 ;  /* 0x0000007a007b7213 */ /* 0x000fe20000000000 */
[----:B------:R-:W-:Y:S01]  /*2ff0*/  IMAD.HI.U32 R4, R2, R223, RZ ;  /* 0x000000df02047227 */ /* 0x000fe200078e00ff */
[C---:B------:R-:W-:Y:S02]  /*3000*/  LOP3.LUT R124, R3.reuse, 0x182, RZ, 0xfc, !PT ;  /* 0x00000182037c7812 */ /* 0x040fe400078efcff */
[----:B------:R-:W-:Y:S01]  /*3010*/  LOP3.LUT R126, R3, 0x184, RZ, 0xfc, !PT ;  /* 0x00000184037e7812 */ /* 0x000fe200078efcff */
[----:B------:R-:W-:Y:S01]  /*3020*/  @!P6 IMAD.IADD R222, R222, 0x1, -R0 ;  /* 0x00000001dedee824 */ /* 0x000fe200078e0a00 */
[----:B------:R-:W-:Y:S01]  /*3030*/  ISETP.GT.U32.AND P6, PT, R0, R221, PT ;  /* 0x000000dd0000720c */ /* 0x000fe20003fc4070 */
[----:B------:R-:W-:Y:S01]  /*3040*/  IMAD.MOV R5, RZ, RZ, -R4 ;  /* 0x000000ffff057224 */ /* 0x000fe200078e0a04 */
[----:B------:R-:W-:Y:S01]  /*3050*/  IABS R125, R124 ;  /* 0x0000007c007d7213 */ /* 0x000fe20000000000 */
[----:B------:R-:W-:Y:S01]  /*3060*/  IMAD.HI.U32 R4, R2, R7, RZ ;  /* 0x0000000702047227 */ /* 0x000fe200078e00ff */
[----:B------:R-:W-:-:S02]  /*3070*/  ISETP.GT.U32.AND P1, PT, R0, R222, PT ;  /* 0x000000de0000720c */ /* 0x000fc40003f24070 */
[C---:B------:R-:W-:Y:S01]  /*3080*/  LOP3.LUT R128, R3.reuse, 0x186, RZ, 0xfc, !PT ;  /* 0x0000018603807812 */ /* 0x040fe200078efcff */
[----:B------:R-:W-:Y:S01]  /*3090*/  IMAD R223, R0, R5, R223 ;  /* 0x0000000500df7224 */ /* 0x000fe200078e02df */
[C---:B------:R-:W-:Y:S01]  /*30a0*/  LOP3.LUT R130, R3.reuse, 0x18a, RZ, 0xfc, !PT ;  /* 0x0000018a03827812 */ /* 0x040fe200078efcff */
[----:B------:R-:W-:Y:S01]  /*30b0*/  IMAD.MOV R224, RZ, RZ, -R4 ;  /* 0x000000ffffe07224 */ /* 0x000fe200078e0a04 */
[C---:B------:R-:W-:Y:S01]  /*30c0*/  LOP3.LUT R131, R3.reuse, 0x18c, RZ, 0xfc, !PT ;  /* 0x0000018c03837812 */ /* 0x040fe200078efcff */
[----:B------:R-:W-:Y:S01]  /*30d0*/  IMAD.HI.U32 R4, R2, R225, RZ ;  /* 0x000000e102047227 */ /* 0x000fe200078e00ff */
[C---:B------:R-:W-:Y:S02]  /*30e0*/  ISETP.GT.U32.AND P2, PT, R0.reuse, R223, PT ;  /* 0x000000df0000720c */ /* 0x040fe40003f44070 */
[----:B------:R-:W-:Y:S01]  /*30f0*/  IABS R127, R131 ;  /* 0x00000083007f7213 */ /* 0x000fe20000000000 */
[C---:B------:R-:W-:Y:S01]  /*3100*/  IMAD R224, R0.reuse, R224, R7 ;  /* 0x000000e000e07224 */ /* 0x040fe200078e0207 */
[----:B------:R-:W-:Y:S01]  /*3110*/  LOP3.LUT R7, R3, 0x62, RZ, 0xfc, !PT ;  /* 0x0000006203077812 */ /* 0x000fe200078efcff */
[----:B------:R-:W-:Y:S01]  /*3120*/  @!P6 IMAD.IADD R221, R221, 0x1, -R0 ;  /* 0x00000001dddde824 */ /* 0x000fe200078e0a00 */
[----:B------:R-:W-:Y:S01]  /*3130*/  LOP3.LUT R132, R3, 0x18e, RZ, 0xfc, !PT ;  /* 0x0000018e03847812 */ /* 0x000fe200078efcff */
[----:B------:R-:W-:Y:S01]  /*3140*/  IMAD.MOV R4, RZ, RZ, -R4 ;  /* 0x000000ffff047224 */ /* 0x000fe200078e0a04 */
[----:B------:R-:W-:Y:S01]  /*3150*/  ISETP.GT.U32.AND P6, PT, R0, R224, PT ;  /* 0x000000e00000720c */ /* 0x000fe20003fc4070 */
[--C-:B------:R-:W-:Y:S01]  /*3160*/  @!P0 IMAD.IADD R220, R220, 0x1, -R0.reuse ;  /* 0x00000001dcdc8824 */ /* 0x100fe200078e0a00 */
[----:B------:R-:W-:Y:S01]  /*3170*/  IABS R5, R7 ;  /* 0x0000000700057213 */ /* 0x000fe20000000000 */
[----:B------:R-:W-:Y:S01]  /*3180*/  IMAD R225, R0, R4, R225 ;  /* 0x0000000400e17224 */ /* 0x000fe200078e02e1 */
[----:B------:R-:W-:Y:S01]  /*3190*/  ISETP.GE.AND P0, PT, R8, RZ, PT ;  /* 0x000000ff0800720c */ /* 0x000fe20003f06270 */
[----:B------:R-:W-:Y:S01]  /*31a0*/  @!P2 IMAD.IADD R223, R223, 0x1, -R0 ;  /* 0x00000001dfdfa824 */ /* 0x000fe200078e0a00 */
[----:B------:R-:W-:Y:S01]  /*31b0*/  ISETP.GE.AND P2, PT, R7, RZ, PT ;  /* 0x000000ff0700720c */ /* 0x000fe20003f46270 */
[----:B------:R-:W-:Y:S01]  /*31c0*/  IMAD.HI.U32 R4, R2, R5, RZ ;  /* 0x0000000502047227 */ /* 0x000fe200078e00ff */
[----:B------:R-:W-:-:S02]  /*31d0*/  LOP3.LUT R7, R3, 0x64, RZ, 0xfc, !PT ;  /* 0x0000006403077812 */ /* 0x000fc400078efcff */
[----:B------:R-:W-:Y:S01]  /*31e0*/  LOP3.LUT R8, R3, 0x66, RZ, 0xfc, !PT ;  /* 0x0000006603087812 */ /* 0x000fe200078efcff */
[--C-:B------:R-:W-:Y:S01]  /*31f0*/  @!P1 IMAD.IADD R222, R222, 0x1, -R0.reuse ;  /* 0x00000001dede9824 */ /* 0x100fe200078e0a00 */
[----:B------:R-:W-:Y:S01]  /*3200*/  IABS R227, R7 ;  /* 0x0000000700e37213 */ /* 0x000fe20000000000 */
[----:B------:R-:W-:Y:S01]  /*3210*/  @!P6 IMAD.IADD R224, R224, 0x1, -R0 ;  /* 0x00000001e0e0e824 */ /* 0x000fe200078e0a00 */
[C---:B------:R-:W-:Y:S01]  /*3220*/  ISETP.GT.U32.AND P6, PT, R0.reuse, R223, PT ;  /* 0x000000df0000720c */ /* 0x040fe20003fc4070 */
[----:B------:R-:W-:Y:S01]  /*3230*/  IMAD.MOV R4, RZ, RZ, -R4 ;  /* 0x000000ffff047224 */ /* 0x000fe200078e0a04 */
[----:B------:R-:W-:Y:S01]  /*3240*/  IABS R9, R8 ;  /* 0x0000000800097213 */ /* 0x000fe20000000000 */
[----:B------:R-:W-:Y:S01]  /*3250*/  @!P4 IMAD.MOV R222, RZ, RZ, -R222 ;  /* 0x000000ffffdec224 */ /* 0x000fe200078e0ade */
[C---:B------:R-:W-:Y:S01]  /*3260*/  ISETP.GT.U32.AND P4, PT, R0.reuse, R225, PT ;  /* 0x000000e10000720c */ /* 0x040fe20003f84070 */
[----:B------:R-:W-:Y:S01]  /*3270*/  IMAD R226, R0, R4, R5 ;  /* 0x0000000400e27224 */ /* 0x000fe200078e0205 */
[----:B------:R-:W-:Y:S01]  /*3280*/  ISETP.GE.AND P1, PT, R12, RZ, PT ;  /* 0x000000ff0c00720c */ /* 0x000fe20003f26270 */
[----:B------:R-:W-:Y:S01]  /*3290*/  @!P5 IMAD.MOV R219, RZ, RZ, -R219 ;  /* 0x000000ffffdbd224 */ /* 0x000fe200078e0adb */
[----:B------:R-:W-:Y:S01]  /*32a0*/  ISETP.GE.AND P5, PT, R10, RZ, PT ;  /* 0x000000ff0a00720c */ /* 0x000fe20003fa6270 */
[----:B------:R-:W-:Y:S01]  /*32b0*/  @!P0 IMAD.MOV R221, RZ, RZ, -R221 ;  /* 0x000000ffffdd8224 */ /* 0x000fe200078e0add */
[C---:B------:R-:W-:Y:S01]  /*32c0*/  ISETP.GT.U32.AND P0, PT, R0.reuse, R224, PT ;  /* 0x000000e00000720c */ /* 0x040fe20003f04070 */
[----:B------:R-:W-:Y:S01]  /*32d0*/  @!P3 IMAD.MOV R220, RZ, RZ, -R220 ;  /* 0x000000ffffdcb224 */ /* 0x000fe200078e0adc */
[----:B------:R-:W-:Y:S01]  /*32e0*/  ISETP.GE.AND P3, PT, R11, RZ, PT ;  /* 0x000000ff0b00720c */ /* 0x000fe20003f66270 */
[----:B------:R-:W-:Y:S01]  /*32f0*/  @!P6 IMAD.IADD R223, R223, 0x1, -R0 ;  /* 0x00000001dfdfe824 */ /* 0x000fe200078e0a00 */
[----:B------:R-:W-:Y:S01]  /*3300*/  ISETP.GT.U32.AND P6, PT, R0, R226, PT ;  /* 0x000000e20000720c */ /* 0x000fe20003fc4070 */
[----:B------:R-:W-:Y:S01]  /*3310*/  IMAD.HI.U32 R4, R2, R227, RZ ;  /* 0x000000e302047227 */ /* 0x000fe200078e00ff */
[----:B------:R-:W-:-:S02]  /*3320*/  LOP3.LUT R10, R3, 0x68, RZ, 0xfc, !PT ;  /* 0x00000068030a7812 */ /* 0x000fc400078efcff */
[----:B------:R-:W-:Y:S01]  /*3330*/  LOP3.LUT R11, R3, 0x6c, RZ, 0xfc, !PT ;  /* 0x0000006c030b7812 */ /* 0x000fe200078efcff */
[--C-:B------:R-:W-:Y:S01]  /*3340*/  @!P4 IMAD.IADD R225, R225, 0x1, -R0.reuse ;  /* 0x00000001e1e1c824 */ /* 0x100fe200078e0a00 */
[----:B------:R-:W-:Y:S01]  /*3350*/  IABS R229, R10 ;  /* 0x0000000a00e57213 */ /* 0x000fe20000000000 */
[----:B------:R-:W-:Y:S01]  /*3360*/  @!P5 IMAD.MOV R223, RZ, RZ, -R223 ;  /* 0x000000ffffdfd224 */ /* 0x000fe200078e0adf */
[----:B------:R-:W-:Y:S01]  /*3370*/  ISETP.GE.AND P4, PT, R8, RZ, PT ;  /* 0x000000ff0800720c */ /* 0x000fe20003f86270 */
[--C-:B------:R-:W-:Y:S01]  /*3380*/  @!P0 IMAD.IADD R224, R224, 0x1, -R0.reuse ;  /* 0x00000001e0e08824 */ /* 0x100fe200078e0a00 */
[----:B------:R-:W-:Y:S01]  /*3390*/  ISETP.GE.AND P0, PT, R7, RZ, PT ;  /* 0x000000ff0700720c */ /* 0x000fe20003f06270 */
[----:B------:R-:W-:Y:S01]  /*33a0*/  IMAD.HI.U32 R5, R2, R9, RZ ;  /* 0x0000000902057227 */ /* 0x000fe200078e00ff */
[----:B------:R-:W-:Y:S02]  /*33b0*/  ISETP.GT.U32.AND P5, PT, R0, R225, PT ;  /* 0x000000e10000720c */ /* 0x000fe40003fa4070 */
[C---:B------:R-:W-:Y:S01]  /*33c0*/  LOP3.LUT R8, R3.reuse, 0x6a, RZ, 0xfc, !PT ;  /* 0x0000006a03087812 */ /* 0x040fe200078efcff */
[----:B------:R-:W-:Y:S01]  /*33d0*/  @!P6 IMAD.IADD R226, R226, 0x1, -R0 ;  /* 0x00000001e2e2e824 */ /* 0x000fe200078e0a00 */
[----:B------:R-:W-:Y:S01]  /*33e0*/  IABS R231, R11 ;  /* 0x0000000b00e77213 */ /* 0x000fe20000000000 */
[----:B------:R-:W-:Y:S01]  /*33f0*/  IMAD.MOV R7, RZ, RZ, -R4 ;  /* 0x000000ffff077224 */ /* 0x000fe200078e0a04 */
[----:B------:R-:W-:Y:S01]  /*3400*/  LOP3.LUT R12, R3, 0x6e, RZ, 0xfc, !PT ;  /* 0x0000006e030c7812 */ /* 0x000fe200078efcff */
[----:B------:R-:W-:Y:S01]  /*3410*/  IMAD.HI.U32 R4, R2, R229, RZ ;  /* 0x000000e502047227 */ /* 0x000fe200078e00ff */
[----:B------:R-:W-:-:S02]  /*3420*/  ISETP.GT.U32.AND P6, PT, R0, R226, PT ;  /* 0x000000e20000720c */ /* 0x000fc40003fc4070 */
[----:B------:R-:W-:Y:S01]  /*3430*/  IABS R129, R132 ;  /* 0x0000008400817213 */ /* 0x000fe20000000000 */
[----:B------:R-:W-:Y:S01]  /*3440*/  IMAD.MOV R5, RZ, RZ, -R5 ;  /* 0x000000ffff057224 */ /* 0x000fe200078e0a05 */
[C---:B------:R-:W-:Y:S01]  /*3450*/  LOP3.LUT R133, R3.reuse, 0x190, RZ, 0xfc, !PT ;  /* 0x0000019003857812 */ /* 0x040fe200078efcff */
[C---:B------:R-:W-:Y:S01]  /*3460*/  IMAD R227, R0.reuse, R7, R227 ;  /* 0x0000000700e37224 */ /* 0x040fe200078e02e3 */
[----:B------:R-:W-:Y:S01]  /*3470*/  IABS R7, R8 ;  /* 0x0000000800077213 */ /* 0x000fe20000000000 */
[----:B------:R-:W-:Y:S01]  /*3480*/  IMAD.MOV R4, RZ, RZ, -R4 ;  /* 0x000000ffff047224 */ /* 0x000fe200078e0a04 */
[C---:B------:R-:W-:Y:S01]  /*3490*/  LOP3.LUT R134, R3.reuse, 0x19c, RZ, 0xfc, !PT ;  /* 0x0000019c03867812 */ /* 0x040fe200078efcff */
[C---:B------:R-:W-:Y:S01]  /*34a0*/  IMAD R228, R0.reuse, R5, R9 ;  /* 0x0000000500e47224 */ /* 0x040fe200078e0209 */
[----:B------:R-:W-:Y:S01]  /*34b0*/  IABS R9, R12 ;  /* 0x0000000c00097213 */ /* 0x000fe20000000000 */
[----:B------:R-:W-:Y:S01]  /*34c0*/  @!P3 IMAD.MOV R224, RZ, RZ, -R224 ;  /* 0x000000ffffe0b224 */ /* 0x000fe200078e0ae0 */
[C---:B------:R-:W-:Y:S01]  /*34d0*/  ISETP.GT.U32.AND P3, PT, R0.reuse, R227, PT ;  /* 0x000000e30000720c */ /* 0x040fe20003f64070 */
[C---:B------:R-:W-:Y:S01]  /*34e0*/  IMAD R229, R0.reuse, R4, R229 ;  /* 0x0000000400e57224 */ /* 0x040fe200078e02e5 */
[----:B------:R-:W-:Y:S01]  /*34f0*/  LOP3.LUT R136, R3, 0x19e, RZ, 0xfc, !PT ;  /* 0x0000019e03887812 */ /* 0x000fe200078efcff */
[--C-:B------:R-:W-:Y:S01]  /*3500*/  @!P5 IMAD.IADD R225, R225, 0x1, -R0.reuse ;  /* 0x00000001e1e1d824 */ /* 0x100fe200078e0a00 */
[----:B------:R-:W-:Y:S01]  /*3510*/  ISETP.GT.U32.AND P5, PT, R0, R228, PT ;  /* 0x000000e40000720c */ /* 0x000fe20003fa4070 */
[----:B------:R-:W-:Y:S01]  /*3520*/  @!P6 IMAD.IADD R226, R226, 0x1, -R0 ;  /* 0x00000001e2e2e824 */ /* 0x000fe200078e0a00 */
[----:B------:R-:W-:Y:S01]  /*3530*/  ISETP.GT.U32.AND P6, PT, R0, R229, PT ;  /* 0x000000e50000720c */ /* 0x000fe20003fc4070 */
[----:B------:R-:W-:Y:S01]  /*3540*/  IMAD.HI.U32 R4, R2, R7, RZ ;  /* 0x0000000702047227 */ /* 0x000fe200078e00ff */
[----:B------:R-:W-:-:S02]  /*3550*/  IABS R137, R136 ;  /* 0x0000008800897213 */ /* 0x000fc40000000000 */
[C---:B------:R-:W-:Y:S01]  /*3560*/  LOP3.LUT R142, R3.reuse, 0x1a4, RZ, 0xfc, !PT ;  /* 0x000001a4038e7812 */ /* 0x040fe200078efcff */
[----:B------:R-:W-:Y:S01]  /*3570*/  IMAD.HI.U32 R5, R2, R231, RZ ;  /* 0x000000e702057227 */ /* 0x000fe200078e00ff */
[----:B------:R-:W-:Y:S02]  /*3580*/  LOP3.LUT R147, R3, 0x1a2, RZ, 0xfc, !PT ;  /* 0x000001a203937812 */ /* 0x000fe400078efcff */
[----:B------:R-:W-:Y:S01]  /*3590*/  IABS R141, R142 ;  /* 0x0000008e008d7213 */ /* 0x000fe20000000000 */
[--C-:B------:R-:W-:Y:S01]  /*35a0*/  @!P3 IMAD.IADD R227, R227, 0x1, -R0.reuse ;  /* 0x00000001e3e3b824 */ /* 0x100fe200078e0a00 */
[----:B------:R-:W-:Y:S01]  /*35b0*/  ISETP.GE.AND P3, PT, R10, RZ, PT ;  /* 0x000000ff0a00720c */ /* 0x000fe20003f66270 */
[--C-:B------:R-:W-:Y:S01]  /*35c0*/  @!P5 IMAD.IADD R228, R228, 0x1, -R0.reuse ;  /* 0x00000001e4e4d824 */ /* 0x100fe200078e0a00 */
[----:B------:R-:W-:Y:S01]  /*35d0*/  LOP3.LUT R10, R3, 0x80, RZ, 0xfc, !PT ;  /* 0x00000080030a7812 */ /* 0x000fe200078efcff */
[----:B------:R-:W-:Y:S01]  /*35e0*/  @!P6 IMAD.IADD R229, R229, 0x1, -R0 ;  /* 0x00000001e5e5e824 */ /* 0x000fe200078e0a00 */
[C---:B------:R-:W-:Y:S01]  /*35f0*/  ISETP.GT.U32.AND P5, PT, R0.reuse, R227, PT ;  /* 0x000000e30000720c */ /* 0x040fe20003fa4070 */
[----:B------:R-:W-:Y:S01]  /*3600*/  IMAD.MOV R4, RZ, RZ, -R4 ;  /* 0x000000ffff047224 */ /* 0x000fe200078e0a04 */
[C---:B------:R-:W-:Y:S01]  /*3610*/  ISETP.GT.U32.AND P6, PT, R0.reuse, R228, PT ;  /* 0x000000e40000720c */ /* 0x040fe20003fc4070 */
[----:B------:R-:W-:Y:S01]  /*3620*/  IMAD.MOV R5, RZ, RZ, -R5 ;  /* 0x000000ffff057224 */ /* 0x000fe200078e0a05 */
[----:B------:R-:W-:Y:S01]  /*3630*/  IABS R241, R10 ;  /* 0x0000000a00f17213 */ /* 0x000fe20000000000 */
[C---:B------:R-:W-:Y:S01]  /*3640*/  IMAD R230, R0.reuse, R4, R7 ;  /* 0x0000000400e67224 */ /* 0x040fe200078e0207 */
[----:B------:R-:W-:Y:S01]  /*3650*/  IABS R139, R147 ;  /* 0x00000093008b7213 */ /* 0x000fe20000000000 */
[----:B------:R-:W-:Y:S01]  /*3660*/  IMAD R231, R0, R5, R231 ;  /* 0x0000000500e77224 */ /* 0x000fe200078e02e7 */
[C---:B------:R-:W-:Y:S01]  /*3670*/  LOP3.LUT R146, R3.reuse, 0x1a6, RZ, 0xfc, !PT ;  /* 0x000001a603927812 */ /* 0x040fe200078efcff */
[----:B------:R-:W-:Y:S01]  /*3680*/  IMAD.HI.U32 R5, R2, R233, RZ ;  /* 0x000000e902057227 */ /* 0x000fe200078e00ff */
[----:B------:R-:W-:-:S02]  /*3690*/  LOP3.LUT R144, R3, 0x1a8, RZ, 0xfc, !PT ;  /* 0x000001a803907812 */ /* 0x000fc400078efcff */
[----:B------:R-:W-:Y:S01]  /*36a0*/  IABS R143, R146 ;  /* 0x00000092008f7213 */ /* 0x000fe20000000000 */
[--C-:B------:R-:W-:Y:S01]  /*36b0*/  @!P5 IMAD.IADD R227, R227, 0x1, -R0.reuse ;  /* 0x00000001e3e3d824 */ /* 0x100fe200078e0a00 */
[----:B------:R-:W-:Y:S01]  /*36c0*/  ISETP.GT.U32.AND P5, PT, R0, R230, PT ;  /* 0x000000e60000720c */ /* 0x000fe20003fa4070 */
[----:B------:R-:W-:Y:S01]  /*36d0*/  @!P6 IMAD.IADD R228, R228, 0x1, -R0 ;  /* 0x00000001e4e4e824 */ /* 0x000fe200078e0a00 */
[----:B------:R-:W-:Y:S01]  /*36e0*/  ISETP.GT.U32.AND P6, PT, R0, R231, PT ;  /* 0x000000e70000720c */ /* 0x000fe20003fc4070 */
[----:B------:R-:W-:Y:S01]  /*36f0*/  @!P2 IMAD.MOV R226, RZ, RZ, -R226 ;  /* 0x000000ffffe2a224 */ /* 0x000fe200078e0ae2 */
[----:B------:R-:W-:Y:S01]  /*3700*/  ISETP.GE.AND P2, PT, R8, RZ, PT ;  /* 0x000000ff0800720c */ /* 0x000fe20003f46270 */
[----:B------:R-:W-:Y:S01]  /*3710*/  IMAD.MOV R5, RZ, RZ, -R5 ;  /* 0x000000ffff057224 */ /* 0x000fe200078e0a05 */
[----:B------:R-:W-:Y:S01]  /*3720*/  LOP3.LUT R8, R3, 0x72, RZ, 0xfc, !PT ;  /* 0x0000007203087812 */ /* 0x000fe200078efcff */
[----:B------:R-:W-:Y:S01]  /*3730*/  IMAD.HI.U32 R4, R2, R9, RZ ;  /* 0x0000000902047227 */ /* 0x000fe200078e00ff */
[----:B------:R-:W-:-:S02]  /*3740*/  IABS R145, R144 ;  /* 0x0000009000917213 */ /* 0x000fc40000000000 */
[----:B------:R-:W-:Y:S01]  /*3750*/  IABS R7, R8 ;  /* 0x0000000800077213 */ /* 0x000fe20000000000 */
[----:B------:R-:W-:Y:S01]  /*3760*/  IMAD R233, R0, R5, R233 ;  /* 0x0000000500e97224 */ /* 0x000fe200078e02e9 */
[C---:B------:R-:W-:Y:S01]  /*3770*/  LOP3.LUT R149, R3.reuse, 0x1ac, RZ, 0xfc, !PT ;  /* 0x000001ac03957812 */ /* 0x040fe200078efcff */
[--C-:B------:R-:W-:Y:S01]  /*3780*/  @!P5 IMAD.IADD R230, R230, 0x1, -R0.reuse ;  /* 0x00000001e6e6d824 */ /* 0x100fe200078e0a00 */
[----:B------:R-:W-:Y:S01]  /*3790*/  LOP3.LUT R148, R3, 0x1ae, RZ, 0xfc, !PT ;  /* 0x000001ae03947812 */ /* 0x000fe200078efcff */
[----:B------:R-:W-:Y:S01]  /*37a0*/  @!P6 IMAD.IADD R231, R231, 0x1, -R0 ;  /* 0x00000001e7e7e824 */ /* 0x000fe200078e0a00 */
[C---:B------:R-:W-:Y:S01]  /*37b0*/  LOP3.LUT R151, R3.reuse, 0x1b8, RZ, 0xfc, !PT ;  /* 0x000001b803977812 */ /* 0x040fe200078efcff */
[----:B------:R-:W-:Y:S01]  /*37c0*/  @!P0 IMAD.MOV R227, RZ, RZ, -R227 ;  /* 0x000000ffffe38224 */ /* 0x000fe200078e0ae3 */
[C---:B------:R-:W-:Y:S01]  /*37d0*/  ISETP.GT.U32.AND P0, PT, R0.reuse, R230, PT ;  /* 0x000000e60000720c */ /* 0x040fe20003f04070 */
[----:B------:R-:W-:Y:S01]  /*37e0*/  @!P4 IMAD.MOV R228, RZ, RZ, -R228 ;  /* 0x000000ffffe4c224 */ /* 0x000fe200078e0ae4 */
[C---:B------:R-:W-:Y:S01]  /*37f0*/  ISETP.GT.U32.AND P4, PT, R0.reuse, R233, PT ;  /* 0x000000e90000720c */ /* 0x040fe20003f84070 */
[----:B------:R-:W-:Y:S01]  /*3800*/  IMAD.MOV R4, RZ, RZ, -R4 ;  /* 0x000000ffff047224 */ /* 0x000fe200078e0a04 */
[C---:B------:R-:W-:Y:S01]  /*3810*/  ISETP.GT.U32.AND P6, PT, R0.reuse, R231, PT ;  /* 0x000000e70000720c */ /* 0x040fe20003fc4070 */
[----:B------:R-:W-:Y:S01]  /*3820*/  IMAD.MOV.U32 R5, RZ, RZ, R7 ;  /* 0x000000ffff057224 */ /* 0x000fe200078e0007 */
[----:B------:R-:W-:Y:S01]  /*3830*/  IABS R153, R151 ;  /* 0x0000009700997213 */ /* 0x000fe20000000000 */
[----:B------:R-:W-:Y:S01]  /*3840*/  IMAD R232, R0, R4, R9 ;  /* 0x0000000400e87224 */ /* 0x000fe200078e0209 */
[C---:B------:R-:W-:Y:S01]  /*3850*/  LOP3.LUT R9, R3.reuse, 0x74, RZ, 0xfc, !PT ;  /* 0x0000007403097812 */ /* 0x040fe200078efcff */
[----:B------:R-:W-:Y:S01]  /*3860*/  IMAD.HI.U32 R4, R2, R5, RZ ;  /* 0x0000000502047227 */ /* 0x000fe200078e00ff */
[----:B------:R-:W-:-:S02]  /*3870*/  LOP3.LUT R152, R3, 0x1ba, RZ, 0xfc, !PT ;  /* 0x000001ba03987812 */ /* 0x000fc400078efcff */
[----:B------:R-:W-:Y:S01]  /*3880*/  ISETP.GT.U32.AND P5, PT, R0, R232, PT ;  /* 0x000000e80000720c */ /* 0x000fe20003fa4070 */
[----:B------:R-:W-:Y:S01]  /*3890*/  IMAD.MOV R4, RZ, RZ, -R4 ;  /* 0x000000ffff047224 */ /* 0x000fe200078e0a04 */
[----:B------:R-:W-:Y:S01]  /*38a0*/  IABS R235, R9 ;  /* 0x0000000900eb7213 */ /* 0x000fe20000000000 */
[--C-:B------:R-:W-:Y:S01]  /*38b0*/  @!P0 IMAD.IADD R230, R230, 0x1, -R0.reuse ;  /* 0x00000001e6e68824 */ /* 0x100fe200078e0a00 */
[----:B------:R-:W-:Y:S01]  /*38c0*/  ISETP.GE.AND P0, PT, R13, RZ, PT ;  /* 0x000000ff0d00720c */ /* 0x000fe20003f06270 */
[----:B------:R-:W-:Y:S01]  /*38d0*/  IMAD R234, R0, R4, R5 ;  /* 0x0000000400ea7224 */ /* 0x000fe200078e0205 */
[----:B------:R-:W-:Y:S01]  /*38e0*/  LOP3.LUT R5, R3, 0x78, RZ, 0xfc, !PT ;  /* 0x0000007803057812 */ /* 0x000fe200078efcff */
[--C-:B------:R-:W-:Y:S01]  /*38f0*/  @!P4 IMAD.IADD R233, R233, 0x1, -R0.reuse ;  /* 0x00000001e9e9c824 */ /* 0x100fe200078e0a00 */
[----:B------:R-:W-:Y:S01]  /*3900*/  ISETP.GE.AND P4, PT, R8, RZ, PT ;  /* 0x000000ff0800720c */ /* 0x000fe20003f86270 */
[----:B------:R-:W-:Y:S01]  /*3910*/  @!P6 IMAD.IADD R231, R231, 0x1, -R0 ;  /* 0x00000001e7e7e824 */ /* 0x000fe200078e0a00 */
[C---:B------:R-:W-:Y:S01]  /*3920*/  ISETP.GT.U32.AND P6, PT, R0.reuse, R234, PT ;  /* 0x000000ea0000720c */ /* 0x040fe20003fc4070 */
        /* <DEDUP_REMOVED lines=10> */
[----:B------:R-:W-:Y:S01]  /*39d0*/  IABS R155, R152 ;  /* 0x00000098009b7213 */ /* 0x000fe20000000000 */
[----:B------:R-:W-:Y:S01]  /*39e0*/  IMAD R235, R0, R4, R235 ;  /* 0x0000000400eb7224 */ /* 0x000fe200078e02eb */
[----:B------:R-:W-:Y:S01]  /*39f0*/  LOP3.LUT R4, R3, 0x76, RZ, 0xfc, !PT ;  /* 0x0000007603047812 */ /* 0x000fe200078efcff */
[--C-:B------:R-:W-:Y:S01]  /*3a00*/  @!P6 IMAD.IADD R234, R234, 0x1, -R0.reuse ;  /* 0x00000001eaeae824 */ /* 0x100fe200078e0a00 */
[C---:B------:R-:W-:Y:S01]  /*3a10*/  ISETP.GT.U32.AND P5, PT, R0.reuse, R232, PT ;  /* 0x000000e80000720c */ /* 0x040fe20003fa4070 */
[----:B------:R-:W-:Y:S01]  /*3a20*/  @!P2 IMAD.IADD R233, R233, 0x1, -R0 ;  /* 0x00000001e9e9a824 */ /* 0x000fe200078e0a00 */
[----:B------:R-:W-:-:S02]  /*3a30*/  ISETP.GT.U32.AND P2, PT, R0, R235, PT ;  /* 0x000000eb0000720c */ /* 0x000fc40003f44070 */
[----:B------:R-:W-:Y:S01]  /*3a40*/  ISETP.GT.U32.AND P6, PT, R0, R234, PT ;  /* 0x000000ea0000720c */ /* 0x000fe20003fc4070 */
[--C-:B------:R-:W-:Y:S01]  /*3a50*/  @!P1 IMAD.IADD R229, R229, 0x1, -R0.reuse ;  /* 0x00000001e5e59824 */ /* 0x100fe200078e0a00 */
[----:B------:R-:W-:Y:S01]  /*3a60*/  ISETP.GE.AND P1, PT, R11, RZ, PT ;  /* 0x000000ff0b00720c */ /* 0x000fe20003f26270 */
[----:B------:R-:W-:Y:S01]  /*3a70*/  @!P0 IMAD.MOV R233, RZ, RZ, -R233 ;  /* 0x000000ffffe98224 */ /* 0x000fe200078e0ae9 */
[----:B------:R-:W-:Y:S01]  /*3a80*/  ISETP.GE.AND P0, PT, R8, RZ, PT ;  /* 0x000000ff0800720c */ /* 0x000fe20003f06270 */
[----:B------:R-:W-:Y:S01]  /*3a90*/  @!P3 IMAD.MOV R229, RZ, RZ, -R229 ;  /* 0x000000ffffe5b224 */ /* 0x000fe200078e0ae5 */
[----:B------:R-:W-:Y:S02]  /*3aa0*/  ISETP.GE.AND P3, PT, R12, RZ, PT ;  /* 0x000000ff0c00720c */ /* 0x000fe40003f66270 */
[----:B------:R-:W-:Y:S01]  /*3ab0*/  IABS R7, R4 ;  /* 0x0000000400077213 */ /* 0x000fe20000000000 */
[--C-:B------:R-:W-:Y:S01]  /*3ac0*/  @!P5 IMAD.IADD R232, R232, 0x1, -R0.reuse ;  /* 0x00000001e8e8d824 */ /* 0x100fe200078e0a00 */
[----:B------:R-:W-:Y:S01]  /*3ad0*/  ISETP.GE.AND P5, PT, R9, RZ, PT ;  /* 0x000000ff0900720c */ /* 0x000fe20003fa6270 */
[--C-:B------:R-:W-:Y:S01]  /*3ae0*/  @!P2 IMAD.IADD R235, R235, 0x1, -R0.reuse ;  /* 0x00000001ebeba824 */ /* 0x100fe200078e0a00 */
[----:B------:R-:W-:Y:S01]  /*3af0*/  LOP3.LUT R9, R3, 0x7c, RZ, 0xfc, !PT ;  /* 0x0000007c03097812 */ /* 0x000fe200078efcff */
[----:B------:R-:W-:Y:S01]  /*3b00*/  @!P6 IMAD.IADD R234, R234, 0x1, -R0 ;  /* 0x00000001eaeae824 */ /* 0x000fe200078e0a00 */
[----:B------:R-:W-:Y:S01]  /*3b10*/  IABS R8, R8 ;  /* 0x0000000800087213 */ /* 0x000fe20000000000 */
[----:B------:R-:W-:Y:S01]  /*3b20*/  @!P1 IMAD.MOV R231, RZ, RZ, -R231 ;  /* 0x000000ffffe79224 */ /* 0x000fe200078e0ae7 */
[----:B------:R-:W-:Y:S01]  /*3b30*/  ISETP.GE.AND P1, PT, R4, RZ, PT ;  /* 0x000000ff0400720c */ /* 0x000fe20003f26270 */
[----:B------:R-:W-:Y:S01]  /*3b40*/  IMAD.HI.U32 R4, R2, R7, RZ ;  /* 0x0000000702047227 */ /* 0x000fe200078e00ff */
[----:B------:R-:W-:-:S02]  /*3b50*/  ISETP.GE.AND P6, PT, R9, RZ, PT ;  /* 0x000000ff0900720c */ /* 0x000fc40003fc6270 */
[----:B------:R-:W-:Y:S01]  /*3b60*/  IABS R239, R9 ;  /* 0x0000000900ef7213 */ /* 0x000fe20000000000 */
[----:B------:R-:W-:Y:S01]  /*3b70*/  IMAD.MOV.U32 R9, RZ, RZ, R8 ;  /* 0x000000ffff097224 */ /* 0x000fe200078e0008 */
[----:B------:R-:W-:Y:S01]  /*3b80*/  ISETP.GT.U32.AND P2, PT, R0, R235, PT ;  /* 0x000000eb0000720c */ /* 0x000fe20003f44070 */
[----:B------:R-:W-:Y:S01]  /*3b90*/  @!P3 IMAD.MOV R232, RZ, RZ, -R232 ;  /* 0x000000ffffe8b224 */ /* 0x000fe200078e0ae8 */
[----:B------:R-:W-:Y:S01]  /*3ba0*/  ISETP.GE.AND P3, PT, R5, RZ, PT ;  /* 0x000000ff0500720c */ /* 0x000fe20003f66270 */
[----:B------:R-:W-:Y:S01]  /*3bb0*/  IMAD.MOV R236, RZ, RZ, -R4 ;  /* 0x000000ffffec7224 */ /* 0x000fe200078e0a04 */
[C---:B------:R-:W-:Y:S01]  /*3bc0*/  LOP3.LUT R11, R3.reuse, 0x82, RZ, 0xfc, !PT ;  /* 0x00000082030b7812 */ /* 0x040fe200078efcff */
[----:B------:R-:W-:Y:S01]  /*3bd0*/  IMAD.HI.U32 R5, R2, R9, RZ ;  /* 0x0000000902057227 */ /* 0x000fe200078e00ff */
[C---:B------:R-:W-:Y:S02]  /*3be0*/  LOP3.LUT R12, R3.reuse, 0x84, RZ, 0xfc, !PT ;  /* 0x00000084030c7812 */ /* 0x040fe400078efcff */
[----:B------:R-:W-:Y:S01]  /*3bf0*/  IABS R8, R11 ;  /* 0x0000000b00087213 */ /* 0x000fe20000000000 */
[C---:B------:R-:W-:Y:S01]  /*3c00*/  IMAD R236, R0.reuse, R236, R7 ;  /* 0x000000ec00ec7224 */ /* 0x040fe200078e0207 */
[----:B------:R-:W-:Y:S01]  /*3c10*/  IABS R243, R12 ;  /* 0x0000000c00f37213 */ /* 0x000fe20000000000 */
[----:B------:R-:W-:Y:S01]  /*3c20*/  IMAD.MOV R5, RZ, RZ, -R5 ;  /* 0x000000ffff057224 */ /* 0x000fe200078e0a05 */
[----:B------:R-:W-:Y:S01]  /*3c30*/  LOP3.LUT R157, R3, 0x1bc, RZ, 0xfc, !PT ;  /* 0x000001bc039d7812 */ /* 0x000fe200078efcff */
[----:B------:R-:W-:Y:S01]  /*3c40*/  @!P4 IMAD.MOV R234, RZ, RZ, -R234 ;  /* 0x000000ffffeac224 */ /* 0x000fe200078e0aea */
[C---:B------:R-:W-:Y:S01]  /*3c50*/  ISETP.GT.U32.AND P4, PT, R0.reuse, R236, PT ;  /* 0x000000ec0000720c */ /* 0x040fe20003f84070 */
[----:B------:R-:W-:Y:S01]  /*3c60*/  @!P2 IMAD.IADD R235, R235, 0x1, -R0 ;  /* 0x00000001ebeba824 */ /* 0x000fe200078e0a00 */
[C---:B------:R-:W-:Y:S01]  /*3c70*/  LOP3.LUT R154, R3.reuse, 0x1c2, RZ, 0xfc, !PT ;  /* 0x000001c2039a7812 */ /* 0x040fe200078efcff */
[----:B------:R-:W-:Y:S01]  /*3c80*/  IMAD R238, R0, R5, R9 ;  /* 0x0000000500ee7224 */ /* 0x000fe200078e0209 */
[C---:B------:R-:W-:Y:S01]  /*3c90*/  LOP3.LUT R9, R3.reuse, 0x7e, RZ, 0xfc, !PT ;  /* 0x0000007e03097812 */ /* 0x040fe200078efcff */
[----:B------:R-:W-:Y:S01]  /*3ca0*/  @!P5 IMAD.MOV R235, RZ, RZ, -R235 ;  /* 0x000000ffffebd224 */ /* 0x000fe200078e0aeb */
[----:B------:R-:W-:Y:S01]  /*3cb0*/  LOP3.LUT R156, R3, 0x1c4, RZ, 0xfc, !PT ;  /* 0x000001c4039c7812 */ /* 0x000fe200078efcff */
[----:B------:R-:W-:Y:S01]  /*3cc0*/  IMAD.HI.U32 R4, R2, R237, RZ ;  /* 0x000000ed02047227 */ /* 0x000fe200078e00ff */
[----:B------:R-:W-:-:S02]  /*3cd0*/  ISETP.GT.U32.AND P5, PT, R0, R238, PT ;  /* 0x000000ee0000720c */ /* 0x000fc40003fa4070 */
[----:B------:R-:W-:Y:S01]  /*3ce0*/  IABS R158, R156 ;  /* 0x0000009c009e7213 */ /* 0x000fe20000000000 */
[----:B------:R-:W-:Y:S01]  /*3cf0*/  IMAD.MOV R7, RZ, RZ, -R4 ;  /* 0x000000ffff077224 */ /* 0x000fe200078e0a04 */
[C---:B------:R-:W-:Y:S01]  /*3d00*/  LOP3.LUT R161, R3.reuse, 0x1ce, RZ, 0xfc, !PT ;  /* 0x000001ce03a17812 */ /* 0x040fe200078efcff */
[--C-:B------:R-:W-:Y:S01]  /*3d10*/  @!P4 IMAD.IADD R236, R236, 0x1, -R0.reuse ;  /* 0x00000001ececc824 */ /* 0x100fe200078e0a00 */
[C---:B------:R-:W-:Y:S01]  /*3d20*/  LOP3.LUT R163, R3.reuse, 0x1d0, RZ, 0xfc, !PT ;  /* 0x000001d003a37812 */ /* 0x040fe200078efcff */
[----:B------:R-:W-:Y:S01]  /*3d30*/  IMAD.HI.U32 R4, R2, R239, RZ ;  /* 0x000000ef02047227 */ /* 0x000fe200078e00ff */
[----:B------:R-:W-:Y:S02]  /*3d40*/  IABS R159, R161 ;  /* 0x000000a1009f7213 */ /* 0x000fe40000000000 */
[C---:B------:R-:W-:Y:S01]  /*3d50*/  ISETP.GT.U32.AND P4, PT, R0.reuse, R236, PT ;  /* 0x000000ec0000720c */ /* 0x040fe20003f84070 */
[----:B------:R-:W-:Y:S01]  /*3d60*/  IMAD R237, R0, R7, R237 ;  /* 0x0000000700ed7224 */ /* 0x000fe200078e02ed */
[----:B------:R-:W-:Y:S01]  /*3d70*/  IABS R7, R9 ;  /* 0x0000000900077213 */ /* 0x000fe20000000000 */
[----:B------:R-:W-:Y:S01]  /*3d80*/  @!P5 IMAD.IADD R238, R238, 0x1, -R0 ;  /* 0x00000001eeeed824 */ /* 0x000fe200078e0a00 */
[----:B------:R-:W-:Y:S01]  /*3d90*/  LOP3.LUT R167, R3, 0x1de, RZ, 0xfc, !PT ;  /* 0x000001de03a77812 */ /* 0x000fe200078efcff */
[----:B------:R-:W-:Y:S01]  /*3da0*/  IMAD.MOV R4, RZ, RZ, -R4 ;  /* 0x000000ffff047224 */ /* 0x000fe200078e0a04 */
[----:B------:R-:W-:Y:S01]  /*3db0*/  ISETP.GT.U32.AND P2, PT, R0, R237, PT ;  /* 0x000000ed0000720c */ /* 0x000fe20003f44070 */
[----:B------:R-:W-:Y:S01]  /*3dc0*/  IMAD.HI.U32 R5, R2, R241, RZ ;  /* 0x000000f102057227 */ /* 0x000fe200078e00ff */
[----:B------:R-:W-:-:S02]  /*3dd0*/  ISETP.GT.U32.AND P5, PT, R0, R238, PT ;  /* 0x000000ee0000720c */ /* 0x000fc40003fa4070 */
[C---:B------:R-:W-:Y:S01]  /*3de0*/  LOP3.LUT R252, R3.reuse, 0x1e2, RZ, 0xfc, !PT ;  /* 0x000001e203fc7812 */ /* 0x040fe200078efcff */
[----:B------:R-:W-:Y:S01]  /*3df0*/  IMAD R239, R0, R4, R239 ;  /* 0x0000000400ef7224 */ /* 0x000fe200078e02ef */
[C---:B------:R-:W-:Y:S01]  /*3e00*/  LOP3.LUT R251, R3.reuse, 0x1e4, RZ, 0xfc, !PT ;  /* 0x000001e403fb7812 */ /* 0x040fe200078efcff */
[----:B------:R-:W-:Y:S01]  /*3e10*/  IMAD.MOV R5, RZ, RZ, -R5 ;  /* 0x000000ffff057224 */ /* 0x000fe200078e0a05 */
[----:B------:R-:W-:Y:S01]  /*3e20*/  IABS R169, R252 ;  /* 0x000000fc00a97213 */ /* 0x000fe20000000000 */
[----:B------:R-:W-:Y:S01]  /*3e30*/  @!P4 IMAD.IADD R236, R236, 0x1, -R0 ;  /* 0x00000001ececc824 */ /* 0x000fe200078e0a00 */
[C---:B------:R-:W-:Y:S01]  /*3e40*/  ISETP.GT.U32.AND P4, PT, R0.reuse, R239, PT ;  /* 0x000000ef0000720c */ /* 0x040fe20003f84070 */
[----:B------:R-:W-:Y:S01]  /*3e50*/  IMAD R241, R0, R5, R241 ;  /* 0x0000000500f17224 */ /* 0x000fe200078e02f1 */
[----:B------:R-:W-:Y:S01]  /*3e60*/  IABS R170, R251 ;  /* 0x000000fb00aa7213 */ /* 0x000fe20000000000 */
[----:B------:R-:W-:Y:S01]  /*3e70*/  IMAD.HI.U32 R4, R2, R7, RZ ;  /* 0x0000000702047227 */ /* 0x000fe200078e00ff */
[----:B------:R-:W-:-:S02]  /*3e80*/  LOP3.LUT R174, R3, 0x1e0, RZ, 0xfc, !PT ;  /* 0x000001e003ae7812 */ /* 0x000fc400078efcff */
[----:B-1----:R-:W-:Y:S01]  /*3e90*/  LOP3.LUT R194, R3, 0x1e8, RZ, 0xfc, !PT ;  /* 0x000001e803c27812 */ /* 0x002fe200078efcff */
[----:B------:R-:W-:Y:S01]  /*3ea0*/  @!P5 IMAD.IADD R238, R238, 0x1, -R0 ;  /* 0x00000001eeeed824 */ /* 0x000fe200078e0a00 */
[C---:B------:R-:W-:Y:S01]  /*3eb0*/  ISETP.GT.U32.AND P5, PT, R0.reuse, R241, PT ;  /* 0x000000f10000720c */ /* 0x040fe20003fa4070 */
[----:B------:R-:W-:Y:S01]  /*3ec0*/  IMAD.MOV R4, RZ, RZ, -R4 ;  /* 0x000000ffff047224 */ /* 0x000fe200078e0a04 */
[----:B------:R-:W-:Y:S01]  /*3ed0*/  IABS R168, R174 ;  /* 0x000000ae00a87213 */ /* 0x000fe20000000000 */
[----:B------:R-:W-:Y:S01]  /*3ee0*/  @!P2 IMAD.IADD R237, R237, 0x1, -R0 ;  /* 0x00000001ededa824 */ /* 0x000fe200078e0a00 */
[----:B------:R-:W-:Y:S01]  /*3ef0*/  IABS R172, R194 ;  /* 0x000000c200ac7213 */ /* 0x000fe20000000000 */
[C---:B------:R-:W-:Y:S01]  /*3f00*/  IMAD R240, R0.reuse, R4, R7 ;  /* 0x0000000400f07224 */ /* 0x040fe200078e0207 */
[----:B--2---:R-:W-:Y:S01]  /*3f10*/  LOP3.LUT R195, R3, 0x1e6, RZ, 0xfc, !PT ;  /* 0x000001e603c37812 */ /* 0x004fe200078efcff */
[----:B------:R-:W-:Y:S01]  /*3f20*/  IMAD.MOV.U32 R7, RZ, RZ, R8 ;  /* 0x000000ffff077224 */ /* 0x000fe200078e0008 */
[----:B------:R-:W-:Y:S01]  /*3f30*/  ISETP.GT.U32.AND P2, PT, R0, R237, PT ;  /* 0x000000ed0000720c */ /* 0x000fe20003f44070 */
[----:B------:R-:W-:Y:S01]  /*3f40*/  @!P4 IMAD.IADD R239, R239, 0x1, -R0 ;  /* 0x00000001efefc824 */ /* 0x000fe200078e0a00 */
[----:B------:R-:W-:Y:S01]  /*3f50*/  LOP3.LUT R8, R3, 0x86, RZ, 0xfc, !PT ;  /* 0x0000008603087812 */ /* 0x000fe200078efcff */
[----:B------:R-:W-:Y:S01]  /*3f60*/  IMAD.HI.U32 R4, R2, R7, RZ ;  /* 0x0000000702047227 */ /* 0x000fe200078e00ff */
[----:B------:R-:W-:-:S02]  /*3f70*/  ISETP.GE.AND P4, PT, R9, RZ, PT ;  /* 0x000000ff0900720c */ /* 0x000fc40003f86270 */
[----:B------:R-:W-:Y:S01]  /*3f80*/  IABS R9, R8 ;  /* 0x0000000800097213 */ /* 0x000fe20000000000 */
[----:B------:R-:W-:Y:S01]  /*3f90*/  @!P1 IMAD.MOV R236, RZ, RZ, -R236 ;  /* 0x000000ffffec9224 */ /* 0x000fe200078e0aec */
[----:B------:R-:W-:Y:S01]  /*3fa0*/  ISETP.GT.U32.AND P1, PT, R0, R239, PT ;  /* 0x000000ef0000720c */ /* 0x000fe20003f24070 */
[----:B------:R-:W-:Y:S01]  /*3fb0*/  @!P5 IMAD.IADD R241, R241, 0x1, -R0 ;  /* 0x00000001f1f1d824 */ /* 0x000fe200078e0a00 */
[----:B------:R-:W-:Y:S01]  /*3fc0*/  IABS R171, R195 ;  /* 0x000000c300ab7213 */ /* 0x000fe20000000000 */
[----:B------:R-:W-:Y:S01]  /*3fd0*/  IMAD.MOV R4, RZ, RZ, -R4 ;  /* 0x000000ffff047224 */ /* 0x000fe200078e0a04 */
[C---:B------:R-:W-:Y:S01]  /*3fe0*/  LOP3.LUT R192, R3.reuse, 0x1ec, RZ, 0xfc, !PT ;  /* 0x000001ec03c07812 */ /* 0x040fe200078efcff */
[----:B------:R-:W-:Y:S01]  /*3ff0*/  IMAD.HI.U32 R5, R2, R243, RZ ;  /* 0x000000f302057227 */ /* 0x000fe200078e00ff */
[C---:B------:R-:W-:Y:S02]  /*4000*/  ISETP.GT.U32.AND P5, PT, R0.reuse, R241, PT ;  /* 0x000000f10000720c */ /* 0x040fe40003fa4070 */
[C---:B------:R-:W-:Y:S01]  /*4010*/  LOP3.LUT R191, R3.reuse, 0x1ee, RZ, 0xfc, !PT ;  /* 0x000001ee03bf7812 */ /* 0x040fe200078efcff */
[----:B------:R-:W-:Y:S01]  /*4020*/  IMAD R242, R0, R4, R7 ;  /* 0x0000000400f27224 */ /* 0x000fe200078e0207 */
[----:B------:R-:W-:Y:S01]  /*4030*/  LOP3.LUT R193, R3, 0x1ea, RZ, 0xfc, !PT ;  /* 0x000001ea03c17812 */ /* 0x000fe200078efcff */
[----:B------:R-:W-:Y:S01]  /*4040*/  IMAD.HI.U32 R4, R2, R9, RZ ;  /* 0x0000000902047227 */ /* 0x000fe200078e00ff */
[----:B------:R-:W-:-:S02]  /*4050*/  IABS R175, R191 ;  /* 0x000000bf00af7213 */ /* 0x000fc40000000000 */
[----:B------:R-:W-:Y:S01]  /*4060*/  IABS R173, R193 ;  /* 0x000000c100ad7213 */ /* 0x000fe20000000000 */
[----:B------:R-:W-:Y:S01]  /*4070*/  @!P2 IMAD.IADD R237, R237, 0x1, -R0 ;  /* 0x00000001ededa824 */ /* 0x000fe200078e0a00 */
[C---:B------:R-:W-:Y:S01]  /*4080*/  ISETP.GT.U32.AND P2, PT, R0.reuse, R240, PT ;  /* 0x000000f00000720c */ /* 0x040fe20003f44070 */
[----:B------:R-:W-:Y:S01]  /*4090*/  IMAD.MOV R5, RZ, RZ, -R5 ;  /* 0x000000ffff057224 */ /* 0x000fe200078e0a05 */
[C---:B------:R-:W-:Y:S01]  /*40a0*/  LOP3.LUT R190, R3.reuse, 0x1f0, RZ, 0xfc, !PT ;  /* 0x000001f003be7812 */ /* 0x040fe200078efcff */
[----:B------:R-:W-:Y:S01]  /*40b0*/  IMAD.MOV R4, RZ, RZ, -R4 ;  /* 0x000000ffff047224 */ /* 0x000fe200078e0a04 */
[----:B------:R-:W-:Y:S01]  /*40c0*/  LOP3.LUT R180, R3, 0x1f2, RZ, 0xfc, !PT ;  /* 0x000001f203b47812 */ /* 0x000fe200078efcff */
[C---:B------:R-:W-:Y:S01]  /*40d0*/  IMAD R243, R0.reuse, R5, R243 ;  /* 0x0000000500f37224 */ /* 0x040fe200078e02f3 */
[----:B------:R-:W-:Y:S01]  /*40e0*/  IABS R179, R190 ;  /* 0x000000be00b37213 */ /* 0x000fe20000000000 */
[--C-:B------:R-:W-:Y:S01]  /*40f0*/  @!P1 IMAD.IADD R239, R239, 0x1, -R0.reuse ;  /* 0x00000001efef9824 */ /* 0x100fe200078e0a00 */
[C---:B------:R-:W-:Y:S01]  /*4100*/  ISETP.GT.U32.AND P1, PT, R0.reuse, R242, PT ;  /* 0x000000f20000720c */ /* 0x040fe20003f24070 */
[C---:B------:R-:W-:Y:S01]  /*4110*/  IMAD R244, R0.reuse, R4, R9 ;  /* 0x0000000400f47224 */ /* 0x040fe200078e0209 */
[----:B------:R-:W-:Y:S01]  /*4120*/  IABS R176, R180 ;  /* 0x000000b400b07213 */ /* 0x000fe20000000000 */
[----:B------:R-:W-:Y:S01]  /*4130*/  @!P6 IMAD.MOV R239, RZ, RZ, -R239 ;  /* 0x000000ffffefe224 */ /* 0x000fe200078e0aef */
[C---:B------:R-:W-:Y:S01]  /*4140*/  ISETP.GT.U32.AND P6, PT, R0.reuse, R243, PT ;  /* 0x000000f30000720c */ /* 0x040fe20003fc4070 */
[--C-:B------:R-:W-:Y:S01]  /*4150*/  @!P5 IMAD.IADD R241, R241, 0x1, -R0.reuse ;  /* 0x00000001f1f1d824 */ /* 0x100fe200078e0a00 */
[----:B------:R-:W-:Y:S01]  /*4160*/  ISETP.GT.U32.AND P5, PT, R0, R244, PT ;  /* 0x000000f40000720c */ /* 0x000fe20003fa4070 */
[----:B------:R-:W-:Y:S01]  /*4170*/  @!P2 IMAD.IADD R240, R240, 0x1, -R0 ;  /* 0x00000001f0f0a824 */ /* 0x000fe200078e0a00 */
[----:B------:R-:W-:Y:S01]  /*4180*/  ISETP.GE.AND P2, PT, R10, RZ, PT ;  /* 0x000000ff0a00720c */ /* 0x000fe20003f46270 */
[----:B------:R-:W-:Y:S01]  /*4190*/  @!P3 IMAD.MOV R237, RZ, RZ, -R237 ;  /* 0x000000ffffedb224 */ /* 0x000fe200078e0aed */
[----:B------:R-:W-:Y:S01]  /*41a0*/  LOP3.LUT R10, R3, 0x88, RZ, 0xfc, !PT ;  /* 0x00000088030a7812 */ /* 0x000fe200078efcff */
[----:B------:R-:W-:Y:S01]  /*41b0*/  @!P0 IMAD.MOV R238, RZ, RZ, -R238 ;  /* 0x000000ffffee8224 */ /* 0x000fe200078e0aee */
[----:B------:R-:W-:Y:S01]  /*41c0*/  ISETP.GT.U32.AND P3, PT, R0, R240, PT ;  /* 0x000000f00000720c */ /* 0x000fe20003f64070 */
[----:B------:R-:W-:Y:S01]  /*41d0*/  @!P1 IMAD.IADD R242, R242, 0x1, -R0 ;  /* 0x00000001f2f29824 */ /* 0x000fe200078e0a00 */
[----:B------:R-:W-:Y:S01]  /*41e0*/  ISETP.GE.AND P0, PT, R11, RZ, PT ;  /* 0x000000ff0b00720c */ /* 0x000fe20003f06270 */
[----:B------:R-:W-:Y:S01]  /*41f0*/  IMAD.HI.U32 R177, R2, R179, RZ ;  /* 0x000000b302b17227 */ /* 0x000fe200078e00ff */
[----:B------:R-:W-:-:S02]  /*4200*/  IABS R245, R10 ;  /* 0x0000000a00f57213 */ /* 0x000fc40000000000 */
[----:B------:R-:W-:Y:S01]  /*4210*/  LOP3.LUT R11, R3, 0x8a, RZ, 0xfc, !PT ;  /* 0x0000008a030b7812 */ /* 0x000fe200078efcff */
[--C-:B------:R-:W-:Y:S01]  /*4220*/  @!P6 IMAD.IADD R243, R243, 0x1, -R0.reuse ;  /* 0x00000001f3f3e824 */ /* 0x100fe200078e0a00 */
[----:B------:R-:W-:Y:S01]  /*4230*/  ISETP.GT.U32.AND P6, PT, R0, R242, PT ;  /* 0x000000f20000720c */ /* 0x000fe20003fc4070 */
[----:B------:R-:W-:Y:S01]  /*4240*/  @!P5 IMAD.IADD R244, R244, 0x1, -R0 ;  /* 0x00000001f4f4d824 */ /* 0x000fe200078e0a00 */
[----:B------:R-:W-:Y:S01]  /*4250*/  IABS R7, R11 ;  /* 0x0000000b00077213 */ /* 0x000fe20000000000 */
[----:B------:R-:W-:Y:S01]  /*4260*/  IMAD.HI.U32 R4, R2, R245, RZ ;  /* 0x000000f502047227 */ /* 0x000fe200078e00ff */
[----:B------:R-:W-:Y:S02]  /*4270*/  ISETP.GE.AND P1, PT, R8, RZ, PT ;  /* 0x000000ff0800720c */ /* 0x000fe40003f26270 */
[----:B------:R-:W-:Y:S01]  /*4280*/  ISETP.GT.U32.AND P5, PT, R0, R244, PT ;  /* 0x000000f40000720c */ /* 0x000fe20003fa4070 */
[----:B------:R-:W-:Y:S01]  /*4290*/  IMAD.MOV R5, RZ, RZ, -R4 ;  /* 0x000000ffff057224 */ /* 0x000fe200078e0a04 */
[C---:B------:R-:W-:Y:S01]  /*42a0*/  LOP3.LUT R8, R3.reuse, 0x8c, RZ, 0xfc, !PT ;  /* 0x0000008c03087812 */ /* 0x040fe200078efcff */
[----:B------:R-:W-:Y:S01]  /*42b0*/  IMAD.HI.U32 R4, R2, R7, RZ ;  /* 0x0000000702047227 */ /* 0x000fe200078e00ff */
[----:B------:R-:W-:-:S02]  /*42c0*/  LOP3.LUT R178, R3, 0x1f4, RZ, 0xfc, !PT ;  /* 0x000001f403b27812 */ /* 0x000fc400078efcff */
[----:B------:R-:W-:Y:S01]  /*42d0*/  IABS R247, R8 ;  /* 0x0000000800f77213 */ /* 0x000fe20000000000 */
[----:B------:R-:W-:Y:S01]  /*42e0*/  @!P3 IMAD.IADD R240, R240, 0x1, -R0 ;  /* 0x00000001f0f0b824 */ /* 0x000fe200078e0a00 */
[----:B------:R-:W-:Y:S01]  /*42f0*/  ISETP.GE.AND P3, PT, R12, RZ, PT ;  /* 0x000000ff0c00720c */ /* 0x000fe20003f66270 */
[C---:B------:R-:W-:Y:S01]  /*4300*/  IMAD R245, R0.reuse, R5, R245 ;  /* 0x0000000500f57224 */ /* 0x040fe200078e02f5 */
[C---:B------:R-:W-:Y:S01]  /*4310*/  LOP3.LUT R12, R3.reuse, 0x8e, RZ, 0xfc, !PT ;  /* 0x0000008e030c7812 */ /* 0x040fe200078efcff */
[----:B------:R-:W-:Y:S01]  /*4320*/  IMAD.MOV R4, RZ, RZ, -R4 ;  /* 0x000000ffff047224 */ /* 0x000fe200078e0a04 */
[C---:B------:R-:W-:Y:S01]  /*4330*/  LOP3.LUT R189, R3.reuse, 0x1f6, RZ, 0xfc, !PT ;  /* 0x000001f603bd7812 */ /* 0x040fe200078efcff */
[----:B------:R-:W-:Y:S01]  /*4340*/  @!P4 IMAD.MOV R240, RZ, RZ, -R240 ;  /* 0x000000fffff0c224 */ /* 0x000fe200078e0af0 */
[----:B------:R-:W-:Y:S01]  /*4350*/  ISETP.GT.U32.AND P4, PT, R0, R243, PT ;  /* 0x000000f30000720c */ /* 0x000fe20003f84070 */
[--C-:B------:R-:W-:Y:S01]  /*4360*/  @!P6 IMAD.IADD R242, R242, 0x1, -R0.reuse ;  /* 0x00000001f2f2e824 */ /* 0x100fe200078e0a00 */
[C---:B------:R-:W-:Y:S01]  /*4370*/  ISETP.GT.U32.AND P6, PT, R0.reuse, R245, PT ;  /* 0x000000f50000720c */ /* 0x040fe20003fc4070 */
[----:B------:R-:W-:Y:S01]  /*4380*/  IMAD R246, R0, R4, R7 ;  /* 0x0000000400f67224 */ /* 0x000fe200078e0207 */
[----:B------:R-:W-:Y:S01]  /*4390*/  IABS R9, R12 ;  /* 0x0000000c00097213 */ /* 0x000fe20000000000 */
[----:B------:R-:W-:Y:S01]  /*43a0*/  @!P5 IMAD.IADD R244, R244, 0x1, -R0 ;  /* 0x00000001f4f4d824 */ /* 0x000fe200078e0a00 */
[----:B------:R-:W-:Y:S01]  /*43b0*/  LOP3.LUT R188, R3, 0x1f8, RZ, 0xfc, !PT ;  /* 0x000001f803bc7812 */ /* 0x000fe200078efcff */
[----:B------:R-:W-:Y:S01]  /*43c0*/  IMAD.HI.U32 R4, R2, R247, RZ ;  /* 0x000000f702047227 */ /* 0x000fe200078e00ff */
[----:B------:R-:W-:-:S02]  /*43d0*/  ISETP.GT.U32.AND P5, PT, R0, R246, PT ;  /* 0x000000f60000720c */ /* 0x000fc40003fa4070 */
[C---:B------:R-:W-:Y:S01]  /*43e0*/  LOP3.LUT R187, R3.reuse, 0x1fa, RZ, 0xfc, !PT ;  /* 0x000001fa03bb7812 */ /* 0x040fe200078efcff */
[----:B------:R-:W-:Y:S01]  /*43f0*/  IMAD.HI.U32 R5, R2, R9, RZ ;  /* 0x0000000902057227 */ /* 0x000fe200078e00ff */
[----:B------:R-:W-:-:S03]  /*4400*/  LOP3.LUT R6, R3, 0x1fc, RZ, 0xfc, !PT ;  /* 0x000001fc03067812 */ /* 0x000fc600078efcff */
[--C-:B------:R-:W-:Y:S01]  /*4410*/  @!P4 IMAD.IADD R243, R243, 0x1, -R0.reuse ;  /* 0x00000001f3f3c824 */ /* 0x100fe200078e0a00 */
[----:B------:R-:W-:Y:S01]  /*4420*/  ISETP.GE.AND P4, PT, R10, RZ, PT ;  /* 0x000000ff0a00720c */ /* 0x000fe20003f86270 */
[--C-:B------:R-:W-:Y:S01]  /*4430*/  @!P6 IMAD.IADD R245, R245, 0x1, -R0.reuse ;  /* 0x00000001f5f5e824 */ /* 0x100fe200078e0a00 */
[----:B------:R-:W-:Y:S01]  /*4440*/  LOP3.LUT R10, R3, 0x90, RZ, 0xfc, !PT ;  /* 0x00000090030a7812 */ /* 0x000fe200078efcff */
[----:B------:R-:W-:Y:S01]  /*4450*/  IMAD.MOV R5, RZ, RZ, -R5 ;  /* 0x000000ffff057224 */ /* 0x000fe200078e0a05 */
[----:B------:R-:W-:Y:S01]  /*4460*/  ISETP.GE.AND P6, PT, R11, RZ, PT ;  /* 0x000000ff0b00720c */ /* 0x000fe20003fc6270 */
[----:B------:R-:W-:Y:S01]  /*4470*/  @!P5 IMAD.IADD R246, R246, 0x1, -R0 ;  /* 0x00000001f6f6d824 */ /* 0x000fe200078e0a00 */
[----:B------:R-:W-:Y:S01]  /*4480*/  LOP3.LUT R11, R3, 0x92, RZ, 0xfc, !PT ;  /* 0x00000092030b7812 */ /* 0x000fe200078efcff */
[----:B------:R-:W-:Y:S01]  /*4490*/  IMAD.MOV R4, RZ, RZ, -R4 ;  /* 0x000000ffff047224 */ /* 0x000fe200078e0a04 */
[----:B------:R-:W-:Y:S01]  /*44a0*/  IABS R249, R10 ;  /* 0x0000000a00f97213 */ /* 0x000fe20000000000 */
[C---:B------:R-:W-:Y:S01]  /*44b0*/  IMAD R248, R0.reuse, R5, R9 ;  /* 0x0000000500f87224 */ /* 0x040fe200078e0209 */
[C---:B------:R-:W-:Y:S01]  /*44c0*/  ISETP.GT.U32.AND P5, PT, R0.reuse, R245, PT ;  /* 0x000000f50000720c */ /* 0x040fe20003fa4070 */
[----:B------:R-:W-:Y:S01]  /*44d0*/  @!P2 IMAD.MOV R241, RZ, RZ, -R241 ;  /* 0x000000fffff1a224 */ /* 0x000fe200078e0af1 */
[----:B------:R-:W-:Y:S01]  /*44e0*/  IABS R7, R11 ;  /* 0x0000000b00077213 */ /* 0x000fe20000000000 */
[C---:B------:R-:W-:Y:S01]  /*44f0*/  IMAD R247, R0.reuse, R4, R247 ;  /* 0x0000000400f77224 */ /* 0x040fe200078e02f7 */
[----:B------:R-:W-:Y:S01]  /*4500*/  ISETP.GT.U32.AND P2, PT, R0, R246, PT ;  /* 0x000000f60000720c */ /* 0x000fe20003f44070 */
[----:B------:R-:W-:-:S04]  /*4510*/  IMAD.HI.U32 R4, R2, R249, RZ ;  /* 0x000000f902047227 */ /* 0x000fc800078e00ff */
[----:B------:R-:W-:Y:S01]  /*4520*/  @!P3 IMAD.MOV R243, RZ, RZ, -R243 ;  /* 0x000000fffff3b224 */ /* 0x000fe200078e0af3 */
[----:B------:R-:W-:Y:S01]  /*4530*/  ISETP.GT.U32.AND P3, PT, R0, R248, PT ;  /* 0x000000f80000720c */ /* 0x000fe20003f64070 */
[----:B------:R-:W-:-:S04]  /*4540*/  IMAD.HI.U32 R5, R2, R7, RZ ;  /* 0x0000000702057227 */ /* 0x000fc800078e00ff */
[----:B------:R-:W-:Y:S02]  /*4550*/  IMAD.MOV R4, RZ, RZ, -R4 ;  /* 0x000000ffff047224 */ /* 0x000fe400078e0a04 */
[--C-:B------:R-:W-:Y:S01]  /*4560*/  @!P5 IMAD.IADD R245, R245, 0x1, -R0.reuse ;  /* 0x00000001f5f5d824 */ /* 0x100fe200078e0a00 */
[----:B------:R-:W-:Y:S01]  /*4570*/  ISETP.GE.AND P5, PT, R12, RZ, PT ;  /* 0x000000ff0c00720c */ /* 0x000fe20003fa6270 */
[----:B------:R-:W-:Y:S01]  /*4580*/  IMAD.MOV R5, RZ, RZ, -R5 ;  /* 0x000000ffff057224 */ /* 0x000fe200078e0a05 */
[C---:B------:R-:W-:Y:S01]  /*4590*/  LOP3.LUT R12, R3.reuse, 0x9e, RZ, 0xfc, !PT ;  /* 0x0000009e030c7812 */ /* 0x040fe200078efcff */
[----:B------:R-:W-:Y:S02]  /*45a0*/  IMAD R249, R0, R4, R249 ;  /* 0x0000000400f97224 */ /* 0x000fe400078e02f9 */
[--C-:B------:R-:W-:Y:S01]  /*45b0*/  @!P2 IMAD.IADD R246, R246, 0x1, -R0.reuse ;  /* 0x00000001f6f6a824 */ /* 0x100fe200078e0a00 */
[----:B------:R-:W-:Y:S01]  /*45c0*/  ISETP.GE.AND P2, PT, R10, RZ, PT ;  /* 0x000000ff0a00720c */ /* 0x000fe20003f46270 */
[C---:B------:R-:W-:Y:S01]  /*45d0*/  IMAD R250, R0.reuse, R5, R7 ;  /* 0x0000000500fa7224 */ /* 0x040fe200078e0207 */
[----:B------:R-:W-:Y:S01]  /*45e0*/  LOP3.LUT R5, R3, 0x94, RZ, 0xfc, !PT ;  /* 0x0000009403057812 */ /* 0x000fe200078efcff */
[----:B------:R-:W-:Y:S01]  /*45f0*/  @!P4 IMAD.MOV R245, RZ, RZ, -R245 ;  /* 0x000000fffff5c224 */ /* 0x000fe200078e0af5 */
[----:B------:R-:W-:Y:S01]  /*4600*/  ISETP.GT.U32.AND P4, PT, R0, R249, PT ;  /* 0x000000f90000720c */ /* 0x000fe20003f84070 */
[----:B------:R-:W-:Y:S01]  /*4610*/  @!P3 IMAD.IADD R248, R248, 0x1, -R0 ;  /* 0x00000001f8f8b824 */ /* 0x000fe200078e0a00 */
[----:B------:R-:W-:Y:S01]  /*4620*/  IABS R7, R5 ;  /* 0x0000000500077213 */ /* 0x000fe20000000000 */
[----:B------:R-:W-:Y:S01]  /*4630*/  @!P6 IMAD.MOV R246, RZ, RZ, -R246 ;  /* 0x000000fffff6e224 */ /* 0x000fe200078e0af6 */
[C---:B------:R-:W-:Y:S01]  /*4640*/  ISETP.GT.U32.AND P6, PT, R0.reuse, R250, PT ;  /* 0x000000fa0000720c */ /* 0x040fe20003fc4070 */
[----:B------:R-:W-:Y:S01]  /*4650*/  @!P0 IMAD.MOV R242, RZ, RZ, -R242 ;  /* 0x000000fffff28224 */ /* 0x000fe200078e0af2 */
[C---:B------:R-:W-:Y:S01]  /*4660*/  ISETP.GT.U32.AND P0, PT, R0.reuse, R247, PT ;  /* 0x000000f70000720c */ /* 0x040fe20003f04070 */
[----:B------:R-:W-:Y:S01]  /*4670*/  @!P1 IMAD.MOV R244, RZ, RZ, -R244 ;  /* 0x000000fffff49224 */ /* 0x000fe200078e0af4 */
[----:B------:R-:W-:Y:S01]  /*4680*/  ISETP.GT.U32.AND P3, PT, R0, R248, PT ;  /* 0x000000f80000720c */ /* 0x000fe20003f64070 */
[----:B------:R-:W-:Y:S01]  /*4690*/  IMAD.HI.U32 R4, R2, R7, RZ ;  /* 0x0000000702047227 */ /* 0x000fe200078e00ff */
[----:B------:R-:W-:-:S02]  /*46a0*/  ISETP.GE.AND P1, PT, R8, RZ, PT ;  /* 0x000000ff0800720c */ /* 0x000fc40003f26270 */
[----:B------:R-:W-:Y:S01]  /*46b0*/  LOP3.LUT R8, R3, 0x96, RZ, 0xfc, !PT ;  /* 0x0000009603087812 */ /* 0x000fe200078efcff */
[----:B------:R-:W-:Y:S01]  /*46c0*/  @!P4 IMAD.IADD R249, R249, 0x1, -R0 ;  /* 0x00000001f9f9c824 */ /* 0x000fe200078e0a00 */
[----:B------:R-:W-:Y:S01]  /*46d0*/  LOP3.LUT R10, R3, 0x98, RZ, 0xfc, !PT ;  /* 0x00000098030a7812 */ /* 0x000fe200078efcff */
[----:B------:R-:W-:Y:S01]  /*46e0*/  IMAD.MOV R4, RZ, RZ, -R4 ;  /* 0x000000ffff047224 */ /* 0x000fe200078e0a04 */
[----:B------:R-:W-:Y:S01]  /*46f0*/  IABS R9, R8 ;  /* 0x0000000800097213 */ /* 0x000fe20000000000 */
[--C-:B------:R-:W-:Y:S01]  /*4700*/  @!P6 IMAD.IADD R250, R250, 0x1, -R0.reuse ;  /* 0x00000001fafae824 */ /* 0x100fe200078e0a00 */
[----:B------:R-:W-:Y:S01]  /*4710*/  ISETP.GT.U32.AND P4, PT, R0, R249, PT ;  /* 0x000000f90000720c */ /* 0x000fe20003f84070 */
[--C-:B------:R-:W-:Y:S01]  /*4720*/  @!P0 IMAD.IADD R247, R247, 0x1, -R0.reuse ;  /* 0x00000001f7f78824 */ /* 0x100fe200078e0a00 */
[----:B------:R-:W-:Y:S01]  /*4730*/  IABS R185, R10 ;  /* 0x0000000a00b97213 */ /* 0x000fe20000000000 */
[----:B------:R-:W-:Y:S01]  /*4740*/  @!P3 IMAD.IADD R248, R248, 0x1, -R0 ;  /* 0x00000001f8f8b824 */ /* 0x000fe200078e0a00 */
[----:B------:R-:W-:Y:S01]  /*4750*/  ISETP.GE.AND P3, PT, R5, RZ, PT ;  /* 0x000000ff0500720c */ /* 0x000fe20003f66270 */
[----:B------:R-:W-:Y:S01]  /*4760*/  IMAD.HI.U32 R5, R2, R9, RZ ;  /* 0x0000000902057227 */ /* 0x000fe200078e00ff */
[----:B------:R-:W-:-:S02]  /*4770*/  ISETP.GT.U32.AND P6, PT, R0, R250, PT ;  /* 0x000000fa0000720c */ /* 0x000fc40003fc4070 */
[C---:B------:R-:W-:Y:S01]  /*4780*/  ISETP.GT.U32.AND P0, PT, R0.reuse, R247, PT ;  /* 0x000000f70000720c */ /* 0x040fe20003f04070 */
[----:B------:R-:W-:Y:S02]  /*4790*/  IMAD.MOV R5, RZ, RZ, -R5 ;  /* 0x000000ffff057224 */ /* 0x000fe400078e0a05 */
[C---:B------:R-:W-:Y:S01]  /*47a0*/  IMAD R184, R0.reuse, R4, R7 ;  /* 0x0000000400b87224 */ /* 0x040fe200078e0207 */
[----:B------:R-:W-:Y:S01]  /*47b0*/  IABS R7, R12 ;  /* 0x0000000c00077213 */ /* 0x000fe20000000000 */
[C---:B------:R-:W-:Y:S01]  /*47c0*/  IMAD R186, R0.reuse, R5, R9 ;  /* 0x0000000500ba7224 */ /* 0x040fe200078e0209 */
[----:B------:R-:W-:Y:S01]  /*47d0*/  IABS R9, R14 ;  /* 0x0000000e00097213 */ /* 0x000fe20000000000 */
[----:B------:R-:W-:Y:S01]  /*47e0*/  @!P4 IMAD.IADD R249, R249, 0x1, -R0 ;  /* 0x00000001f9f9c824 */ /* 0x000fe200078e0a00 */
[----:B------:R-:W-:Y:S01]  /*47f0*/  ISETP.GT.U32.AND P4, PT, R0, R184, PT ;  /* 0x000000b80000720c */ /* 0x000fe20003f84070 */
[----:B------:R-:W-:-:S04]  /*4800*/  IMAD.HI.U32 R4, R2, R185, RZ ;  /* 0x000000b902047227 */ /* 0x000fc800078e00ff */
[--C-:B------:R-:W-:Y:S01]  /*4810*/  @!P6 IMAD.IADD R250, R250, 0x1, -R0.reuse ;  /* 0x00000001fafae824 */ /* 0x100fe200078e0a00 */
[----:B------:R-:W-:Y:S01]  /*4820*/  ISETP.GT.U32.AND P6, PT, R0, R186, PT ;  /* 0x000000ba0000720c */ /* 0x000fe20003fc4070 */
[----:B------:R-:W-:Y:S01]  /*4830*/  @!P0 IMAD.IADD R247, R247, 0x1, -R0 ;  /* 0x00000001f7f78824 */ /* 0x000fe200078e0a00 */
[----:B------:R-:W-:Y:S01]  /*4840*/  ISETP.GE.AND P0, PT, R11, RZ, PT ;  /* 0x000000ff0b00720c */ /* 0x000fe20003f06270 */
[----:B------:R-:W-:Y:S01]  /*4850*/  IMAD.MOV R4, RZ, RZ, -R4 ;  /* 0x000000ffff047224 */ /* 0x000fe200078e0a04 */
[C---:B------:R-:W-:Y:S01]  /*4860*/  LOP3.LUT R11, R3.reuse, 0x9c, RZ, 0xfc, !PT ;  /* 0x0000009c030b7812 */ /* 0x040fe200078efcff */
[----:B------:R-:W-:Y:S01]  /*4870*/  @!P1 IMAD.MOV R247, RZ, RZ, -R247 ;  /* 0x000000fffff79224 */ /* 0x000fe200078e0af7 */
[----:B------:R-:W-:Y:S01]  /*4880*/  ISETP.GE.AND P1, PT, R8, RZ, PT ;  /* 0x000000ff0800720c */ /* 0x000fe20003f26270 */
[----:B------:R-:W-:Y:S01]  /*4890*/  @!P4 IMAD.IADD R184, R184, 0x1, -R0 ;  /* 0x00000001b8b8c824 */ /* 0x000fe200078e0a00 */
[----:B------:R-:W-:Y:S01]  /*48a0*/  LOP3.LUT R8, R3, 0x9a, RZ, 0xfc, !PT ;  /* 0x0000009a03087812 */ /* 0x000fe200078efcff */
[----:B------:R-:W-:Y:S01]  /*48b0*/  IMAD R185, R0, R4, R185 ;  /* 0x0000000400b97224 */ /* 0x000fe200078e02b9 */
[----:B------:R-:W-:Y:S01]  /*48c0*/  IABS R183, R11 ;  /* 0x0000000b00b77213 */ /* 0x000fe20000000000 */
[----:B------:R-:W-:Y:S01]  /*48d0*/  @!P5 IMAD.MOV R248, RZ, RZ, -R248 ;  /* 0x000000fffff8d224 */ /* 0x000fe200078e0af8 */
[----:B------:R-:W-:Y:S01]  /*48e0*/  IABS R181, R8 ;  /* 0x0000000800b57213 */ /* 0x000fe20000000000 */
[----:B------:R-:W-:Y:S01]  /*48f0*/  @!P6 IMAD.IADD R186, R186, 0x1, -R0 ;  /* 0x00000001babae824 */ /* 0x000fe200078e0a00 */
[----:B------:R-:W-:Y:S01]  /*4900*/  ISETP.GT.U32.AND P6, PT, R0, R184, PT ;  /* 0x000000b80000720c */ /* 0x000fe20003fc4070 */
[----:B------:R-:W-:Y:S01]  /*4910*/  IMAD.HI.U32 R5, R2, R183, RZ ;  /* 0x000000b702057227 */ /* 0x000fe200078e00ff */
[----:B------:R-:W-:-:S02]  /*4920*/  ISETP.GE.AND P5, PT, R10, RZ, PT ;  /* 0x000000ff0a00720c */ /* 0x000fc40003fa6270 */
[----:B------:R-:W-:Y:S01]  /*4930*/  LOP3.LUT R10, R3, 0xa2, RZ, 0xfc, !PT ;  /* 0x000000a2030a7812 */ /* 0x000fe200078efcff */
[----:B------:R-:W-:Y:S01]  /*4940*/  IMAD.HI.U32 R4, R2, R181, RZ ;  /* 0x000000b502047227 */ /* 0x000fe200078e00ff */
[----:B------:R-:W-:-:S03]  /*4950*/  ISETP.GT.U32.AND P4, PT, R0, R185, PT ;  /* 0x000000b90000720c */ /* 0x000fc60003f84070 */
[----:B------:R-:W-:Y:S02]  /*4960*/  IMAD.MOV R4, RZ, RZ, -R4 ;  /* 0x000000ffff047224 */ /* 0x000fe400078e0a04 */
[----:B------:R-:W-:Y:S02]  /*4970*/  IMAD.MOV R5, RZ, RZ, -R5 ;  /* 0x000000ffff057224 */ /* 0x000fe400078e0a05 */
[----:B------:R-:W-:Y:S02]  /*4980*/  IMAD R181, R0, R4, R181 ;  /* 0x0000000400b57224 */ /* 0x000fe400078e02b5 */
[----:B------:R-:W-:Y:S02]  /*4990*/  @!P6 IMAD.IADD R184, R184, 0x1, -R0 ;  /* 0x00000001b8b8e824 */ /* 0x000fe400078e0a00 */
[----:B------:R-:W-:Y:S01]  /*49a0*/  IMAD.HI.U32 R4, R2, R7, RZ ;  /* 0x0000000702047227 */ /* 0x000fe200078e00ff */
[----:B------:R-:W-:-:S03]  /*49b0*/  ISETP.GT.U32.AND P6, PT, R0, R181, PT ;  /* 0x000000b50000720c */ /* 0x000fc60003fc4070 */
[----:B------:R-:W-:Y:S02]  /*49c0*/  IMAD.MOV R4, RZ, RZ, -R4 ;  /* 0x000000ffff047224 */ /* 0x000fe400078e0a04 */
[C---:B------:R-:W-:Y:S02]  /*49d0*/  IMAD R183, R0.reuse, R5, R183 ;  /* 0x0000000500b77224 */ /* 0x040fe400078e02b7 */
[C---:B------:R-:W-:Y:S02]  /*49e0*/  IMAD R182, R0.reuse, R4, R7 ;  /* 0x0000000400b67224 */ /* 0x040fe400078e0207 */
[----:B------:R-:W-:Y:S01]  /*49f0*/  @!P3 IMAD.MOV R184, RZ, RZ, -R184 ;  /* 0x000000ffffb8b224 */ /* 0x000fe200078e0ab8 */
[----:B------:R-:W-:Y:S01]  /*4a00*/  ISETP.GT.U32.AND P3, PT, R0, R183, PT ;  /* 0x000000b70000720c */ /* 0x000fe20003f64070 */
[----:B------:R-:W-:Y:S02]  /*4a10*/  IMAD.HI.U32 R5, R2, R9, RZ ;  /* 0x0000000902057227 */ /* 0x000fe400078e00ff */
[----:B------:R-:W-:-:S02]  /*4a20*/  @!P6 IADD3 R181, R181, -R0, RZ ;  /* 0x80000000b5b5e210 */ /* 0x000fc40007ffe0ff */
[C---:B------:R-:W-:Y:S01]  /*4a30*/  ISETP.GT.U32.AND P6, PT, R0.reuse, R182, PT ;  /* 0x000000b60000720c */ /* 0x040fe20003fc4070 */
[----:B------:R-:W-:Y:S02]  /*4a40*/  IMAD.MOV R5, RZ, RZ, -R5 ;  /* 0x000000ffff057224 */ /* 0x000fe400078e0a05 */
[----:B------:R-:W-:Y:S01]  /*4a50*/  @!P2 IMAD.MOV R249, RZ, RZ, -R249 ;  /* 0x000000fffff9a224 */ /* 0x000fe200078e0af9 */
[C---:B------:R-:W-:Y:S01]  /*4a60*/  ISETP.GT.U32.AND P2, PT, R0.reuse, R186, PT ;  /* 0x000000ba0000720c */ /* 0x040fe20003f44070 */
[----:B------:R-:W-:Y:S01]  /*4a70*/  IMAD R7, R0, R5, R9 ;  /* 0x0000000500077224 */ /* 0x000fe200078e0209 */
[----:B------:R-:W-:Y:S01]  /*4a80*/  IABS R5, R10 ;  /* 0x0000000a00057213 */ /* 0x000fe20000000000 */
[----:B------:R-:W-:Y:S01]  /*4a90*/  @!P0 IMAD.MOV R250, RZ, RZ, -R250 ;  /* 0x000000fffffa8224 */ /* 0x000fe200078e0afa */
[----:B------:R-:W-:Y:S01]  /*4aa0*/  ISETP.GE.AND P0, PT, R8, RZ, PT ;  /* 0x000000ff0800720c */ /* 0x000fe20003f06270 */
[----:B------:R-:W-:Y:S01]  /*4ab0*/  @!P3 IMAD.IADD R183, R183, 0x1, -R0 ;  /* 0x00000001b7b7b824 */ /* 0x000fe200078e0a00 */
[----:B------:R-:W-:Y:S01]  /*4ac0*/  ISETP.GT.U32.AND P3, PT, R0, R181, PT ;  /* 0x000000b50000720c */ /* 0x000fe20003f64070 */
[----:B------:R-:W-:-:S04]  /*4ad0*/  IMAD.HI.U32 R4, R2, R5, RZ ;  /* 0x0000000502047227 */ /* 0x000fc800078e00ff */
[----:B------:R-:W-:Y:S02]  /*4ae0*/  @!P6 IMAD.IADD R182, R182, 0x1, -R0 ;  /* 0x00000001b6b6e824 */ /* 0x000fe400078e0a00 */
[----:B------:R-:W-:Y:S02]  /*4af0*/  IMAD.MOV R4, RZ, RZ, -R4 ;  /* 0x000000ffff047224 */ /* 0x000fe400078e0a04 */
[--C-:B------:R-:W-:Y:S01]  /*4b00*/  @!P4 IMAD.IADD R185, R185, 0x1, -R0.reuse ;  /* 0x00000001b9b9c824 */ /* 0x100fe200078e0a00 */
[C---:B------:R-:W-:Y:S01]  /*4b10*/  ISETP.GT.U32.AND P6, PT, R0.reuse, R182, PT ;  /* 0x000000b60000720c */ /* 0x040fe20003fc4070 */
[C---:B------:R-:W-:Y:S02]  /*4b20*/  IMAD R8, R0.reuse, R4, R5 ;  /* 0x0000000400087224 */ /* 0x040fe400078e0205 */
[--C-:B------:R-:W-:Y:S01]  /*4b30*/  @!P3 IMAD.IADD R181, R181, 0x1, -R0.reuse ;  /* 0x00000001b5b5b824 */ /* 0x100fe200078e0a00 */
[----:B------:R-:W-:Y:S01]  /*4b40*/  ISETP.GT.U32.AND P3, PT, R0, R7, PT ;  /* 0x000000070000720c */ /* 0x000fe20003f64070 */
[----:B------:R-:W-:Y:S01]  /*4b50*/  @!P2 IMAD.IADD R186, R186, 0x1, -R0 ;  /* 0x00000001babaa824 */ /* 0x000fe200078e0a00 */
[----:B------:R-:W-:Y:S01]  /*4b60*/  ISETP.GT.U32.AND P4, PT, R0, R185, PT ;  /* 0x000000b90000720c */ /* 0x000fe20003f84070 */
[----:B------:R-:W-:Y:S01]  /*4b70*/  IMAD.HI.U32 R9, R2, R15, RZ ;  /* 0x0000000f02097227 */ /* 0x000fe200078e00ff */
[----:B------:R-:W-:-:S02]  /*4b80*/  ISETP.GE.AND P2, PT, R11, RZ, PT ;  /* 0x000000ff0b00720c */ /* 0x000fc40003f46270 */
[----:B------:R-:W-:Y:S01]  /*4b90*/  IABS R11, R16 ;  /* 0x00000010000b7213 */ /* 0x000fe20000000000 */
[----:B------:R-:W-:Y:S01]  /*4ba0*/  @!P1 IMAD.MOV R186, RZ, RZ, -R186 ;  /* 0x000000ffffba9224 */ /* 0x000fe200078e0aba */
[----:B------:R-:W-:Y:S01]  /*4bb0*/  ISETP.GT.U32.AND P1, PT, R0, R183, PT ;  /* 0x000000b70000720c */ /* 0x000fe20003f24070 */
[----:B------:R-:W-:Y:S01]  /*4bc0*/  @!P6 IMAD.IADD R182, R182, 0x1, -R0 ;  /* 0x00000001b6b6e824 */ /* 0x000fe200078e0a00 */
[----:B------:R-:W-:Y:S01]  /*4bd0*/  ISETP.GT.U32.AND P6, PT, R0, R8, PT ;  /* 0x000000080000720c */ /* 0x000fe20003fc4070 */
[----:B------:R-:W-:-:S04]  /*4be0*/  IMAD.HI.U32 R4, R2, R11, RZ ;  /* 0x0000000b02047227 */ /* 0x000fc800078e00ff */
[----:B------:R-:W-:Y:S01]  /*4bf0*/  @!P3 IMAD.IADD R7, R7, 0x1, -R0 ;  /* 0x000000010707b824 */ /* 0x000fe200078e0a00 */
[----:B------:R-:W-:Y:S01]  /*4c00*/  ISETP.GE.AND P3, PT, R10, RZ, PT ;  /* 0x000000ff0a00720c */ /* 0x000fe20003f66270 */
[----:B------:R-:W-:-:S04]  /*4c10*/  IMAD.HI.U32 R5, R2, R13, RZ ;  /* 0x0000000d02057227 */ /* 0x000fc800078e00ff */
[----:B------:R-:W-:Y:S02]  /*4c20*/  IMAD.MOV R4, RZ, RZ, -R4 ;  /* 0x000000ffff047224 */ /* 0x000fe400078e0a04 */
[--C-:B------:R-:W-:Y:S01]  /*4c30*/  @!P6 IMAD.IADD R8, R8, 0x1, -R0.reuse ;  /* 0x000000010808e824 */ /* 0x100fe200078e0a00 */
[----:B------:R-:W-:Y:S01]  /*4c40*/  ISETP.GT.U32.AND P6, PT, R0, R7, PT ;  /* 0x000000070000720c */ /* 0x000fe20003fc4070 */
[--C-:B------:R-:W-:Y:S01]  /*4c50*/  @!P4 IMAD.IADD R185, R185, 0x1, -R0.reuse ;  /* 0x00000001b9b9c824 */ /* 0x100fe200078e0a00 */
[----:B------:R-:W-:Y:S01]  /*4c60*/  ISETP.GE.AND P4, PT, R12, RZ, PT ;  /* 0x000000ff0c00720c */ /* 0x000fe20003f86270 */
[----:B------:R-:W-:Y:S01]  /*4c70*/  @!P1 IMAD.IADD R183, R183, 0x1, -R0 ;  /* 0x00000001b7b79824 */ /* 0x000fe200078e0a00 */
[----:B------:R-:W-:Y:S01]  /*4c80*/  ISETP.GE.AND P1, PT, R14, RZ, PT ;  /* 0x000000ff0e00720c */ /* 0x000fe20003f26270 */
[----:B------:R-:W-:Y:S01]  /*4c90*/  IMAD.MOV R12, RZ, RZ, -R9 ;  /* 0x000000ffff0c7224 */ /* 0x000fe200078e0a09 */
[----:B------:R-:W-:Y:S01]  /*4ca0*/  LOP3.LUT R14, R3, 0xaa, RZ, 0xfc, !PT ;  /* 0x000000aa030e7812 */ /* 0x000fe200078efcff */
[----:B------:R-:W-:-:S02]  /*4cb0*/  IMAD.MOV R5, RZ, RZ, -R5 ;  /* 0x000000ffff057224 */ /* 0x000fc400078e0a05 */
[C---:B------:R-:W-:Y:S02]  /*4cc0*/  IMAD R9, R0.reuse, R4, R11 ;  /* 0x0000000400097224 */ /* 0x040fe400078e020b */
[C---:B------:R-:W-:Y:S02]  /*4cd0*/  IMAD R11, R0.reuse, R12, R15 ;  /* 0x0000000c000b7224 */ /* 0x040fe400078e020f */
[C---:B------:R-:W-:Y:S01]  /*4ce0*/  IMAD R10, R0.reuse, R5, R13 ;  /* 0x00000005000a7224 */ /* 0x040fe200078e020d */
[----:B------:R-:W-:Y:S01]  /*4cf0*/  IABS R5, R14 ;  /* 0x0000000e00057213 */ /* 0x000fe20000000000 */
[----:B------:R-:W-:Y:S01]  /*4d00*/  @!P5 IMAD.MOV R185, RZ, RZ, -R185 ;  /* 0x000000ffffb9d224 */ /* 0x000fe200078e0ab9 */
[C---:B------:R-:W-:Y:S01]  /*4d10*/  ISETP.GT.U32.AND P5, PT, R0.reuse, R9, PT ;  /* 0x000000090000720c */ /* 0x040fe20003fa4070 */
[----:B------:R-:W-:Y:S01]  /*4d20*/  @!P0 IMAD.MOV R181, RZ, RZ, -R181 ;  /* 0x000000ffffb58224 */ /* 0x000fe200078e0ab5 */
[C---:B------:R-:W-:Y:S01]  /*4d30*/  ISETP.GT.U32.AND P0, PT, R0.reuse, R8, PT ;  /* 0x000000080000720c */ /* 0x040fe20003f04070 */
[----:B------:R-:W-:Y:S01]  /*4d40*/  @!P6 IMAD.IADD R7, R7, 0x1, -R0 ;  /* 0x000000010707e824 */ /* 0x000fe200078e0a00 */
[C---:B------:R-:W-:Y:S01]  /*4d50*/  ISETP.GT.U32.AND P6, PT, R0.reuse, R11, PT ;  /* 0x0000000b0000720c */ /* 0x040fe20003fc4070 */
[----:B------:R-:W-:Y:S01]  /*4d60*/  @!P2 IMAD.MOV R183, RZ, RZ, -R183 ;  /* 0x000000ffffb7a224 */ /* 0x000fe200078e0ab7 */
[----:B------:R-:W-:Y:S01]  /*4d70*/  ISETP.GT.U32.AND P2, PT, R0, R10, PT ;  /* 0x0000000a0000720c */ /* 0x000fe20003f44070 */
[----:B------:R-:W-:Y:S01]  /*4d80*/  IMAD.HI.U32 R4, R2, R5, RZ ;  /* 0x0000000502047227 */ /* 0x000fe200078e00ff */
[----:B------:R-:W-:-:S03]  /*4d90*/  IABS R13, R19 ;  /* 0x00000013000d7213 */ /* 0x000fc60000000000 */
[----:B------:R-:W-:Y:S02]  /*4da0*/  IMAD.MOV R12, RZ, RZ, -R4 ;  /* 0x000000ffff0c7224 */ /* 0x000fe400078e0a04 */
[--C-:B------:R-:W-:Y:S01]  /*4db0*/  @!P5 IMAD.IADD R9, R9, 0x1, -R0.reuse ;  /* 0x000000010909d824 */ /* 0x100fe200078e0a00 */
[----:B------:R-:W-:Y:S01]  /*4dc0*/  ISETP.GE.AND P5, PT, R18, RZ, PT ;  /* 0x000000ff1200720c */ /* 0x000fe20003fa6270 */
[--C-:B------:R-:W-:Y:S01]  /*4dd0*/  @!P0 IMAD.IADD R8, R8, 0x1, -R0.reuse ;  /* 0x0000000108088824 */ /* 0x100fe200078e0a00 */
[----:B------:R-:W-:Y:S01]  /*4de0*/  ISETP.GE.AND P0, PT, R17, RZ, PT ;  /* 0x000000ff1100720c */ /* 0x000fe20003f06270 */
[----:B------:R-:W-:Y:S01]  /*4df0*/  IMAD R12, R0, R12, R5 ;  /* 0x0000000c000c7224 */ /* 0x000fe200078e0205 */
[----:B------:R-:W-:Y:S01]  /*4e00*/  LOP3.LUT R18, R3, 0xb0, RZ, 0xfc, !PT ;  /* 0x000000b003127812 */ /* 0x000fe200078efcff */
[--C-:B------:R-:W-:Y:S02]  /*4e10*/  @!P6 IMAD.IADD R11, R11, 0x1, -R0.reuse ;  /* 0x000000010b0be824 */ /* 0x100fe400078e0a00 */
[----:B------:R-:W-:Y:S01]  /*4e20*/  @!P2 IMAD.IADD R10, R10, 0x1, -R0 ;  /* 0x000000010a0aa824 */ /* 0x000fe200078e0a00 */
[C---:B------:R-:W-:Y:S01]  /*4e30*/  ISETP.GT.U32.AND P2, PT, R0.reuse, R9, PT ;  /* 0x000000090000720c */ /* 0x040fe20003f44070 */
[----:B------:R-:W-:Y:S01]  /*4e40*/  @!P3 IMAD.MOV R8, RZ, RZ, -R8 ;  /* 0x000000ffff08b224 */ /* 0x000fe200078e0a08 */
[C---:B------:R-:W-:Y:S01]  /*4e50*/  ISETP.GT.U32.AND P3, PT, R0.reuse, R12, PT ;  /* 0x0000000c0000720c */ /* 0x040fe20003f64070 */
[----:B------:R-:W-:Y:S01]  /*4e60*/  @!P1 IMAD.MOV R7, RZ, RZ, -R7 ;  /* 0x000000ffff079224 */ /* 0x000fe200078e0a07 */
[----:B------:R-:W-:Y:S01]  /*4e70*/  ISETP.GT.U32.AND P1, PT, R0, R11, PT ;  /* 0x0000000b0000720c */ /* 0x000fe20003f24070 */
[----:B------:R-:W-:Y:S01]  /*4e80*/  @!P4 IMAD.MOV R182, RZ, RZ, -R182 ;  /* 0x000000ffffb6c224 */ /* 0x000fe200078e0ab6 */
[----:B------:R-:W-:Y:S01]  /*4e90*/  ISETP.GE.AND P4, PT, R16, RZ, PT ;  /* 0x000000ff1000720c */ /* 0x000fe20003f86270 */
[----:B------:R-:W-:Y:S01]  /*4ea0*/  IMAD.HI.U32 R4, R2, R13, RZ ;  /* 0x0000000d02047227 */ /* 0x000fe200078e00ff */
[----:B------:R-:W-:-:S02]  /*4eb0*/  ISETP.GT.U32.AND P6, PT, R0, R10, PT ;  /* 0x0000000a0000720c */ /* 0x000fc40003fc4070 */
[----:B------:R-:W-:Y:S01]  /*4ec0*/  LOP3.LUT R16, R3, 0xae, RZ, 0xfc, !PT ;  /* 0x000000ae03107812 */ /* 0x000fe200078efcff */
[----:B------:R-:W-:Y:S01]  /*4ed0*/  IMAD.MOV R4, RZ, RZ, -R4 ;  /* 0x000000ffff047224 */ /* 0x000fe200078e0a04 */
[----:B------:R-:W-:Y:S01]  /*4ee0*/  IABS R17, R18 ;  /* 0x0000001200117213 */ /* 0x000fe20000000000 */
[--C-:B------:R-:W-:Y:S01]  /*4ef0*/  @!P2 IMAD.IADD R9, R9, 0x1, -R0.reuse ;  /* 0x000000010909a824 */ /* 0x100fe200078e0a00 */
[----:B------:R-:W-:Y:S01]  /*4f00*/  IABS R15, R16 ;  /* 0x00000010000f7213 */ /* 0x000fe20000000000 */
[----:B------:R-:W-:Y:S01]  /*4f10*/  IMAD R13, R0, R4, R13 ;  /* 0x00000004000d7224 */ /* 0x000fe200078e020d */
[----:B------:R-:W-:Y:S01]  /*4f20*/  ISETP.GE.AND P2, PT, R14, RZ, PT ;  /* 0x000000ff0e00720c */ /* 0x000fe20003f46270 */
[----:B------:R-:W-:Y:S01]  /*4f30*/  @!P3 IMAD.IADD R12, R12, 0x1, -R0 ;  /* 0x000000010c0cb824 */ /* 0x000fe200078e0a00 */
[----:B------:R-:W-:Y:S01]  /*4f40*/  ISETP.GE.AND P3, PT, R16, RZ, PT ;  /* 0x000000ff1000720c */ /* 0x000fe20003f66270 */
[----:B------:R-:W-:-:S04]  /*4f50*/  IMAD.HI.U32 R4, R2, R15, RZ ;  /* 0x0000000f02047227 */ /* 0x000fc800078e00ff */
[--C-:B------:R-:W-:Y:S01]  /*4f60*/  @!P1 IMAD.IADD R11, R11, 0x1, -R0.reuse ;  /* 0x000000010b0b9824 */ /* 0x100fe200078e0a00 */
[----:B------:R-:W-:Y:S01]  /*4f70*/  ISETP.GE.AND P1, PT, R19, RZ, PT ;  /* 0x000000ff1300720c */ /* 0x000fe20003f26270 */
[----:B------:R-:W-:Y:S01]  /*4f80*/  @!P6 IMAD.IADD R10, R10, 0x1, -R0 ;  /* 0x000000010a0ae824 */ /* 0x000fe200078e0a00 */
[C---:B------:R-:W-:Y:S01]  /*4f90*/  ISETP.GT.U32.AND P6, PT, R0.reuse, R13, PT ;  /* 0x0000000d0000720c */ /* 0x040fe20003fc4070 */
[----:B------:R-:W-:Y:S01]  /*4fa0*/  @!P4 IMAD.MOV R9, RZ, RZ, -R9 ;  /* 0x000000ffff09c224 */ /* 0x000fe200078e0a09 */
[----:B------:R-:W-:Y:S01]  /*4fb0*/  IABS R19, R20 ;  /* 0x0000001400137213 */ /* 0x000fe20000000000 */
[----:B------:R-:W-:Y:S01]  /*4fc0*/  IMAD.MOV R4, RZ, RZ, -R4 ;  /* 0x000000ffff047224 */ /* 0x000fe200078e0a04 */
[C---:B------:R-:W-:Y:S01]  /*4fd0*/  ISETP.GT.U32.AND P4, PT, R0.reuse, R12, PT ;  /* 0x0000000c0000720c */ /* 0x040fe20003f84070 */
[----:B------:R-:W-:Y:S02]  /*4fe0*/  @!P0 IMAD.MOV R10, RZ, RZ, -R10 ;  /* 0x000000ffff0a8224 */ /* 0x000fe400078e0a0a */
[----:B------:R-:W-:-:S02]  /*4ff0*/  IMAD R14, R0, R4, R15 ;  /* 0x00000004000e7224 */ /* 0x000fc400078e020f */
[----:B------:R-:W-:-:S03]  /*5000*/  IMAD.HI.U32 R4, R2, R19, RZ ;  /* 0x0000001302047227 */ /* 0x000fc600078e00ff */
[----:B------:R-:W-:Y:S01]  /*5010*/  ISETP.GT.U32.AND P0, PT, R0, R14, PT ;  /* 0x0000000e0000720c */ /* 0x000fe20003f04070 */
[----:B------:R-:W-:Y:S02]  /*5020*/  IMAD.MOV R4, RZ, RZ, -R4 ;  /* 0x000000ffff047224 */ /* 0x000fe400078e0a04 */
[--C-:B------:R-:W-:Y:S02]  /*5030*/  @!P6 IMAD.IADD R13, R13, 0x1, -R0.reuse ;  /* 0x000000010d0de824 */ /* 0x100fe400078e0a00 */
[----:B------:R-:W-:Y:S02]  /*5040*/  @!P4 IMAD.IADD R12, R12, 0x1, -R0 ;  /* 0x000000010c0cc824 */ /* 0x000fe400078e0a00 */
[C---:B------:R-:W-:Y:S01]  /*5050*/  IMAD R16, R0.reuse, R4, R19 ;  /* 0x0000000400107224 */ /* 0x040fe200078e0213 */
[----:B------:R-:W-:Y:S01]  /*5060*/  ISETP.GT.U32.AND P6, PT, R0, R13, PT ;  /* 0x0000000d0000720c */ /* 0x000fe20003fc4070 */
[----:B------:R-:W-:Y:S02]  /*5070*/  @!P2 IMAD.MOV R12, RZ, RZ, -R12 ;  /* 0x000000ffff0ca224 */ /* 0x000fe400078e0a0c */
[----:B------:R-:W-:Y:S01]  /*5080*/  IMAD.HI.U32 R5, R2, R17, RZ ;  /* 0x0000001102057227 */ /* 0x000fe200078e00ff */
[----:B------:R-:W-:-:S03]  /*5090*/  ISETP.GT.U32.AND P2, PT, R0, R16, PT ;  /* 0x000000100000720c */ /* 0x000fc60003f44070 */
[----:B------:R-:W-:Y:S02]  /*50a0*/  IMAD.MOV R5, RZ, RZ, -R5 ;  /* 0x000000ffff057224 */ /* 0x000fe400078e0a05 */
[--C-:B------:R-:W-:Y:S02]  /*50b0*/  @!P0 IMAD.IADD R14, R14, 0x1, -R0.reuse ;  /* 0x000000010e0e8824 */ /* 0x100fe400078e0a00 */
[----:B------:R-:W-:Y:S01]  /*50c0*/  @!P5 IMAD.MOV R11, RZ, RZ, -R11 ;  /* 0x000000ffff0bd224 */ /* 0x000fe200078e0a0b */
[----:B------:R-:W-:Y:S01]  /*50d0*/  ISETP.GE.AND P5, PT, R18, RZ, PT ;  /* 0x000000ff1200720c */ /* 0x000fe20003fa6270 */
[C---:B------:R-:W-:Y:S01]  /*50e0*/  IMAD R15, R0.reuse, R5, R17 ;  /* 0x00000005000f7224 */ /* 0x040fe200078e0211 */
[----:B------:R-:W-:Y:S01]  /*50f0*/  LOP3.LUT R18, R3, 0xb6, RZ, 0xfc, !PT ;  /* 0x000000b603127812 */ /* 0x000fe200078efcff */
[--C-:B------:R-:W-:Y:S01]  /*5100*/  @!P6 IMAD.IADD R13, R13, 0x1, -R0.reuse ;  /* 0x000000010d0de824 */ /* 0x100fe200078e0a00 */
[----:B------:R-:W-:Y:S01]  /*5110*/  ISETP.GT.U32.AND P0, PT, R0, R14, PT ;  /* 0x0000000e0000720c */ /* 0x000fe20003f04070 */
[----:B------:R-:W-:Y:S01]  /*5120*/  @!P2 IMAD.IADD R16, R16, 0x1, -R0 ;  /* 0x000000011010a824 */ /* 0x000fe200078e0a00 */
[----:B------:R-:W-:Y:S01]  /*5130*/  ISETP.GT.U32.AND P4, PT, R0, R15, PT ;  /* 0x0000000f0000720c */ /* 0x000fe20003f84070 */
[----:B------:R-:W-:Y:S01]  /*5140*/  @!P1 IMAD.MOV R13, RZ, RZ, -R13 ;  /* 0x000000ffff0d9224 */ /* 0x000fe200078e0a0d */
[----:B------:R-:W-:Y:S01]  /*5150*/  LOP3.LUT R5, R3, 0xb4, RZ, 0xfc, !PT ;  /* 0x000000b403057812 */ /* 0x000fe200078efcff */
[----:B------:R-:W-:Y:S01]  /*5160*/  IMAD.HI.U32 R17, R2, R23, RZ ;  /* 0x0000001702117227 */ /* 0x000fe200078e00ff */
[----:B------:R-:W-:-:S02]  /*5170*/  IABS R21, R18 ;  /* 0x0000001200157213 */ /* 0x000fc40000000000 */
[----:B------:R-:W-:Y:S02]  /*5180*/  IABS R19, R5 ;  /* 0x0000000500137213 */ /* 0x000fe40000000000 */
[----:B------:R-:W-:Y:S01]  /*5190*/  ISETP.GE.AND P1, PT, R5, RZ, PT ;  /* 0x000000ff0500720c */ /* 0x000fe20003f26270 */
[----:B------:R-:W-:Y:S01]  /*51a0*/  IMAD.HI.U32 R5, R2, R21, RZ ;  /* 0x0000001502057227 */ /* 0x000fe200078e00ff */
[----:B------:R-:W-:Y:S02]  /*51b0*/  ISETP.GT.U32.AND P2, PT, R0, R16, PT ;  /* 0x000000100000720c */ /* 0x000fe40003f44070 */
[----:B------:R-:W-:Y:S01]  /*51c0*/  ISETP.GE.AND P6, PT, R20, RZ, PT ;  /* 0x000000ff1400720c */ /* 0x000fe20003fc6270 */
[----:B------:R-:W-:Y:S02]  /*51d0*/  IMAD.MOV R5, RZ, RZ, -R5 ;  /* 0x000000ffff057224 */ /* 0x000fe400078e0a05 */
[--C-:B------:R-:W-:Y:S01]  /*51e0*/  @!P0 IMAD.IADD R14, R14, 0x1, -R0.reuse ;  /* 0x000000010e0e8824 */ /* 0x100fe200078e0a00 */
[----:B------:R-:W-:Y:S01]  /*51f0*/  ISETP.GE.AND P0, PT, R18, RZ, PT ;  /* 0x000000ff1200720c */ /* 0x000fe20003f06270 */
[----:B------:R-:W-:-:S02]  /*5200*/  @!P4 IMAD.IADD R15, R15, 0x1, -R0 ;  /* 0x000000010f0fc824 */ /* 0x000fc400078e0a00 */
[----:B------:R-:W-:Y:S02]  /*5210*/  IMAD R18, R0, R5, R21 ;  /* 0x0000000500127224 */ /* 0x000fe400078e0215 */
[----:B------:R-:W-:Y:S01]  /*5220*/  IMAD.HI.U32 R4, R2, R19, RZ ;  /* 0x0000001302047227 */ /* 0x000fe200078e00ff */
[----:B------:R-:W-:-:S03]  /*5230*/  ISETP.GT.U32.AND P4, PT, R0, R15, PT ;  /* 0x0000000f0000720c */ /* 0x000fc60003f84070 */
[----:B------:R-:W-:Y:S01]  /*5240*/  @!P2 IMAD.IADD R16, R16, 0x1, -R0 ;  /* 0x000000011010a824 */ /* 0x000fe200078e0a00 */
[C---:B------:R-:W-:Y:S01]  /*5250*/  ISETP.GT.U32.AND P2, PT, R0.reuse, R18, PT ;  /* 0x000000120000720c */ /* 0x040fe20003f44070 */
[----:B------:R-:W-:Y:S02]  /*5260*/  IMAD.MOV R4, RZ, RZ, -R4 ;  /* 0x000000ffff047224 */ /* 0x000fe400078e0a04 */
[----:B------:R-:W-:Y:S02]  /*5270*/  IMAD.MOV R20, RZ, RZ, -R17 ;  /* 0x000000ffff147224 */ /* 0x000fe400078e0a11 */
[C---:B------:R-:W-:Y:S01]  /*5280*/  IMAD R17, R0.reuse, R4, R19 ;  /* 0x0000000400117224 */ /* 0x040fe200078e0213 */
[----:B------:R-:W-:Y:S01]  /*5290*/  LOP3.LUT R4, R3, 0xba, RZ, 0xfc, !PT ;  /* 0x000000ba03047812 */ /* 0x000fe200078efcff */
[C---:B------:R-:W-:Y:S02]  /*52a0*/  IMAD R19, R0.reuse, R20, R23 ;  /* 0x0000001400137224 */ /* 0x040fe400078e0217 */
[----:B------:R-:W-:Y:S01]  /*52b0*/  @!P4 IMAD.IADD R15, R15, 0x1, -R0 ;  /* 0x000000010f0fc824 */ /* 0x000fe200078e0a00 */
[----:B------:R-:W-:Y:S01]  /*52c0*/  IABS R23, R4 ;  /* 0x0000000400177213 */ /* 0x000fe20000000000 */
[----:B------:R-:W-:Y:S01]  /*52d0*/  @!P3 IMAD.MOV R14, RZ, RZ, -R14 ;  /* 0x000000ffff0eb224 */ /* 0x000fe200078e0a0e */
[----:B------:R-:W-:Y:S01]  /*52e0*/  ISETP.GT.U32.AND P3, PT, R0, R17, PT ;  /* 0x000000110000720c */ /* 0x000fe20003f64070 */
[----:B------:R-:W-:Y:S01]  /*52f0*/  @!P2 IMAD.IADD R18, R18, 0x1, -R0 ;  /* 0x000000011212a824 */ /* 0x000fe200078e0a00 */
[----:B------:R-:W-:Y:S01]  /*5300*/  ISETP.GE.AND P4, PT, R22, RZ, PT ;  /* 0x000000ff1600720c */ /* 0x000fe20003f86270 */
[----:B------:R-:W-:Y:S01]  /*5310*/  @!P5 IMAD.MOV R15, RZ, RZ, -R15 ;  /* 0x000000ffff0fd224 */ /* 0x000fe200078e0a0f */
[----:B------:R-:W-:Y:S01]  /*5320*/  ISETP.GE.AND P5, PT, R4, RZ, PT ;  /* 0x000000ff0400720c */ /* 0x000fe20003fa6270 */
[----:B------:R-:W-:Y:S01]  /*5330*/  IMAD.HI.U32 R4, R2, R23, RZ ;  /* 0x0000001702047227 */ /* 0x000fe200078e00ff */
[----:B------:R-:W-:-:S03]  /*5340*/  ISETP.GT.U32.AND P2, PT, R0, R18, PT ;  /* 0x000000120000720c */ /* 0x000fc60003f44070 */
[----:B------:R-:W-:-:S04]  /*5350*/  IMAD.HI.U32 R20, R2, R27, RZ ;  /* 0x0000001b02147227 */ /* 0x000fc800078e00ff */
[----:B------:R-:W-:Y:S02]  /*5360*/  IMAD.MOV R4, RZ, RZ, -R4 ;  /* 0x000000ffff047224 */ /* 0x000fe400078e0a04 */
[----:B------:R-:W-:Y:S02]  /*5370*/  IMAD.MOV R22, RZ, RZ, -R20 ;  /* 0x000000ffff167224 */ /* 0x000fe400078e0a14 */
[----:B------:R-:W-:Y:S01]  /*5380*/  @!P6 IMAD.MOV R16, RZ, RZ, -R16 ;  /* 0x000000ffff10e224 */ /* 0x000fe200078e0a10 */
[C---:B------:R-:W-:Y:S01]  /*5390*/  ISETP.GT.U32.AND P6, PT, R0.reuse, R19, PT ;  /* 0x000000130000720c */ /* 0x040fe20003fc4070 */
[----:B------:R-:W-:Y:S02]  /*53a0*/  IMAD R20, R0, R4, R23 ;  /* 0x0000000400147224 */ /* 0x000fe400078e0217 */
[----:B------:R-:W-:-:S04]  /*53b0*/  IMAD.HI.U32 R5, R2, R25, RZ ;  /* 0x0000001902057227 */ /* 0x000fc800078e00ff */
[----:B------:R-:W-:Y:S01]  /*53c0*/  @!P2 IMAD.IADD R18, R18, 0x1, -R0 ;  /* 0x000000011212a824 */ /* 0x000fe200078e0a00 */
[----:B------:R-:W-:Y:S01]  /*53d0*/  ISETP.GT.U32.AND P2, PT, R0, R20, PT ;  /* 0x000000140000720c */ /* 0x000fe20003f44070 */
[----:B------:R-:W-:-:S04]  /*53e0*/  IMAD.HI.U32 R21, R2, R29, RZ ;  /* 0x0000001d02157227 */ /* 0x000fc800078e00ff */
[--C-:B------:R-:W-:Y:S02]  /*53f0*/  @!P3 IMAD.IADD R17, R17, 0x1, -R0.reuse ;  /* 0x000000011111b824 */ /* 0x100fe400078e0a00 */
[----:B------:R-:W-:Y:S02]  /*5400*/  IMAD.MOV R5, RZ, RZ, -R5 ;  /* 0x000000ffff057224 */ /* 0x000fe400078e0a05 */
[----:B------:R-:W-:Y:S01]  /*5410*/  IMAD.MOV R24, RZ, RZ, -R21 ;  /* 0x000000ffff187224 */ /* 0x000fe200078e0a15 */
[C---:B------:R-:W-:Y:S01]  /*5420*/  ISETP.GT.U32.AND P3, PT, R0.reuse, R17, PT ;  /* 0x000000110000720c */ /* 0x040fe20003f64070 */
[----:B------:R-:W-:Y:S01]  /*5430*/  IMAD R21, R0, R5, R25 ;  /* 0x0000000500157224 */ /* 0x000fe200078e0219 */
[----:B------:R-:W-:Y:S01]  /*5440*/  IABS R25, R32 ;  /* 0x0000002000197213 */ /* 0x000fe20000000000 */
[--C-:B------:R-:W-:Y:S02]  /*5450*/  @!P6 IMAD.IADD R19, R19, 0x1, -R0.reuse ;  /* 0x000000011313e824 */ /* 0x100fe400078e0a00 */
[----:B------:R-:W-:Y:S01]  /*5460*/  @!P2 IMAD.IADD R20, R20, 0x1, -R0 ;  /* 0x000000011414a824 */ /* 0x000fe200078e0a00 */
[C---:B------:R-:W-:Y:S01]  /*5470*/  ISETP.GT.U32.AND P6, PT, R0.reuse, R21, PT ;  /* 0x000000150000720c */ /* 0x040fe20003fc4070 */
[C---:B------:R-:W-:Y:S01]  /*5480*/  IMAD R22, R0.reuse, R22, R27 ;  /* 0x0000001600167224 */ /* 0x040fe200078e021b */
[C---:B------:R-:W-:Y:S01]  /*5490*/  ISETP.GT.U32.AND P2, PT, R0.reuse, R19, PT ;  /* 0x000000130000720c */ /* 0x040fe20003f44070 */
[----:B------:R-:W-:Y:S01]  /*54a0*/  IMAD R23, R0, R24, R29 ;  /* 0x0000001800177224 */ /* 0x000fe200078e021d */
[----:B------:R-:W-:Y:S01]  /*54b0*/  IABS R27, R33 ;  /* 0x00000021001b7213 */ /* 0x000fe20000000000 */
[----:B------:R-:W-:Y:S01]  /*54c0*/  IMAD.HI.U32 R4, R2, R25, RZ ;  /* 0x0000001902047227 */ /* 0x000fe200078e00ff */
[----:B------:R-:W-:-:S03]  /*54d0*/  IABS R29, R34 ;  /* 0x00000022001d7213 */ /* 0x000fc60000000000 */
[----:B------:R-:W-:Y:S01]  /*54e0*/  @!P3 IMAD.IADD R17, R17, 0x1, -R0 ;  /* 0x000000011111b824 */ /* 0x000fe200078e0a00 */
[----:B------:R-:W-:Y:S01]  /*54f0*/  ISETP.GE.AND P3, PT, R26, RZ, PT ;  /* 0x000000ff1a00720c */ /* 0x000fe20003f66270 */
[----:B------:R-:W-:-:S04]  /*5500*/  IMAD.HI.U32 R5, R2, R27, RZ ;  /* 0x0000001b02057227 */ /* 0x000fc800078e00ff */
[--C-:B------:R-:W-:Y:S02]  /*5510*/  @!P6 IMAD.IADD R21, R21, 0x1, -R0.reuse ;  /* 0x000000011515e824 */ /* 0x100fe400078e0a00 */
[----:B------:R-:W-:Y:S01]  /*5520*/  @!P1 IMAD.MOV R17, RZ, RZ, -R17 ;  /* 0x000000ffff119224 */ /* 0x000fe200078e0a11 */
[C---:B------:R-:W-:Y:S01]  /*5530*/  ISETP.GT.U32.AND P1, PT, R0.reuse, R20, PT ;  /* 0x000000140000720c */ /* 0x040fe20003f24070 */
[----:B------:R-:W-:Y:S01]  /*5540*/  @!P2 IMAD.IADD R19, R19, 0x1, -R0 ;  /* 0x000000011313a824 */ /* 0x000fe200078e0a00 */
[C---:B------:R-:W-:Y:S01]  /*5550*/  ISETP.GT.U32.AND P6, PT, R0.reuse, R21, PT ;  /* 0x000000150000720c */ /* 0x040fe20003fc4070 */
[----:B------:R-:W-:Y:S01]  /*5560*/  IMAD.MOV R4, RZ, RZ, -R4 ;  /* 0x000000ffff047224 */ /* 0x000fe200078e0a04 */
[C---:B------:R-:W-:Y:S01]  /*5570*/  ISETP.GT.U32.AND P2, PT, R0.reuse, R23, PT ;  /* 0x000000170000720c */ /* 0x040fe20003f44070 */
[----:B------:R-:W-:Y:S02]  /*5580*/  IMAD.MOV R26, RZ, RZ, -R5 ;  /* 0x000000ffff1a7224 */ /* 0x000fe400078e0a05 */
[----:B------:R-:W-:Y:S01]  /*5590*/  @!P0 IMAD.MOV R18, RZ, RZ, -R18 ;  /* 0x000000ffff128224 */ /* 0x000fe200078e0a12 */
[C---:B------:R-:W-:Y:S01]  /*55a0*/  ISETP.GT.U32.AND P0, PT, R0.reuse, R22, PT ;  /* 0x000000160000720c */ /* 0x040fe20003f04070 */
[----:B------:R-:W-:-:S02]  /*55b0*/  IMAD R24, R0, R4, R25 ;  /* 0x0000000400187224 */ /* 0x000fc400078e0219 */
[----:B------:R-:W-:Y:S02]  /*55c0*/  IMAD R25, R0, R26, R27 ;  /* 0x0000001a00197224 */ /* 0x000fe400078e021b */
[--C-:B------:R-:W-:Y:S01]  /*55d0*/  @!P1 IMAD.IADD R20, R20, 0x1, -R0.reuse ;  /* 0x0000000114149824 */ /* 0x100fe200078e0a00 */
[C---:B------:R-:W-:Y:S01]  /*55e0*/  ISETP.GT.U32.AND P1, PT, R0.reuse, R24, PT ;  /* 0x000000180000720c */ /* 0x040fe20003f24070 */
[--C-:B------:R-:W-:Y:S01]  /*55f0*/  @!P6 IMAD.IADD R21, R21, 0x1, -R0.reuse ;  /* 0x000000011515e824 */ /* 0x100fe200078e0a00 */
[----:B------:R-:W-:Y:S01]  /*5600*/  ISETP.GT.U32.AND P6, PT, R0, R25, PT ;  /* 0x000000190000720c */ /* 0x000fe20003fc4070 */
[----:B------:R-:W-:Y:S01]  /*5610*/  @!P2 IMAD.IADD R23, R23, 0x1, -R0 ;  /* 0x000000011717a824 */ /* 0x000fe200078e0a00 */
[----:B------:R-:W-:Y:S01]  /*5620*/  ISETP.GE.AND P2, PT, R30, RZ, PT ;  /* 0x000000ff1e00720c */ /* 0x000fe20003f46270 */
[----:B------:R-:W-:Y:S01]  /*5630*/  @!P4 IMAD.MOV R19, RZ, RZ, -R19 ;  /* 0x000000ffff13c224 */ /* 0x000fe200078e0a13 */
[----:B------:R-:W-:Y:S01]  /*5640*/  LOP3.LUT R30, R3, 0xcc, RZ, 0xfc, !PT ;  /* 0x000000cc031e7812 */ /* 0x000fe200078efcff */
[----:B------:R-:W-:Y:S01]  /*5650*/  IMAD.HI.U32 R5, R2, R31, RZ ;  /* 0x0000001f02057227 */ /* 0x000fe200078e00ff */
[----:B------:R-:W-:-:S03]  /*5660*/  ISETP.GT.U32.AND P4, PT, R0, R23, PT ;  /* 0x000000170000720c */ /* 0x000fc60003f84070 */
[--C-:B------:R-:W-:Y:S01]  /*5670*/  @!P0 IMAD.IADD R22, R22, 0x1, -R0.reuse ;  /* 0x0000000116168824 */ /* 0x100fe200078e0a00 */
[----:B------:R-:W-:Y:S01]  /*5680*/  ISETP.GE.AND P0, PT, R28, RZ, PT ;  /* 0x000000ff1c00720c */ /* 0x000fe20003f06270 */
[----:B------:R-:W-:Y:S01]  /*5690*/  IMAD.MOV R5, RZ, RZ, -R5 ;  /* 0x000000ffff057224 */ /* 0x000fe200078e0a05 */
[----:B------:R-:W-:Y:S01]  /*56a0*/  LOP3.LUT R28, R3, 0xca, RZ, 0xfc, !PT ;  /* 0x000000ca031c7812 */ /* 0x000fe200078efcff */
[----:B------:R-:W-:Y:S01]  /*56b0*/  @!P1 IMAD.IADD R24, R24, 0x1, -R0 ;  /* 0x0000000118189824 */ /* 0x000fe200078e0a00 */
[----:B------:R-:W-:Y:S01]  /*56c0*/  ISETP.GT.U32.AND P1, PT, R0, R22, PT ;  /* 0x000000160000720c */ /* 0x000fe20003f24070 */
[----:B------:R-:W-:-:S04]  /*56d0*/  IMAD.HI.U32 R4, R2, R29, RZ ;  /* 0x0000001d02047227 */ /* 0x000fc800078e00ff */
[C---:B------:R-:W-:Y:S01]  /*56e0*/  IMAD R27, R0.reuse, R5, R31 ;  /* 0x00000005001b7224 */ /* 0x040fe200078e021f */
[----:B------:R-:W-:Y:S01]  /*56f0*/  IABS R31, R30 ;  /* 0x0000001e001f7213 */ /* 0x000fe20000000000 */
[----:B------:R-:W-:Y:S01]  /*5700*/  @!P6 IMAD.IADD R25, R25, 0x1, -R0 ;  /* 0x000000011919e824 */ /* 0x000fe200078e0a00 */
[C---:B------:R-:W-:Y:S01]  /*5710*/  ISETP.GT.U32.AND P6, PT, R0.reuse, R24, PT ;  /* 0x000000180000720c */ /* 0x040fe20003fc4070 */
[----:B------:R-:W-:Y:S02]  /*5720*/  IMAD.MOV R4, RZ, RZ, -R4 ;  /* 0x000000ffff047224 */ /* 0x000fe400078e0a04 */
[----:B------:R-:W-:Y:S01]  /*5730*/  @!P4 IMAD.IADD R23, R23, 0x1, -R0 ;  /* 0x000000011717c824 */ /* 0x000fe200078e0a00 */
[C---:B------:R-:W-:Y:S01]  /*5740*/  ISETP.GT.U32.AND P4, PT, R0.reuse, R27, PT ;  /* 0x0000001b0000720c */ /* 0x040fe20003f84070 */
[C---:B------:R-:W-:Y:S01]  /*5750*/  IMAD R26, R0.reuse, R4, R29 ;  /* 0x00000004001a7224 */ /* 0x040fe200078e021d */
[----:B------:R-:W-:Y:S01]  /*5760*/  IABS R29, R28 ;  /* 0x0000001c001d7213 */ /* 0x000fe20000000000 */
[----:B------:R-:W-:Y:S01]  /*5770*/  @!P5 IMAD.MOV R20, RZ, RZ, -R20 ;  /* 0x000000ffff14d224 */ /* 0x000fe200078e0a14 */
[----:B------:R-:W-:Y:S01]  /*5780*/  ISETP.GT.U32.AND P5, PT, R0, R25, PT ;  /* 0x000000190000720c */ /* 0x000fe20003fa4070 */
[----:B------:R-:W-:Y:S01]  /*5790*/  @!P1 IMAD.IADD R22, R22, 0x1, -R0 ;  /* 0x0000000116169824 */ /* 0x000fe200078e0a00 */
[----:B------:R-:W-:Y:S01]  /*57a0*/  ISETP.GE.AND P1, PT, R32, RZ, PT ;  /* 0x000000ff2000720c */ /* 0x000fe20003f26270 */
[----:B------:R-:W-:-:S04]  /*57b0*/  IMAD.HI.U32 R4, R2, R29, RZ ;  /* 0x0000001d02047227 */ /* 0x000fc800078e00ff */
[----:B------:R-:W-:Y:S01]  /*57c0*/  @!P3 IMAD.MOV R21, RZ, RZ, -R21 ;  /* 0x000000ffff15b224 */ /* 0x000fe200078e0a15 */
[----:B------:R-:W-:Y:S01]  /*57d0*/  ISETP.GT.U32.AND P3, PT, R0, R26, PT ;  /* 0x0000001a0000720c */ /* 0x000fe20003f64070 */
[----:B------:R-:W-:Y:S01]  /*57e0*/  @!P6 IMAD.IADD R24, R24, 0x1, -R0 ;  /* 0x000000011818e824 */ /* 0x000fe200078e0a00 */
[----:B------:R-:W-:Y:S01]  /*57f0*/  ISETP.GE.AND P6, PT, R33, RZ, PT ;  /* 0x000000ff2100720c */ /* 0x000fe20003fc6270 */
[----:B------:R-:W-:-:S04]  /*5800*/  IMAD.HI.U32 R5, R2, R31, RZ ;  /* 0x0000001f02057227 */ /* 0x000fc800078e00ff */
[----:B------:R-:W-:Y:S02]  /*5810*/  IMAD.MOV R4, RZ, RZ, -R4 ;  /* 0x000000ffff047224 */ /* 0x000fe400078e0a04 */
[--C-:B------:R-:W-:Y:S01]  /*5820*/  @!P4 IMAD.IADD R27, R27, 0x1, -R0.reuse ;  /* 0x000000011b1bc824 */ /* 0x100fe200078e0a00 */
[----:B------:R-:W-:Y:S01]  /*5830*/  ISETP.GE.AND P4, PT, R28, RZ, PT ;  /* 0x000000ff1c00720c */ /* 0x000fe20003f86270 */
[----:B------:R-:W-:Y:S02]  /*5840*/  IMAD.MOV R5, RZ, RZ, -R5 ;  /* 0x000000ffff057224 */ /* 0x000fe400078e0a05 */
[----:B------:R-:W-:Y:S01]  /*5850*/  IMAD R28, R0, R4, R29 ;  /* 0x00000004001c7224 */ /* 0x000fe200078e021d */
[----:B------:R-:W-:Y:S01]  /*5860*/  LOP3.LUT R4, R3, 0xce, RZ, 0xfc, !PT ;  /* 0x000000ce03047812 */ /* 0x000fe200078efcff */
[----:B------:R-:W-:Y:S01]  /*5870*/  @!P5 IMAD.IADD R25, R25, 0x1, -R0 ;  /* 0x000000011919d824 */ /* 0x000fe200078e0a00 */
[----:B------:R-:W-:Y:S01]  /*5880*/  ISETP.GE.AND P5, PT, R34, RZ, PT ;  /* 0x000000ff2200720c */ /* 0x000fe20003fa6270 */
[C---:B------:R-:W-:Y:S01]  /*5890*/  IMAD R29, R0.reuse, R5, R31 ;  /* 0x00000005001d7224 */ /* 0x040fe200078e021f */
[----:B------:R-:W-:Y:S01]  /*58a0*/  IABS R31, R4 ;  /* 0x00000004001f7213 */ /* 0x000fe20000000000 */
[----:B------:R-:W-:Y:S01]  /*58b0*/  @!P1 IMAD.MOV R24, RZ, RZ, -R24 ;  /* 0x000000ffff189224 */ /* 0x000fe200078e0a18 */
[----:B------:R-:W-:Y:S01]  /*58c0*/  ISETP.GT.U32.AND P1, PT, R0, R28, PT ;  /* 0x0000001c0000720c */ /* 0x000fe20003f24070 */
[----:B------:R-:W-:Y:S01]  /*58d0*/  @!P3 IMAD.IADD R26, R26, 0x1, -R0 ;  /* 0x000000011a1ab824 */ /* 0x000fe200078e0a00 */
[----:B------:R-:W-:Y:S01]  /*58e0*/  ISETP.GE.AND P3, PT, R35, RZ, PT ;  /* 0x000000ff2300720c */ /* 0x000fe20003f66270 */
[----:B------:R-:W-:Y:S01]  /*58f0*/  @!P2 IMAD.MOV R23, RZ, RZ, -R23 ;  /* 0x000000ffff17a224 */ /* 0x000fe200078e0a17 */
[C---:B------:R-:W-:Y:S01]  /*5900*/  ISETP.GT.U32.AND P2, PT, R0.reuse, R27, PT ;  /* 0x0000001b0000720c */ /* 0x040fe20003f44070 */
[----:B------:R-:W-:Y:S01]  /*5910*/  @!P6 IMAD.MOV R25, RZ, RZ, -R25 ;  /* 0x000000ffff19e224 */ /* 0x000fe200078e0a19 */
[C---:B------:R-:W-:Y:S01]  /*5920*/  ISETP.GT.U32.AND P6, PT, R0.reuse, R29, PT ;  /* 0x0000001d0000720c */ /* 0x040fe20003fc4070 */
[----:B------:R-:W-:Y:S01]  /*5930*/  @!P0 IMAD.MOV R22, RZ, RZ, -R22 ;  /* 0x000000ffff168224 */ /* 0x000fe200078e0a16 */
[----:B------:R-:W-:-:S02]  /*5940*/  ISETP.GT.U32.AND P0, PT, R0, R26, PT ;  /* 0x0000001a0000720c */ /* 0x000fc40003f04070 */
[C---:B------:R-:W-:Y:S02]  /*5950*/  LOP3.LUT R5, R3.reuse, 0xd0, RZ, 0xfc, !PT ;  /* 0x000000d003057812 */ /* 0x040fe400078efcff */
[----:B------:R-:W-:Y:S01]  /*5960*/  LOP3.LUT R34, R3, 0xd6, RZ, 0xfc, !PT ;  /* 0x000000d603227812 */ /* 0x000fe200078efcff */
[--C-:B------:R-:W-:Y:S01]  /*5970*/  @!P1 IMAD.IADD R28, R28, 0x1, -R0.reuse ;  /* 0x000000011c1c9824 */ /* 0x100fe200078e0a00 */
[----:B------:R-:W-:Y:S02]  /*5980*/  IABS R33, R5 ;  /* 0x0000000500217213 */ /* 0x000fe40000000000 */
[----:B------:R-:W-:Y:S01]  /*5990*/  ISETP.GE.AND P1, PT, R5, RZ, PT ;  /* 0x000000ff0500720c */ /* 0x000fe20003f26270 */
[--C-:B------:R-:W-:Y:S01]  /*59a0*/  @!P2 IMAD.IADD R27, R27, 0x1, -R0.reuse ;  /* 0x000000011b1ba824 */ /* 0x100fe200078e0a00 */
[----:B------:R-:W-:Y:S01]  /*59b0*/  ISETP.GE.AND P2, PT, R4, RZ, PT ;  /* 0x000000ff0400720c */ /* 0x000fe20003f46270 */
[----:B------:R-:W-:Y:S01]  /*59c0*/  @!P6 IMAD.IADD R29, R29, 0x1, -R0 ;  /* 0x000000011d1de824 */ /* 0x000fe200078e0a00 */
[----:B------:R-:W-:Y:S01]  /*59d0*/  ISETP.GT.U32.AND P6, PT, R0, R28, PT ;  /* 0x0000001c0000720c */ /* 0x000fe20003fc4070 */
[----:B------:R-:W-:Y:S01]  /*59e0*/  IMAD.HI.U32 R4, R2, R31, RZ ;  /* 0x0000001f02047227 */ /* 0x000fe200078e00ff */
[----:B------:R-:W-:-:S03]  /*59f0*/  IABS R35, R34 ;  /* 0x0000002200237213 */ /* 0x000fc60000000000 */
[----:B------:R-:W-:Y:S01]  /*5a00*/  @!P0 IMAD.IADD R26, R26, 0x1, -R0 ;  /* 0x000000011a1a8824 */ /* 0x000fe200078e0a00 */
[----:B------:R-:W-:Y:S01]  /*5a10*/  ISETP.GE.AND P0, PT, R30, RZ, PT ;  /* 0x000000ff1e00720c */ /* 0x000fe20003f06270 */
[----:B------:R-:W-:Y:S01]  /*5a20*/  IMAD.MOV R4, RZ, RZ, -R4 ;  /* 0x000000ffff047224 */ /* 0x000fe200078e0a04 */
[C---:B------:R-:W-:Y:S01]  /*5a30*/  LOP3.LUT R30, R3.reuse, 0xd2, RZ, 0xfc, !PT ;  /* 0x000000d2031e7812 */ /* 0x040fe200078efcff */
[----:B------:R-:W-:Y:S02]  /*5a40*/  @!P3 IMAD.MOV R27, RZ, RZ, -R27 ;  /* 0x000000ffff1bb224 */ /* 0x000fe400078e0a1b */
[----:B------:R-:W-:Y:S01]  /*5a50*/  IMAD.HI.U32 R5, R2, R33, RZ ;  /* 0x0000002102057227 */ /* 0x000fe200078e00ff */
[----:B------:R-:W-:Y:S02]  /*5a60*/  ISETP.GE.AND P3, PT, R30, RZ, PT ;  /* 0x000000ff1e00720c */ /* 0x000fe40003f66270 */
[----:B------:R-:W-:Y:S01]  /*5a70*/  IABS R32, R30 ;  /* 0x0000001e00207213 */ /* 0x000fe20000000000 */
[C---:B------:R-:W-:Y:S01]  /*5a80*/  IMAD R30, R0.reuse, R4, R31 ;  /* 0x00000004001e7224 */ /* 0x040fe200078e021f */
[----:B------:R-:W-:Y:S01]  /*5a90*/  LOP3.LUT R4, R3, 0xd4, RZ, 0xfc, !PT ;  /* 0x000000d403047812 */ /* 0x000fe200078efcff */
[----:B------:R-:W-:Y:S01]  /*5aa0*/  @!P5 IMAD.MOV R26, RZ, RZ, -R26 ;  /* 0x000000ffff1ad224 */ /* 0x000fe200078e0a1a */
[----:B------:R-:W-:Y:S01]  /*5ab0*/  ISETP.GT.U32.AND P5, PT, R0, R29, PT ;  /* 0x0000001d0000720c */ /* 0x000fe20003fa4070 */
[----:B------:R-:W-:Y:S01]  /*5ac0*/  @!P6 IMAD.IADD R28, R28, 0x1, -R0 ;  /* 0x000000011c1ce824 */ /* 0x000fe200078e0a00 */
[----:B------:R-:W-:Y:S01]  /*5ad0*/  ISETP.GT.U32.AND P6, PT, R0, R30, PT ;  /* 0x0000001e0000720c */ /* 0x000fe20003fc4070 */
[----:B------:R-:W-:-:S02]  /*5ae0*/  IMAD.MOV R5, RZ, RZ, -R5 ;  /* 0x000000ffff057224 */ /* 0x000fc400078e0a05 */
[----:B------:R-:W-:Y:S02]  /*5af0*/  @!P4 IMAD.MOV R28, RZ, RZ, -R28 ;  /* 0x000000ffff1cc224 */ /* 0x000fe400078e0a1c */
[----:B------:R-:W-:Y:S01]  /*5b00*/  IMAD R31, R0, R5, R33 ;  /* 0x00000005001f7224 */ /* 0x000fe200078e0221 */
[----:B------:R-:W-:Y:S01]  /*5b10*/  IABS R33, R4 ;  /* 0x0000000400217213 */ /* 0x000fe20000000000 */
[----:B------:R-:W-:-:S03]  /*5b20*/  IMAD.MOV.U32 R5, RZ, RZ, R32 ;  /* 0x000000ffff057224 */ /* 0x000fc600078e0020 */
[----:B------:R-:W-:Y:S01]  /*5b30*/  ISETP.GT.U32.AND P4, PT, R0, R31, PT ;  /* 0x0000001f0000720c */ /* 0x000fe20003f84070 */
[--C-:B------:R-:W-:Y:S01]  /*5b40*/  @!P5 IMAD.IADD R29, R29, 0x1, -R0.reuse ;  /* 0x000000011d1dd824 */ /* 0x100fe200078e0a00 */
[----:B------:R-:W-:Y:S01]  /*5b50*/  ISETP.GE.AND P5, PT, R4, RZ, PT ;  /* 0x000000ff0400720c */ /* 0x000fe20003fa6270 */
[----:B------:R-:W-:Y:S02]  /*5b60*/  @!P6 IMAD.IADD R30, R30, 0x1, -R0 ;  /* 0x000000011e1ee824 */ /* 0x000fe400078e0a00 */
[----:B------:R-:W-:-:S03]  /*5b70*/  IMAD.HI.U32 R4, R2, R5, RZ ;  /* 0x0000000502047227 */ /* 0x000fc600078e00ff */
[----:B------:R-:W-:Y:S01]  /*5b80*/  ISETP.GT.U32.AND P6, PT, R0, R30, PT ;  /* 0x0000001e0000720c */ /* 0x000fe20003fc4070 */
[----:B------:R-:W-:Y:S02]  /*5b90*/  IMAD.MOV R32, RZ, RZ, -R4 ;  /* 0x000000ffff207224 */ /* 0x000fe400078e0a04 */
[----:B------:R-:W-:-:S04]  /*5ba0*/  IMAD.HI.U32 R4, R2, R33, RZ ;  /* 0x0000002102047227 */ /* 0x000fc800078e00ff */
[----:B------:R-:W-:Y:S02]  /*5bb0*/  @!P4 IMAD.IADD R31, R31, 0x1, -R0 ;  /* 0x000000011f1fc824 */ /* 0x000fe400078e0a00 */
[----:B------:R-:W-:Y:S02]  /*5bc0*/  IMAD.MOV R4, RZ, RZ, -R4 ;  /* 0x000000ffff047224 */ /* 0x000fe400078e0a04 */
[C---:B------:R-:W-:Y:S01]  /*5bd0*/  IMAD R32, R0.reuse, R32, R5 ;  /* 0x0000002000207224 */ /* 0x040fe200078e0205 */
[C---:B------:R-:W-:Y:S01]  /*5be0*/  ISETP.GT.U32.AND P4, PT, R0.reuse, R31, PT ;  /* 0x0000001f0000720c */ /* 0x040fe20003f84070 */
[----:B------:R-:W-:Y:S02]  /*5bf0*/  IMAD R33, R0, R4, R33 ;  /* 0x0000000400217224 */ /* 0x000fe400078e0221 */
[----:B------:R-:W-:-:S04]  /*5c00*/  IMAD.HI.U32 R4, R2, R35, RZ ;  /* 0x0000002302047227 */ /* 0x000fc800078e00ff */
[----:B------:R-:W-:Y:S01]  /*5c10*/  @!P6 IMAD.IADD R30, R30, 0x1, -R0 ;  /* 0x000000011e1ee824 */ /* 0x000fe200078e0a00 */
[----:B------:R-:W-:Y:S01]  /*5c20*/  ISETP.GT.U32.AND P6, PT, R0, R32, PT ;  /* 0x000000200000720c */ /* 0x000fe20003fc4070 */
[----:B------:R-:W-:-:S04]  /*5c30*/  IMAD.HI.U32 R5, R2, R37, RZ ;  /* 0x0000002502057227 */ /* 0x000fc800078e00ff */
[----:B------:R-:W-:Y:S02]  /*5c40*/  IMAD.MOV R4, RZ, RZ, -R4 ;  /* 0x000000ffff047224 */ /* 0x000fe400078e0a04 */
[----:B------:R-:W-:Y:S01]  /*5c50*/  @!P0 IMAD.MOV R29, RZ, RZ, -R29 ;  /* 0x000000ffff1d8224 */ /* 0x000fe200078e0a1d */
[----:B------:R-:W-:Y:S01]  /*5c60*/  ISETP.GE.AND P0, PT, R34, RZ, PT ;  /* 0x000000ff2200720c */ /* 0x000fe20003f06270 */
[----:B------:R-:W-:Y:S02]  /*5c70*/  IMAD.MOV R5, RZ, RZ, -R5 ;  /* 0x000000ffff057224 */ /* 0x000fe400078e0a05 */
[C---:B------:R-:W-:Y:S02]  /*5c80*/  IMAD R34, R0.reuse, R4, R35 ;  /* 0x0000000400227224 */ /* 0x040fe400078e0223 */
[C---:B------:R-:W-:Y:S01]  /*5c90*/  IMAD R35, R0.reuse, R5, R37 ;  /* 0x0000000500237224 */ /* 0x040fe200078e0225 */
[----:B------:R-:W-:Y:S01]  /*5ca0*/  IABS R37, R42 ;  /* 0x0000002a00257213 */ /* 0x000fe20000000000 */
[--C-:B------:R-:W-:Y:S01]  /*5cb0*/  @!P4 IMAD.IADD R31, R31, 0x1, -R0.reuse ;  /* 0x000000011f1fc824 */ /* 0x100fe200078e0a00 */
[----:B------:R-:W-:Y:S01]  /*5cc0*/  ISETP.GT.U32.AND P4, PT, R0, R34, PT ;  /* 0x000000220000720c */ /* 0x000fe20003f84070 */
[----:B------:R-:W-:Y:S01]  /*5cd0*/  @!P6 IMAD.IADD R32, R32, 0x1, -R0 ;  /* 0x000000012020e824 */ /* 0x000fe200078e0a00 */
[----:B------:R-:W-:Y:S01]  /*5ce0*/  ISETP.GT.U32.AND P6, PT, R0, R35, PT ;  /* 0x000000230000720c */ /* 0x000fe20003fc4070 */
[----:B------:R-:W-:-:S04]  /*5cf0*/  IMAD.HI.U32 R4, R2, R39, RZ ;  /* 0x0000002702047227 */ /* 0x000fc800078e00ff */
[----:B------:R-:W-:Y:S01]  /*5d00*/  @!P2 IMAD.MOV R30, RZ, RZ, -R30 ;  /* 0x000000ffff1ea224 */ /* 0x000fe200078e0a1e */
[----:B------:R-:W-:Y:S01]  /*5d10*/  ISETP.GT.U32.AND P2, PT, R0, R33, PT ;  /* 0x000000210000720c */ /* 0x000fe20003f44070 */
[----:B------:R-:W-:Y:S02]  /*5d20*/  IMAD.MOV R4, RZ, RZ, -R4 ;  /* 0x000000ffff047224 */ /* 0x000fe400078e0a04 */
[----:B------:R-:W-:Y:S02]  /*5d30*/  @!P1 IMAD.MOV R31, RZ, RZ, -R31 ;  /* 0x000000ffff1f9224 */ /* 0x000fe400078e0a1f */
[--C-:B------:R-:W-:Y:S02]  /*5d40*/  @!P4 IMAD.IADD R34, R34, 0x1, -R0.reuse ;  /* 0x000000012222c824 */ /* 0x100fe400078e0a00 */
[----:B------:R-:W-:Y:S02]  /*5d50*/  @!P6 IMAD.IADD R35, R35, 0x1, -R0 ;  /* 0x000000012323e824 */ /* 0x000fe400078e0a00 */
[C---:B------:R-:W-:Y:S01]  /*5d60*/  IMAD R36, R0.reuse, R4, R39 ;  /* 0x0000000400247224 */ /* 0x040fe200078e0227 */
[----:B------:R-:W-:Y:S01]  /*5d70*/  ISETP.GT.U32.AND P6, PT, R0, R34, PT ;  /* 0x000000220000720c */ /* 0x000fe20003fc4070 */
[----:B------:R-:W-:Y:S01]  /*5d80*/  IMAD.HI.U32 R4, R2, R37, RZ ;  /* 0x0000002502047227 */ /* 0x000fe200078e00ff */
[----:B------:R-:W-:-:S02]  /*5d90*/  IABS R39, R44 ;  /* 0x0000002c00277213 */ /* 0x000fc40000000000 */
[C---:B------:R-:W-:Y:S01]  /*5da0*/  ISETP.GT.U32.AND P1, PT, R0.reuse, R35, PT ;  /* 0x000000230000720c */ /* 0x040fe20003f24070 */
[----:B------:R-:W-:Y:S02]  /*5db0*/  IMAD.MOV R4, RZ, RZ, -R4 ;  /* 0x000000ffff047224 */ /* 0x000fe400078e0a04 */
[----:B------:R-:W-:Y:S01]  /*5dc0*/  @!P2 IMAD.IADD R33, R33, 0x1, -R0 ;  /* 0x000000012121a824 */ /* 0x000fe200078e0a00 */
[C---:B------:R-:W-:Y:S01]  /*5dd0*/  ISETP.GT.U32.AND P2, PT, R0.reuse, R32, PT ;  /* 0x000000200000720c */ /* 0x040fe20003f44070 */
[----:B------:R-:W-:Y:S02]  /*5de0*/  IMAD R37, R0, R4, R37 ;  /* 0x0000000400257224 */ /* 0x000fe400078e0225 */
[----:B------:R-:W-:Y:S01]  /*5df0*/  IMAD.HI.U32 R4, R2, R39, RZ ;  /* 0x0000002702047227 */ /* 0x000fe200078e00ff */
[----:B------:R-:W-:-:S03]  /*5e00*/  ISETP.GT.U32.AND P4, PT, R0, R33, PT ;  /* 0x000000210000720c */ /* 0x000fc60003f84070 */
[----:B------:R-:W-:Y:S01]  /*5e10*/  @!P6 IMAD.IADD R34, R34, 0x1, -R0 ;  /* 0x000000012222e824 */ /* 0x000fe200078e0a00 */
[----:B------:R-:W-:Y:S01]  /*5e20*/  ISETP.GT.U32.AND P6, PT, R0, R37, PT ;  /* 0x000000250000720c */ /* 0x000fe20003fc4070 */
[----:B------:R-:W-:-:S04]  /*5e30*/  IMAD.HI.U32 R5, R2, R41, RZ ;  /* 0x0000002902057227 */ /* 0x000fc800078e00ff */
[----:B------:R-:W-:Y:S02]  /*5e40*/  IMAD.MOV R4, RZ, RZ, -R4 ;  /* 0x000000ffff047224 */ /* 0x000fe400078e0a04 */
[--C-:B------:R-:W-:Y:S01]  /*5e50*/  @!P2 IMAD.IADD R32, R32, 0x1, -R0.reuse ;  /* 0x000000012020a824 */ /* 0x100fe200078e0a00 */
[----:B------:R-:W-:Y:S01]  /*5e60*/  ISETP.GT.U32.AND P2, PT, R0, R36, PT ;  /* 0x000000240000720c */ /* 0x000fe20003f44070 */
[--C-:B------:R-:W-:Y:S01]  /*5e70*/  @!P4 IMAD.IADD R33, R33, 0x1, -R0.reuse ;  /* 0x000000012121c824 */ /* 0x100fe200078e0a00 */
[----:B------:R-:W-:Y:S01]  /*5e80*/  ISETP.GE.AND P4, PT, R38, RZ, PT ;  /* 0x000000ff2600720c */ /* 0x000fe20003f86270 */
[----:B------:R-:W-:Y:S02]  /*5e90*/  IMAD.MOV R5, RZ, RZ, -R5 ;  /* 0x000000ffff057224 */ /* 0x000fe400078e0a05 */
[----:B------:R-:W-:Y:S02]  /*5ea0*/  @!P6 IMAD.IADD R37, R37, 0x1, -R0 ;  /* 0x000000012525e824 */ /* 0x000fe400078e0a00 */
[----:B------:R-:W-:-:S02]  /*5eb0*/  @!P5 IMAD.MOV R33, RZ, RZ, -R33 ;  /* 0x000000ffff21d224 */ /* 0x000fc400078e0a21 */
[C---:B------:R-:W-:Y:S01]  /*5ec0*/  IMAD R38, R0.reuse, R4, R39 ;  /* 0x0000000400267224 */ /* 0x040fe200078e0227 */
[----:B------:R-:W-:Y:S01]  /*5ed0*/  ISETP.GT.U32.AND P5, PT, R0, R37, PT ;  /* 0x000000250000720c */ /* 0x000fe20003fa4070 */
[----:B------:R-:W-:-:S03]  /*5ee0*/  IMAD.HI.U32 R4, R2, R43, RZ ;  /* 0x0000002b02047227 */ /* 0x000fc600078e00ff */
[----:B------:R-:W-:Y:S01]  /*5ef0*/  ISETP.GT.U32.AND P6, PT, R0, R38, PT ;  /* 0x000000260000720c */ /* 0x000fe20003fc4070 */
[----:B------:R-:W-:Y:S01]  /*5f00*/  @!P1 IMAD.IADD R35, R35, 0x1, -R0 ;  /* 0x0000000123239824 */ /* 0x000fe200078e0a00 */
[----:B------:R-:W-:Y:S01]  /*5f10*/  ISETP.GE.AND P1, PT, R40, RZ, PT ;  /* 0x000000ff2800720c */ /* 0x000fe20003f26270 */
[C---:B------:R-:W-:Y:S02]  /*5f20*/  IMAD R39, R0.reuse, R5, R41 ;  /* 0x0000000500277224 */ /* 0x040fe400078e0229 */
[----:B------:R-:W-:Y:S02]  /*5f30*/  IMAD.MOV R4, RZ, RZ, -R4 ;  /* 0x000000ffff047224 */ /* 0x000fe400078e0a04 */
[----:B------:R-:W-:Y:S01]  /*5f40*/  @!P4 IMAD.MOV R35, RZ, RZ, -R35 ;  /* 0x000000ffff23c224 */ /* 0x000fe200078e0a23 */
[C---:B------:R-:W-:Y:S01]  /*5f50*/  ISETP.GT.U32.AND P4, PT, R0.reuse, R39, PT ;  /* 0x000000270000720c */ /* 0x040fe20003f84070 */
[----:B------:R-:W-:Y:S02]  /*5f60*/  IMAD R40, R0, R4, R43 ;  /* 0x0000000400287224 */ /* 0x000fe400078e022b */
[--C-:B------:R-:W-:Y:S01]  /*5f70*/  @!P2 IMAD.IADD R36, R36, 0x1, -R0.reuse ;  /* 0x000000012424a824 */ /* 0x100fe200078e0a00 */
[----:B------:R-:W-:Y:S01]  /*5f80*/  ISETP.GE.AND P2, PT, R42, RZ, PT ;  /* 0x000000ff2a00720c */ /* 0x000fe20003f46270 */
[----:B------:R-:W-:Y:S01]  /*5f90*/  @!P5 IMAD.IADD R37, R37, 0x1, -R0 ;  /* 0x000000012525d824 */ /* 0x000fe200078e0a00 */
[C---:B------:R-:W-:Y:S01]  /*5fa0*/  ISETP.GT.U32.AND P5, PT, R0.reuse, R40, PT ;  /* 0x000000280000720c */ /* 0x040fe20003fa4070 */
[----:B------:R-:W-:Y:S01]  /*5fb0*/  @!P3 IMAD.MOV R32, RZ, RZ, -R32 ;  /* 0x000000ffff20b224 */ /* 0x000fe200078e0a20 */
[----:B------:R-:W-:Y:S01]  /*5fc0*/  ISETP.GT.U32.AND P3, PT, R0, R36, PT ;  /* 0x000000240000720c */ /* 0x000fe20003f64070 */
[----:B------:R-:W-:Y:S01]  /*5fd0*/  @!P0 IMAD.MOV R34, RZ, RZ, -R34 ;  /* 0x000000ffff228224 */ /* 0x000fe200078e0a22 */
[----:B------:R-:W-:Y:S01]  /*5fe0*/  LOP3.LUT R42, R3, 0xe4, RZ, 0xfc, !PT ;  /* 0x000000e4032a7812 */ /* 0x000fe200078efcff */
[--C-:B------:R-:W-:Y:S01]  /*5ff0*/  @!P6 IMAD.IADD R38, R38, 0x1, -R0.reuse ;  /* 0x000000012626e824 */ /* 0x100fe200078e0a00 */
[----:B------:R-:W-:Y:S01]  /*6000*/  ISETP.GE.AND P0, PT, R44, RZ, PT ;  /* 0x000000ff2c00720c */ /* 0x000fe20003f06270 */
[----:B------:R-:W-:Y:S01]  /*6010*/  @!P4 IMAD.IADD R39, R39, 0x1, -R0 ;  /* 0x000000012727c824 */ /* 0x000fe200078e0a00 */
[----:B------:R-:W-:-:S02]  /*6020*/  IABS R41, R42 ;  /* 0x0000002a00297213 */ /* 0x000fc40000000000 */
[C---:B------:R-:W-:Y:S01]  /*6030*/  LOP3.LUT R44, R3.reuse, 0xe6, RZ, 0xfc, !PT ;  /* 0x000000e6032c7812 */ /* 0x040fe200078efcff */
[----:B------:R-:W-:Y:S01]  /*6040*/  @!P2 IMAD.MOV R37, RZ, RZ, -R37 ;  /* 0x000000ffff25a224 */ /* 0x000fe200078e0a25 */
[----:B------:R-:W-:Y:S01]  /*6050*/  ISETP.GT.U32.AND P4, PT, R0, R39, PT ;  /* 0x000000270000720c */ /* 0x000fe20003f84070 */
[--C-:B------:R-:W-:Y:S01]  /*6060*/  @!P5 IMAD.IADD R40, R40, 0x1, -R0.reuse ;  /* 0x000000012828d824 */ /* 0x100fe200078e0a00 */
[----:B------:R-:W-:Y:S01]  /*6070*/  IABS R43, R44 ;  /* 0x0000002c002b7213 */ /* 0x000fe20000000000 */
[----:B------:R-:W-:Y:S01]  /*6080*/  IMAD.HI.U32 R4, R2, R41, RZ ;  /* 0x0000002902047227 */ /* 0x000fe200078e00ff */
[----:B------:R-:W-:Y:S02]  /*6090*/  ISETP.GE.AND P6, PT, R46, RZ, PT ;  /* 0x000000ff2e00720c */ /* 0x000fe40003fc6270 */
[----:B------:R-:W-:Y:S01]  /*60a0*/  ISETP.GT.U32.AND P5, PT, R0, R40, PT ;  /* 0x000000280000720c */ /* 0x000fe20003fa4070 */
[----:B------:R-:W-:Y:S01]  /*60b0*/  @!P3 IMAD.IADD R36, R36, 0x1, -R0 ;  /* 0x000000012424b824 */ /* 0x000fe200078e0a00 */
[----:B------:R-:W-:Y:S01]  /*60c0*/  LOP3.LUT R46, R3, 0xe8, RZ, 0xfc, !PT ;  /* 0x000000e8032e7812 */ /* 0x000fe200078efcff */
[----:B------:R-:W-:Y:S01]  /*60d0*/  IMAD.MOV R5, RZ, RZ, -R4 ;  /* 0x000000ffff057224 */ /* 0x000fe200078e0a04 */
[----:B------:R-:W-:Y:S01]  /*60e0*/  ISETP.GE.AND P3, PT, R45, RZ, PT ;  /* 0x000000ff2d00720c */ /* 0x000fe20003f66270 */
[----:B------:R-:W-:Y:S01]  /*60f0*/  IMAD.HI.U32 R4, R2, R43, RZ ;  /* 0x0000002b02047227 */ /* 0x000fe200078e00ff */
[----:B------:R-:W-:-:S03]  /*6100*/  IABS R45, R46 ;  /* 0x0000002e002d7213 */ /* 0x000fc60000000000 */
[----:B------:R-:W-:Y:S01]  /*6110*/  @!P1 IMAD.MOV R36, RZ, RZ, -R36 ;  /* 0x000000ffff249224 */ /* 0x000fe200078e0a24 */
[----:B------:R-:W-:Y:S01]  /*6120*/  ISETP.GT.U32.AND P1, PT, R0, R38, PT ;  /* 0x000000260000720c */ /* 0x000fe20003f24070 */
[----:B------:R-:W-:Y:S02]  /*6130*/  IMAD.MOV R4, RZ, RZ, -R4 ;  /* 0x000000ffff047224 */ /* 0x000fe400078e0a04 */
[--C-:B------:R-:W-:Y:S01]  /*6140*/  @!P4 IMAD.IADD R39, R39, 0x1, -R0.reuse ;  /* 0x000000012727c824 */ /* 0x100fe200078e0a00 */
[----:B------:R-:W-:Y:S01]  /*6150*/  ISETP.GE.AND P4, PT, R42, RZ, PT ;  /* 0x000000ff2a00720c */ /* 0x000fe20003f86270 */
[C---:B------:R-:W-:Y:S02]  /*6160*/  IMAD R42, R0.reuse, R4, R43 ;  /* 0x00000004002a7224 */ /* 0x040fe400078e022b */
[----:B------:R-:W-:Y:S02]  /*6170*/  IMAD R41, R0, R5, R41 ;  /* 0x0000000500297224 */ /* 0x000fe400078e0229 */
[----:B------:R-:W-:Y:S01]  /*6180*/  @!P5 IMAD.IADD R40, R40, 0x1, -R0 ;  /* 0x000000012828d824 */ /* 0x000fe200078e0a00 */
[----:B------:R-:W-:Y:S01]  /*6190*/  ISETP.GT.U32.AND P5, PT, R0, R42, PT ;  /* 0x0000002a0000720c */ /* 0x000fe20003fa4070 */
[----:B------:R-:W-:-:S04]  /*61a0*/  IMAD.HI.U32 R4, R2, R45, RZ ;  /* 0x0000002d02047227 */ /* 0x000fc800078e00ff */
[----:B------:R-:W-:Y:S01]  /*61b0*/  @!P1 IMAD.IADD R38, R38, 0x1, -R0 ;  /* 0x0000000126269824 */ /* 0x000fe200078e0a00 */
[----:B------:R-:W-:Y:S01]  /*61c0*/  ISETP.GT.U32.AND P1, PT, R0, R41, PT ;  /* 0x000000290000720c */ /* 0x000fe20003f24070 */
[----:B------:R-:W-:-:S04]  /*61d0*/  IMAD.HI.U32 R5, R2, R47, RZ ;  /* 0x0000002f02057227 */ /* 0x000fc800078e00ff */
[----:B------:R-:W-:Y:S02]  /*61e0*/  IMAD.MOV R4, RZ, RZ, -R4 ;  /* 0x000000ffff047224 */ /* 0x000fe400078e0a04 */
[--C-:B------:R-:W-:Y:S02]  /*61f0*/  @!P5 IMAD.IADD R42, R42, 0x1, -R0.reuse ;  /* 0x000000012a2ad824 */ /* 0x100fe400078e0a00 */
[----:B------:R-:W-:Y:S02]  /*6200*/  IMAD.MOV R5, RZ, RZ, -R5 ;  /* 0x000000ffff057224 */ /* 0x000fe400078e0a05 */
[C---:B------:R-:W-:Y:S01]  /*6210*/  IMAD R43, R0.reuse, R4, R45 ;  /* 0x00000004002b7224 */ /* 0x040fe200078e022d */
[----:B------:R-:W-:Y:S01]  /*6220*/  ISETP.GT.U32.AND P5, PT, R0, R42, PT ;  /* 0x0000002a0000720c */ /* 0x000fe20003fa4070 */
[----:B------:R-:W-:Y:S01]  /*6230*/  @!P1 IMAD.IADD R41, R41, 0x1, -R0 ;  /* 0x0000000129299824 */ /* 0x000fe200078e0a00 */
[----:B------:R-:W-:Y:S01]  /*6240*/  ISETP.GE.AND P1, PT, R44, RZ, PT ;  /* 0x000000ff2c00720c */ /* 0x000fe20003f26270 */
[----:B------:R-:W-:Y:S01]  /*6250*/  IMAD R44, R0, R5, R47 ;  /* 0x00000005002c7224 */ /* 0x000fe200078e022f */
[----:B------:R-:W-:Y:S01]  /*6260*/  IABS R5, R51 ;  /* 0x0000003300057213 */ /* 0x000fe20000000000 */
[----:B------:R-:W-:Y:S01]  /*6270*/  IMAD.HI.U32 R4, R2, R49, RZ ;  /* 0x0000003102047227 */ /* 0x000fe200078e00ff */
[----:B------:R-:W-:-:S03]  /*6280*/  ISETP.GT.U32.AND P2, PT, R0, R41, PT ;  /* 0x000000290000720c */ /* 0x000fc60003f44070 */
[----:B------:R-:W-:Y:S01]  /*6290*/  @!P0 IMAD.MOV R38, RZ, RZ, -R38 ;  /* 0x000000ffff268224 */ /* 0x000fe200078e0a26 */
[C---:B------:R-:W-:Y:S01]  /*62a0*/  ISETP.GT.U32.AND P0, PT, R0.reuse, R43, PT ;  /* 0x0000002b0000720c */ /* 0x040fe20003f04070 */
[----:B------:R-:W-:Y:S02]  /*62b0*/  IMAD.MOV R4, RZ, RZ, -R4 ;  /* 0x000000ffff047224 */ /* 0x000fe400078e0a04 */
[----:B------:R-:W-:Y:S01]  /*62c0*/  @!P6 IMAD.MOV R40, RZ, RZ, -R40 ;  /* 0x000000ffff28e224 */ /* 0x000fe200078e0a28 */
[C---:B------:R-:W-:Y:S01]  /*62d0*/  ISETP.GT.U32.AND P6, PT, R0.reuse, R44, PT ;  /* 0x0000002c0000720c */ /* 0x040fe20003fc4070 */
[----:B------:R-:W-:Y:S01]  /*62e0*/  IMAD R45, R0, R4, R49 ;  /* 0x00000004002d7224 */ /* 0x000fe200078e0231 */
[----:B------:R-:W-:Y:S01]  /*62f0*/  IABS R49, R52 ;  /* 0x0000003400317213 */ /* 0x000fe20000000000 */
[----:B------:R-:W-:Y:S02]  /*6300*/  @!P5 IMAD.IADD R42, R42, 0x1, -R0 ;  /* 0x000000012a2ad824 */ /* 0x000fe400078e0a00 */
[----:B------:R-:W-:Y:S01]  /*6310*/  IMAD.HI.U32 R4, R2, R5, RZ ;  /* 0x0000000502047227 */ /* 0x000fe200078e00ff */
[----:B------:R-:W-:-:S03]  /*6320*/  ISETP.GT.U32.AND P5, PT, R0, R45, PT ;  /* 0x0000002d0000720c */ /* 0x000fc60003fa4070 */
[--C-:B------:R-:W-:Y:S01]  /*6330*/  @!P0 IMAD.IADD R43, R43, 0x1, -R0.reuse ;  /* 0x000000012b2b8824 */ /* 0x100fe200078e0a00 */
[----:B------:R-:W-:Y:S01]  /*6340*/  ISETP.GE.AND P0, PT, R50, RZ, PT ;  /* 0x000000ff3200720c */ /* 0x000fe20003f06270 */
[--C-:B------:R-:W-:Y:S01]  /*6350*/  @!P2 IMAD.IADD R41, R41, 0x1, -R0.reuse ;  /* 0x000000012929a824 */ /* 0x100fe200078e0a00 */
[----:B------:R-:W-:Y:S01]  /*6360*/  ISETP.GE.AND P2, PT, R48, RZ, PT ;  /* 0x000000ff3000720c */ /* 0x000fe20003f46270 */
[----:B------:R-:W-:Y:S01]  /*6370*/  @!P6 IMAD.IADD R44, R44, 0x1, -R0 ;  /* 0x000000012c2ce824 */ /* 0x000fe200078e0a00 */
[----:B------:R-:W-:Y:S01]  /*6380*/  ISETP.GT.U32.AND P6, PT, R0, R43, PT ;  /* 0x0000002b0000720c */ /* 0x000fe20003fc4070 */
[----:B------:R-:W-:Y:S01]  /*6390*/  IMAD.MOV R4, RZ, RZ, -R4 ;  /* 0x000000ffff047224 */ /* 0x000fe200078e0a04 */
[----:B------:R-:W-:Y:S01]  /*63a0*/  LOP3.LUT R48, R3, 0xf0, RZ, 0xfc, !PT ;  /* 0x000000f003307812 */ /* 0x000fe200078efcff */
[----:B------:R-:W-:Y:S01]  /*63b0*/  @!P3 IMAD.MOV R39, RZ, RZ, -R39 ;  /* 0x000000ffff27b224 */ /* 0x000fe200078e0a27 */
[----:B------:R-:W-:Y:S01]  /*63c0*/  ISETP.GE.AND P3, PT, R46, RZ, PT ;  /* 0x000000ff2e00720c */ /* 0x000fe20003f66270 */
[----:B------:R-:W-:Y:S01]  /*63d0*/  @!P5 IMAD.IADD R45, R45, 0x1, -R0 ;  /* 0x000000012d2dd824 */ /* 0x000fe200078e0a00 */
[----:B------:R-:W-:Y:S01]  /*63e0*/  IABS R47, R48 ;  /* 0x00000030002f7213 */ /* 0x000fe20000000000 */
[C---:B------:R-:W-:Y:S01]  /*63f0*/  IMAD R46, R0.reuse, R4, R5 ;  /* 0x00000004002e7224 */ /* 0x040fe200078e0205 */
[----:B------:R-:W-:Y:S01]  /*6400*/  LOP3.LUT R50, R3, 0xf2, RZ, 0xfc, !PT ;  /* 0x000000f203327812 */ /* 0x000fe200078efcff */
[----:B------:R-:W-:Y:S01]  /*6410*/  @!P4 IMAD.MOV R41, RZ, RZ, -R41 ;  /* 0x000000ffff29c224 */ /* 0x000fe200078e0a29 */
[----:B------:R-:W-:Y:S01]  /*6420*/  ISETP.GT.U32.AND P5, PT, R0, R45, PT ;  /* 0x0000002d0000720c */ /* 0x000fe20003fa4070 */
[----:B------:R-:W-:Y:S01]  /*6430*/  IMAD.HI.U32 R4, R2, R47, RZ ;  /* 0x0000002f02047227 */ /* 0x000fe200078e00ff */
[----:B------:R-:W-:-:S02]  /*6440*/  ISETP.GT.U32.AND P4, PT, R0, R44, PT ;  /* 0x0000002c0000720c */ /* 0x000fc40003f84070 */
[----:B------:R-:W-:Y:S01]  /*6450*/  IABS R5, R50 ;  /* 0x0000003200057213 */ /* 0x000fe20000000000 */
[----:B------:R-:W-:Y:S01]  /*6460*/  @!P6 IMAD.IADD R43, R43, 0x1, -R0 ;  /* 0x000000012b2be824 */ /* 0x000fe200078e0a00 */
[C---:B------:R-:W-:Y:S01]  /*6470*/  ISETP.GT.U32.AND P6, PT, R0.reuse, R46, PT ;  /* 0x0000002e0000720c */ /* 0x040fe20003fc4070 */
[----:B------:R-:W-:Y:S02]  /*6480*/  IMAD.MOV R4, RZ, RZ, -R4 ;  /* 0x000000ffff047224 */ /* 0x000fe400078e0a04 */
[----:B------:R-:W-:Y:S01]  /*6490*/  @!P1 IMAD.MOV R42, RZ, RZ, -R42 ;  /* 0x000000ffff2a9224 */ /* 0x000fe200078e0a2a */
[----:B------:R-:W-:Y:S01]  /*64a0*/  ISETP.GE.AND P1, PT, R51, RZ, PT ;  /* 0x000000ff3300720c */ /* 0x000fe20003f26270 */
[----:B------:R-:W-:Y:S01]  /*64b0*/  IMAD R47, R0, R4, R47 ;  /* 0x00000004002f7224 */ /* 0x000fe200078e022f */
[----:B------:R-:W-:Y:S01]  /*64c0*/  IABS R51, R53 ;  /* 0x0000003500337213 */ /* 0x000fe20000000000 */
[----:B------:R-:W-:Y:S02]  /*64d0*/  @!P5 IMAD.IADD R45, R45, 0x1, -R0 ;  /* 0x000000012d2dd824 */ /* 0x000fe400078e0a00 */
[----:B------:R-:W-:Y:S01]  /*64e0*/  IMAD.HI.U32 R4, R2, R5, RZ ;  /* 0x0000000502047227 */ /* 0x000fe200078e00ff */
[----:B------:R-:W-:-:S03]  /*64f0*/  ISETP.GT.U32.AND P5, PT, R0, R47, PT ;  /* 0x0000002f0000720c */ /* 0x000fc60003fa4070 */
[----:B------:R-:W-:Y:S02]  /*6500*/  @!P6 IMAD.IADD R46, R46, 0x1, -R0 ;  /* 0x000000012e2ee824 */ /* 0x000fe400078e0a00 */
[----:B------:R-:W-:Y:S02]  /*6510*/  IMAD.MOV R4, RZ, RZ, -R4 ;  /* 0x000000ffff047224 */ /* 0x000fe400078e0a04 */
[----:B------:R-:W-:Y:S01]  /*6520*/  @!P4 IMAD.IADD R44, R44, 0x1, -R0 ;  /* 0x000000012c2cc824 */ /* 0x000fe200078e0a00 */
[----:B------:R-:W-:Y:S01]  /*6530*/  ISETP.GT.U32.AND P6, PT, R0, R46, PT ;  /* 0x0000002e0000720c */ /* 0x000fe20003fc4070 */
[----:B------:R-:W-:Y:S01]  /*6540*/  @!P3 IMAD.MOV R43, RZ, RZ, -R43 ;  /* 0x000000ffff2bb224 */ /* 0x000fe200078e0a2b */
[----:B------:R-:W-:Y:S01]  /*6550*/  ISETP.GE.AND P4, PT, R48, RZ, PT ;  /* 0x000000ff3000720c */ /* 0x000fe20003f86270 */
[----:B------:R-:W-:Y:S01]  /*6560*/  IMAD R48, R0, R4, R5 ;  /* 0x0000000400307224 */ /* 0x000fe200078e0205 */
[----:B------:R-:W-:Y:S01]  /*6570*/  ISETP.GE.AND P3, PT, R50, RZ, PT ;  /* 0x000000ff3200720c */ /* 0x000fe20003f66270 */
[----:B------:R-:W-:-:S04]  /*6580*/  IMAD.HI.U32 R5, R2, R51, RZ ;  /* 0x0000003302057227 */ /* 0x000fc800078e00ff */
[----:B------:R-:W-:Y:S02]  /*6590*/  @!P5 IMAD.IADD R47, R47, 0x1, -R0 ;  /* 0x000000012f2fd824 */ /* 0x000fe400078e0a00 */
[----:B------:R-:W-:Y:S01]  /*65a0*/  @!P2 IMAD.MOV R44, RZ, RZ, -R44 ;  /* 0x000000ffff2ca224 */ /* 0x000fe200078e0a2c */
[C---:B------:R-:W-:Y:S01]  /*65b0*/  ISETP.GT.U32.AND P2, PT, R0.reuse, R48, PT ;  /* 0x000000300000720c */ /* 0x040fe20003f44070 */
[----:B------:R-:W-:Y:S01]  /*65c0*/  IMAD.MOV R5, RZ, RZ, -R5 ;  /* 0x000000ffff057224 */ /* 0x000fe200078e0a05 */
[----:B------:R-:W-:Y:S01]  /*65d0*/  ISETP.GT.U32.AND P5, PT, R0, R47, PT ;  /* 0x0000002f0000720c */ /* 0x000fe20003fa4070 */
[----:B------:R-:W-:-:S04]  /*65e0*/  IMAD.HI.U32 R4, R2, R49, RZ ;  /* 0x0000003102047227 */ /* 0x000fc800078e00ff */
[----:B------:R-:W-:Y:S01]  /*65f0*/  @!P6 IMAD.IADD R46, R46, 0x1, -R0 ;  /* 0x000000012e2ee824 */ /* 0x000fe200078e0a00 */
[----:B------:R-:W-:Y:S01]  /*6600*/  ISETP.GE.AND P6, PT, R53, RZ, PT ;  /* 0x000000ff3500720c */ /* 0x000fe20003fc6270 */
[C---:B------:R-:W-:Y:S01]  /*6610*/  IMAD R50, R0.reuse, R5, R51 ;  /* 0x0000000500327224 */ /* 0x040fe200078e0233 */
[----:B------:R-:W-:Y:S01]  /*6620*/  LOP3.LUT R5, R3, 0xfa, RZ, 0xfc, !PT ;  /* 0x000000fa03057812 */ /* 0x000fe200078efcff */
[----:B------:R-:W-:Y:S02]  /*6630*/  IMAD.MOV R4, RZ, RZ, -R4 ;  /* 0x000000ffff047224 */ /* 0x000fe400078e0a04 */
[----:B------:R-:W-:Y:S01]  /*6640*/  @!P1 IMAD.MOV R46, RZ, RZ, -R46 ;  /* 0x000000ffff2e9224 */ /* 0x000fe200078e0a2e */
[C---:B------:R-:W-:Y:S01]  /*6650*/  ISETP.GT.U32.AND P1, PT, R0.reuse, R50, PT ;  /* 0x000000320000720c */ /* 0x040fe20003f24070 */
[----:B------:R-:W-:Y:S01]  /*6660*/  IMAD R49, R0, R4, R49 ;  /* 0x0000000400317224 */ /* 0x000fe200078e0231 */
[----:B------:R-:W-:Y:S01]  /*6670*/  IABS R53, R5 ;  /* 0x0000000500357213 */ /* 0x000fe20000000000 */
[----:B------:R-:W-:-:S02]  /*6680*/  @!P2 IMAD.IADD R48, R48, 0x1, -R0 ;  /* 0x000000013030a824 */ /* 0x000fc400078e0a00 */
[----:B------:R-:W-:Y:S01]  /*6690*/  @!P0 IMAD.MOV R45, RZ, RZ, -R45 ;  /* 0x000000ffff2d8224 */ /* 0x000fe200078e0a2d */
[----:B------:R-:W-:Y:S01]  /*66a0*/  ISETP.GE.AND P0, PT, R52, RZ, PT ;  /* 0x000000ff3400720c */ /* 0x000fe20003f06270 */
[--C-:B------:R-:W-:Y:S01]  /*66b0*/  @!P5 IMAD.IADD R47, R47, 0x1, -R0.reuse ;  /* 0x000000012f2fd824 */ /* 0x100fe200078e0a00 */
[----:B------:R-:W-:Y:S02]  /*66c0*/  LOP3.LUT R52, R3, 0xf8, RZ, 0xfc, !PT ;  /* 0x000000f803347812 */ /* 0x000fe400078efcff */
[C---:B------:R-:W-:Y:S01]  /*66d0*/  ISETP.GT.U32.AND P5, PT, R0.reuse, R49, PT ;  /* 0x000000310000720c */ /* 0x040fe20003fa4070 */
[----:B------:R-:W-:Y:S01]  /*66e0*/  @!P4 IMAD.MOV R47, RZ, RZ, -R47 ;  /* 0x000000ffff2fc224 */ /* 0x000fe200078e0a2f */
[----:B------:R-:W-:Y:S01]  /*66f0*/  ISETP.GT.U32.AND P2, PT, R0, R48, PT ;  /* 0x000000300000720c */ /* 0x000fe20003f44070 */
[----:B------:R-:W-:Y:S01]  /*6700*/  @!P1 IMAD.IADD R50, R50, 0x1, -R0 ;  /* 0x0000000132329824 */ /* 0x000fe200078e0a00 */
[----:B------:R-:W-:Y:S02]  /*6710*/  IABS R51, R52 ;  /* 0x0000003400337213 */ /* 0x000fe40000000000 */
[----:B------:R-:W-:-:S02]  /*6720*/  ISETP.GE.AND P4, PT, R52, RZ, PT ;  /* 0x000000ff3400720c */ /* 0x000fc40003f86270 */
[----:B------:R-:W-:Y:S01]  /*6730*/  ISETP.GT.U32.AND P1, PT, R0, R50, PT ;  /* 0x000000320000720c */ /* 0x000fe20003f24070 */
[----:B------:R-:W-:-:S04]  /*6740*/  IMAD.HI.U32 R4, R2, R51, RZ ;  /* 0x0000003302047227 */ /* 0x000fc800078e00ff */
[----:B------:R-:W-:Y:S02]  /*6750*/  IMAD.MOV R52, RZ, RZ, -R4 ;  /* 0x000000ffff347224 */ /* 0x000fe400078e0a04 */
[----:B------:R-:W-:-:S04]  /*6760*/  IMAD.HI.U32 R4, R2, R53, RZ ;  /* 0x0000003502047227 */ /* 0x000fc800078e00ff */
[--C-:B------:R-:W-:Y:S01]  /*6770*/  @!P5 IMAD.IADD R49, R49, 0x1, -R0.reuse ;  /* 0x000000013131d824 */ /* 0x100fe200078e0a00 */
[----:B------:R-:W-:Y:S01]  /*6780*/  IADD3 R4, -R4, RZ, RZ ;  /* 0x000000ff04047210 */ /* 0x000fe20007ffe1ff */
[----:B------:R-:W-:Y:S01]  /*6790*/  @!P2 IMAD.IADD R48, R48, 0x1, -R0 ;  /* 0x000000013030a824 */ /* 0x000fe200078e0a00 */
[----:B------:R-:W-:Y:S01]  /*67a0*/  ISETP.GE.AND P2, PT, R5, RZ, PT ;  /* 0x000000ff0500720c */ /* 0x000fe20003f46270 */
[----:B------:R-:W-:Y:S01]  /*67b0*/  IMAD.HI.U32 R5, R2, R55, RZ ;  /* 0x0000003702057227 */ /* 0x000fe200078e00ff */
[----:B------:R-:W-:-:S03]  /*67c0*/  ISETP.GT.U32.AND P5, PT, R0, R49, PT ;  /* 0x000000310000720c */ /* 0x000fc60003fa4070 */
[----:B------:R-:W-:Y:S02]  /*67d0*/  IMAD.MOV R5, RZ, RZ, -R5 ;  /* 0x000000ffff057224 */ /* 0x000fe400078e0a05 */
[C---:B------:R-:W-:Y:S02]  /*67e0*/  IMAD R51, R0.reuse, R52, R51 ;  /* 0x0000003400337224 */ /* 0x040fe400078e0233 */
[C---:B------:R-:W-:Y:S01]  /*67f0*/  IMAD R52, R0.reuse, R4, R53 ;  /* 0x0000000400347224 */ /* 0x040fe200078e0235 */
[----:B------:R-:W-:Y:S01]  /*6800*/  LOP3.LUT R4, R3, 0xfe, RZ, 0xfc, !PT ;  /* 0x000000fe03047812 */ /* 0x000fe200078efcff */
[----:B------:R-:W-:Y:S02]  /*6810*/  IMAD R53, R0, R5, R55 ;  /* 0x0000000500357224 */ /* 0x000fe400078e0237 */
[--C-:B------:R-:W-:Y:S01]  /*6820*/  @!P1 IMAD.IADD R50, R50, 0x1, -R0.reuse ;  /* 0x0000000132329824 */ /* 0x100fe200078e0a00 */
[----:B------:R-:W-:Y:S01]  /*6830*/  IABS R55, R4 ;  /* 0x0000000400377213 */ /* 0x000fe20000000000 */
[----:B------:R-:W-:Y:S01]  /*6840*/  @!P5 IMAD.IADD R49, R49, 0x1, -R0 ;  /* 0x000000013131d824 */ /* 0x000fe200078e0a00 */
[C---:B------:R-:W-:Y:S01]  /*6850*/  ISETP.GT.U32.AND P5, PT, R0.reuse, R51, PT ;  /* 0x000000330000720c */ /* 0x040fe20003fa4070 */
[----:B------:R-:W-:Y:S01]  /*6860*/  @!P6 IMAD.MOV R50, RZ, RZ, -R50 ;  /* 0x000000ffff32e224 */ /* 0x000fe200078e0a32 */
[----:B------:R-:W-:Y:S01]  /*6870*/  ISETP.GT.U32.AND P6, PT, R0, R53, PT ;  /* 0x000000350000720c */ /* 0x000fe20003fc4070 */
[----:B------:R-:W-:Y:S01]  /*6880*/  IMAD.HI.U32 R5, R2, R57, RZ ;  /* 0x0000003902057227 */ /* 0x000fe200078e00ff */
[----:B------:R-:W-:-:S03]  /*6890*/  ISETP.GE.AND P1, PT, R4, RZ, PT ;  /* 0x000000ff0400720c */ /* 0x000fc60003f26270 */
[----:B------:R-:W-:-:S04]  /*68a0*/  IMAD.HI.U32 R4, R2, R55, RZ ;  /* 0x0000003702047227 */ /* 0x000fc800078e00ff */
[----:B------:R-:W-:Y:S01]  /*68b0*/  @!P3 IMAD.MOV R48, RZ, RZ, -R48 ;  /* 0x000000ffff30b224 */ /* 0x000fe200078e0a30 */
[----:B------:R-:W-:Y:S01]  /*68c0*/  ISETP.GE.AND P3, PT, R54, RZ, PT ;  /* 0x000000ff3600720c */ /* 0x000fe20003f66270 */
[----:B------:R-:W-:Y:S01]  /*68d0*/  @!P0 IMAD.MOV R49, RZ, RZ, -R49 ;  /* 0x000000ffff318224 */ /* 0x000fe200078e0a31 */
[C---:B------:R-:W-:Y:S01]  /*68e0*/  ISETP.GT.U32.AND P0, PT, R0.reuse, R52, PT ;  /* 0x000000340000720c */ /* 0x040fe20003f04070 */
[--C-:B------:R-:W-:Y:S02]  /*68f0*/  @!P6 IMAD.IADD R53, R53, 0x1, -R0.reuse ;  /* 0x000000013535e824 */ /* 0x100fe400078e0a00 */
[----:B------:R-:W-:Y:S02]  /*6900*/  @!P5 IMAD.IADD R51, R51, 0x1, -R0 ;  /* 0x000000013333d824 */ /* 0x000fe400078e0a00 */
[----:B------:R-:W-:Y:S01]  /*6910*/  IMAD.MOV R54, RZ, RZ, -R4 ;  /* 0x000000ffff367224 */ /* 0x000fe200078e0a04 */
[C---:B------:R-:W-:Y:S01]  /*6920*/  ISETP.GT.U32.AND P6, PT, R0.reuse, R53, PT ;  /* 0x000000350000720c */ /* 0x040fe20003fc4070 */
[----:B------:R-:W-:Y:S01]  /*6930*/  IMAD.MOV R5, RZ, RZ, -R5 ;  /* 0x000000ffff057224 */ /* 0x000fe200078e0a05 */
[C---:B------:R-:W-:Y:S01]  /*6940*/  ISETP.GT.U32.AND P5, PT, R0.reuse, R51, PT ;  /* 0x000000330000720c */ /* 0x040fe20003fa4070 */
[----:B------:R-:W-:-:S02]  /*6950*/  IMAD R54, R0, R54, R55 ;  /* 0x0000003600367224 */ /* 0x000fc400078e0237 */
[----:B------:R-:W-:Y:S02]  /*6960*/  IMAD R55, R0, R5, R57 ;  /* 0x0000000500377224 */ /* 0x000fe400078e0239 */
[----:B------:R-:W-:-:S04]  /*6970*/  IMAD.HI.U32 R5, R2, R61, RZ ;  /* 0x0000003d02057227 */ /* 0x000fc800078e00ff */
[----:B------:R-:W-:Y:S02]  /*6980*/  IMAD.MOV R5, RZ, RZ, -R5 ;  /* 0x000000ffff057224 */ /* 0x000fe400078e0a05 */
[--C-:B------:R-:W-:Y:S02]  /*6990*/  @!P0 IMAD.IADD R52, R52, 0x1, -R0.reuse ;  /* 0x0000000134348824 */ /* 0x100fe400078e0a00 */
[C---:B------:R-:W-:Y:S01]  /*69a0*/  IMAD R57, R0.reuse, R5, R61 ;  /* 0x0000000500397224 */ /* 0x040fe200078e023d */
[----:B------:R-:W-:Y:S01]  /*69b0*/  IABS R5, R62 ;  /* 0x0000003e00057213 */ /* 0x000fe20000000000 */
[--C-:B------:R-:W-:Y:S01]  /*69c0*/  @!P6 IMAD.IADD R53, R53, 0x1, -R0.reuse ;  /* 0x000000013535e824 */ /* 0x100fe200078e0a00 */
[----:B------:R-:W-:Y:S01]  /*69d0*/  ISETP.GT.U32.AND P0, PT, R0, R52, PT ;  /* 0x000000340000720c */ /* 0x000fe20003f04070 */
[----:B------:R-:W-:Y:S01]  /*69e0*/  @!P5 IMAD.IADD R51, R51, 0x1, -R0 ;  /* 0x000000013333d824 */ /* 0x000fe200078e0a00 */
[----:B------:R-:W-:Y:S01]  /*69f0*/  ISETP.GE.AND P5, PT, R56, RZ, PT ;  /* 0x000000ff3800720c */ /* 0x000fe20003fa6270 */
[----:B------:R-:W-:Y:S01]  /*6a00*/  @!P3 IMAD.MOV R53, RZ, RZ, -R53 ;  /* 0x000000ffff35b224 */ /* 0x000fe200078e0a35 */
[----:B------:R-:W-:Y:S01]  /*6a10*/  ISETP.GT.U32.AND P3, PT, R0, R57, PT ;  /* 0x000000390000720c */ /* 0x000fe20003f64070 */
[----:B------:R-:W-:Y:S01]  /*6a20*/  IMAD.HI.U32 R4, R2, R59, RZ ;  /* 0x0000003b02047227 */ /* 0x000fe200078e00ff */
[----:B------:R-:W-:-:S03]  /*6a30*/  IABS R61, R64 ;  /* 0x00000040003d7213 */ /* 0x000fc60000000000 */
[----:B------:R-:W-:Y:S01]  /*6a40*/  @!P4 IMAD.MOV R51, RZ, RZ, -R51 ;  /* 0x000000ffff33c224 */ /* 0x000fe200078e0a33 */
[----:B------:R-:W-:Y:S01]  /*6a50*/  ISETP.GT.U32.AND P4, PT, R0, R55, PT ;  /* 0x000000370000720c */ /* 0x000fe20003f84070 */
[----:B------:R-:W-:Y:S02]  /*6a60*/  IMAD.MOV R4, RZ, RZ, -R4 ;  /* 0x000000ffff047224 */ /* 0x000fe400078e0a04 */
[----:B------:R-:W-:Y:S01]  /*6a70*/  @!P0 IMAD.IADD R52, R52, 0x1, -R0 ;  /* 0x0000000134348824 */ /* 0x000fe200078e0a00 */
[C---:B------:R-:W-:Y:S01]  /*6a80*/  ISETP.GT.U32.AND P0, PT, R0.reuse, R54, PT ;  /* 0x000000360000720c */ /* 0x040fe20003f04070 */
[----:B------:R-:W-:Y:S01]  /*6a90*/  IMAD R56, R0, R4, R59 ;  /* 0x0000000400387224 */ /* 0x000fe200078e023b */
[----:B------:R-:W-:Y:S01]  /*6aa0*/  IABS R59, R63 ;  /* 0x0000003f003b7213 */ /* 0x000fe20000000000 */
[----:B------:R-:W-:-:S03]  /*6ab0*/  IMAD.HI.U32 R4, R2, R5, RZ ;  /* 0x0000000502047227 */ /* 0x000fc600078e00ff */
[----:B------:R-:W-:Y:S01]  /*6ac0*/  ISETP.GT.U32.AND P6, PT, R0, R56, PT ;  /* 0x000000380000720c */ /* 0x000fe20003fc4070 */
[----:B------:R-:W-:Y:S02]  /*6ad0*/  @!P3 IMAD.IADD R57, R57, 0x1, -R0 ;  /* 0x000000013939b824 */ /* 0x000fe400078e0a00 */
[----:B------:R-:W-:Y:S02]  /*6ae0*/  IMAD.MOV R4, RZ, RZ, -R4 ;  /* 0x000000ffff047224 */ /* 0x000fe400078e0a04 */
[----:B------:R-:W-:Y:S01]  /*6af0*/  @!P2 IMAD.MOV R52, RZ, RZ, -R52 ;  /* 0x000000ffff34a224 */ /* 0x000fe200078e0a34 */
[----:B------:R-:W-:Y:S01]  /*6b00*/  ISETP.GE.AND P2, PT, R58, RZ, PT ;  /* 0x000000ff3a00720c */ /* 0x000fe20003f46270 */
[----:B------:R-:W-:Y:S01]  /*6b10*/  @!P4 IMAD.IADD R55, R55, 0x1, -R0 ;  /* 0x000000013737c824 */ /* 0x000fe200078e0a00 */
[C---:B------:R-:W-:Y:S01]  /*6b20*/  ISETP.GT.U32.AND P3, PT, R0.reuse, R57, PT ;  /* 0x000000390000720c */ /* 0x040fe20003f64070 */
[----:B------:R-:W-:Y:S02]  /*6b30*/  IMAD R58, R0, R4, R5 ;  /* 0x00000004003a7224 */ /* 0x000fe400078e0205 */
[----:B------:R-:W-:Y:S01]  /*6b40*/  IMAD.HI.U32 R4, R2, R59, RZ ;  /* 0x0000003b02047227 */ /* 0x000fe200078e00ff */
[----:B------:R-:W-:-:S03]  /*6b50*/  ISETP.GT.U32.AND P4, PT, R0, R55, PT ;  /* 0x000000370000720c */ /* 0x000fc60003f84070 */
[----:B------:R-:W-:Y:S02]  /*6b60*/  IMAD.MOV R4, RZ, RZ, -R4 ;  /* 0x000000ffff047224 */ /* 0x000fe400078e0a04 */
[--C-:B------:R-:W-:Y:S02]  /*6b70*/  @!P0 IMAD.IADD R54, R54, 0x1, -R0.reuse ;  /* 0x0000000136368824 */ /* 0x100fe400078e0a00 */
[--C-:B------:R-:W-:Y:S02]  /*6b80*/  @!P6 IMAD.IADD R56, R56, 0x1, -R0.reuse ;  /* 0x000000013838e824 */ /* 0x100fe400078e0a00 */
[C---:B------:R-:W-:Y:S01]  /*6b90*/  IMAD R59, R0.reuse, R4, R59 ;  /* 0x00000004003b7224 */ /* 0x040fe200078e023b */
[C---:B------:R-:W-:Y:S01]  /*6ba0*/  ISETP.GT.U32.AND P0, PT, R0.reuse, R54, PT ;  /* 0x000000360000720c */ /* 0x040fe20003f04070 */
[--C-:B------:R-:W-:Y:S01]  /*6bb0*/  @!P3 IMAD.IADD R57, R57, 0x1, -R0.reuse ;  /* 0x000000013939b824 */ /* 0x100fe200078e0a00 */
[C---:B------:R-:W-:Y:S01]  /*6bc0*/  ISETP.GT.U32.AND P6, PT, R0.reuse, R56, PT ;  /* 0x000000380000720c */ /* 0x040fe20003fc4070 */
[----:B------:R-:W-:Y:S01]  /*6bd0*/  @!P4 IMAD.IADD R55, R55, 0x1, -R0 ;  /* 0x000000013737c824 */ /* 0x000fe200078e0a00 */
[----:B------:R-:W-:Y:S01]  /*6be0*/  ISETP.GT.U32.AND P3, PT, R0, R59, PT ;  /* 0x0000003b0000720c */ /* 0x000fe20003f64070 */
[----:B------:R-:W-:Y:S01]  /*6bf0*/  IMAD.HI.U32 R5, R2, R61, RZ ;  /* 0x0000003d02057227 */ /* 0x000fe200078e00ff */
[----:B------:R-:W-:-:S02]  /*6c00*/  ISETP.GT.U32.AND P4, PT, R0, R58, PT ;  /* 0x0000003a0000720c */ /* 0x000fc40003f84070 */
[----:B------:R-:W-:Y:S01]  /*6c10*/  LOP3.LUT R4, R3, 0x10c, RZ, 0xfc, !PT ;  /* 0x0000010c03047812 */ /* 0x000fe200078efcff */
[----:B------:R-:W-:Y:S02]  /*6c20*/  IMAD.MOV R5, RZ, RZ, -R5 ;  /* 0x000000ffff057224 */ /* 0x000fe400078e0a05 */
[----:B------:R-:W-:Y:S01]  /*6c30*/  @!P5 IMAD.MOV R55, RZ, RZ, -R55 ;  /* 0x000000ffff37d224 */ /* 0x000fe200078e0a37 */
[----:B------:R-:W-:Y:S01]  /*6c40*/  ISETP.GE.AND P5, PT, R63, RZ, PT ;  /* 0x000000ff3f00720c */ /* 0x000fe20003fa6270 */
[--C-:B------:R-:W-:Y:S01]  /*6c50*/  @!P0 IMAD.IADD R54, R54, 0x1, -R0.reuse ;  /* 0x0000000136368824 */ /* 0x100fe200078e0a00 */
[----:B------:R-:W-:Y:S01]  /*6c60*/  ISETP.GE.AND P0, PT, R60, RZ, PT ;  /* 0x000000ff3c00720c */ /* 0x000fe20003f06270 */
[--C-:B------:R-:W-:Y:S01]  /*6c70*/  @!P6 IMAD.IADD R56, R56, 0x1, -R0.reuse ;  /* 0x000000013838e824 */ /* 0x100fe200078e0a00 */
[----:B------:R-:W-:Y:S01]  /*6c80*/  ISETP.GE.AND P6, PT, R64, RZ, PT ;  /* 0x000000ff4000720c */ /* 0x000fe20003fc6270 */
[----:B------:R-:W-:Y:S01]  /*6c90*/  IMAD R60, R0, R5, R61 ;  /* 0x00000005003c7224 */ /* 0x000fe200078e023d */
[----:B------:R-:W-:Y:S01]  /*6ca0*/  IABS R61, R4 ;  /* 0x00000004003d7213 */ /* 0x000fe20000000000 */
[--C-:B------:R-:W-:Y:S01]  /*6cb0*/  @!P3 IMAD.IADD R59, R59, 0x1, -R0.reuse ;  /* 0x000000013b3bb824 */ /* 0x100fe200078e0a00 */
[C---:B------:R-:W-:Y:S01]  /*6cc0*/  LOP3.LUT R5, R3.reuse, 0x10e, RZ, 0xfc, !PT ;  /* 0x0000010e03057812 */ /* 0x040fe200078efcff */
[----:B------:R-:W-:Y:S01]  /*6cd0*/  @!P4 IMAD.IADD R58, R58, 0x1, -R0 ;  /* 0x000000013a3ac824 */ /* 0x000fe200078e0a00 */
[----:B------:R-:W-:Y:S01]  /*6ce0*/  LOP3.LUT R64, R3, 0x110, RZ, 0xfc, !PT ;  /* 0x0000011003407812 */ /* 0x000fe200078efcff */
[----:B------:R-:W-:Y:S01]  /*6cf0*/  @!P2 IMAD.MOV R56, RZ, RZ, -R56 ;  /* 0x000000ffff38a224 */ /* 0x000fe200078e0a38 */
[----:B------:R-:W-:Y:S01]  /*6d00*/  ISETP.GE.AND P2, PT, R4, RZ, PT ;  /* 0x000000ff0400720c */ /* 0x000fe20003f46270 */
[----:B------:R-:W-:Y:S01]  /*6d10*/  IMAD.HI.U32 R4, R2, R61, RZ ;  /* 0x0000003d02047227 */ /* 0x000fe200078e00ff */
[----:B------:R-:W-:-:S02]  /*6d20*/  ISETP.GT.U32.AND P3, PT, R0, R59, PT ;  /* 0x0000003b0000720c */ /* 0x000fc40003f64070 */
[----:B------:R-:W-:Y:S01]  /*6d30*/  ISETP.GT.U32.AND P4, PT, R0, R58, PT ;  /* 0x0000003a0000720c */ /* 0x000fe20003f84070 */
[----:B------:R-:W-:Y:S01]  /*6d40*/  IMAD.MOV R4, RZ, RZ, -R4 ;  /* 0x000000ffff047224 */ /* 0x000fe200078e0a04 */
[----:B------:R-:W-:Y:S01]  /*6d50*/  IABS R63, R5 ;  /* 0x00000005003f7213 */ /* 0x000fe20000000000 */
[----:B------:R-:W-:Y:S01]  /*6d60*/  @!P1 IMAD.MOV R54, RZ, RZ, -R54 ;  /* 0x000000ffff369224 */ /* 0x000fe200078e0a36 */
[----:B------:R-:W-:Y:S01]  /*6d70*/  ISETP.GE.AND P1, PT, R62, RZ, PT ;  /* 0x000000ff3e00720c */ /* 0x000fe20003f26270 */
[----:B------:R-:W-:Y:S01]  /*6d80*/  IMAD R61, R0, R4, R61 ;  /* 0x00000004003d7224 */ /* 0x000fe200078e023d */
[----:B------:R-:W-:Y:S01]  /*6d90*/  IABS R65, R64 ;  /* 0x0000004000417213 */ /* 0x000fe20000000000 */
[----:B------:R-:W-:Y:S01]  /*6da0*/  @!P0 IMAD.MOV R57, RZ, RZ, -R57 ;  /* 0x000000ffff398224 */ /* 0x000fe200078e0a39 */
[----:B------:R-:W-:Y:S01]  /*6db0*/  ISETP.GE.AND P0, PT, R5, RZ, PT ;  /* 0x000000ff0500720c */ /* 0x000fe20003f06270 */
[----:B------:R-:W-:-:S04]  /*6dc0*/  IMAD.HI.U32 R5, R2, R63, RZ ;  /* 0x0000003f02057227 */ /* 0x000fc800078e00ff */
[--C-:B------:R-:W-:Y:S01]  /*6dd0*/  @!P3 IMAD.IADD R59, R59, 0x1, -R0.reuse ;  /* 0x000000013b3bb824 */ /* 0x100fe200078e0a00 */
[----:B------:R-:W-:Y:S01]  /*6de0*/  ISETP.GT.U32.AND P3, PT, R0, R61, PT ;  /* 0x0000003d0000720c */ /* 0x000fe20003f64070 */
[----:B------:R-:W-:Y:S01]  /*6df0*/  @!P4 IMAD.IADD R58, R58, 0x1, -R0 ;  /* 0x000000013a3ac824 */ /* 0x000fe200078e0a00 */
[----:B------:R-:W-:Y:S01]  /*6e00*/  ISETP.GT.U32.AND P4, PT, R0, R60, PT ;  /* 0x0000003c0000720c */ /* 0x000fe20003f84070 */
[----:B------:R-:W-:Y:S02]  /*6e10*/  IMAD.MOV R5, RZ, RZ, -R5 ;  /* 0x000000ffff057224 */ /* 0x000fe400078e0a05 */
[----:B------:R-:W-:-:S04]  /*6e20*/  IMAD.HI.U32 R4, R2, R65, RZ ;  /* 0x0000004102047227 */ /* 0x000fc800078e00ff */
[----:B------:R-:W-:Y:S02]  /*6e30*/  IMAD R62, R0, R5, R63 ;  /* 0x00000005003e7224 */ /* 0x000fe400078e023f */
[----:B------:R-:W-:Y:S02]  /*6e40*/  IMAD.MOV R4, RZ, RZ, -R4 ;  /* 0x000000ffff047224 */ /* 0x000fe400078e0a04 */
[--C-:B------:R-:W-:Y:S02]  /*6e50*/  @!P3 IMAD.IADD R61, R61, 0x1, -R0.reuse ;  /* 0x000000013d3db824 */ /* 0x100fe400078e0a00 */
[----:B------:R-:W-:Y:S02]  /*6e60*/  @!P4 IMAD.IADD R60, R60, 0x1, -R0 ;  /* 0x000000013c3cc824 */ /* 0x000fe400078e0a00 */
[----:B------:R-:W-:Y:S01]  /*6e70*/  @!P1 IMAD.MOV R58, RZ, RZ, -R58 ;  /* 0x000000ffff3a9224 */ /* 0x000fe200078e0a3a */
[C---:B------:R-:W-:Y:S01]  /*6e80*/  ISETP.GT.U32.AND P3, PT, R0.reuse, R61, PT ;  /* 0x0000003d0000720c */ /* 0x040fe20003f64070 */
[C---:B------:R-:W-:Y:S01]  /*6e90*/  IMAD R63, R0.reuse, R4, R65 ;  /* 0x00000004003f7224 */ /* 0x040fe200078e0241 */
[----:B------:R-:W-:Y:S01]  /*6ea0*/  ISETP.GT.U32.AND P4, PT, R0, R60, PT ;  /* 0x0000003c0000720c */ /* 0x000fe20003f84070 */
[----:B------:R-:W-:Y:S01]  /*6eb0*/  IMAD.HI.U32 R5, R2, R67, RZ ;  /* 0x0000004302057227 */ /* 0x000fe200078e00ff */
[----:B------:R-:W-:-:S02]  /*6ec0*/  ISETP.GT.U32.AND P1, PT, R0, R62, PT ;  /* 0x0000003e0000720c */ /* 0x000fc40003f24070 */
[----:B------:R-:W-:Y:S01]  /*6ed0*/  IABS R65, R70 ;  /* 0x0000004600417213 */ /* 0x000fe20000000000 */
[----:B------:R-:W-:Y:S02]  /*6ee0*/  IMAD.MOV R5, RZ, RZ, -R5 ;  /* 0x000000ffff057224 */ /* 0x000fe400078e0a05 */
[----:B------:R-:W-:Y:S01]  /*6ef0*/  @!P5 IMAD.MOV R59, RZ, RZ, -R59 ;  /* 0x000000ffff3bd224 */ /* 0x000fe200078e0a3b */
[----:B------:R-:W-:Y:S01]  /*6f00*/  ISETP.GE.AND P5, PT, R64, RZ, PT ;  /* 0x000000ff4000720c */ /* 0x000fe20003fa6270 */
[----:B------:R-:W-:-:S04]  /*6f10*/  IMAD.HI.U32 R4, R2, R65, RZ ;  /* 0x0000004102047227 */ /* 0x000fc800078e00ff */
[--C-:B------:R-:W-:Y:S01]  /*6f20*/  @!P3 IMAD.IADD R61, R61, 0x1, -R0.reuse ;  /* 0x000000013d3db824 */ /* 0x100fe200078e0a00 */
[----:B------:R-:W-:Y:S01]  /*6f30*/  ISETP.GT.U32.AND P3, PT, R0, R63, PT ;  /* 0x0000003f0000720c */ /* 0x000fe20003f64070 */
[--C-:B------:R-:W-:Y:S01]  /*6f40*/  @!P4 IMAD.IADD R60, R60, 0x1, -R0.reuse ;  /* 0x000000013c3cc824 */ /* 0x100fe200078e0a00 */
[----:B------:R-:W-:Y:S01]  /*6f50*/  ISETP.GE.AND P4, PT, R66, RZ, PT ;  /* 0x000000ff4200720c */ /* 0x000fe20003f86270 */
[----:B------:R-:W-:Y:S02]  /*6f60*/  @!P1 IMAD.IADD R62, R62, 0x1, -R0 ;  /* 0x000000013e3e9824 */ /* 0x000fe400078e0a00 */
[----:B------:R-:W-:Y:S02]  /*6f70*/  IMAD.MOV R66, RZ, RZ, -R4 ;  /* 0x000000ffff427224 */ /* 0x000fe400078e0a04 */
[C---:B------:R-:W-:Y:S01]  /*6f80*/  IMAD R64, R0.reuse, R5, R67 ;  /* 0x0000000500407224 */ /* 0x040fe200078e0243 */
[C---:B------:R-:W-:Y:S01]  /*6f90*/  ISETP.GT.U32.AND P1, PT, R0.reuse, R62, PT ;  /* 0x0000003e0000720c */ /* 0x040fe20003f24070 */
[----:B------:R-:W-:-:S02]  /*6fa0*/  IMAD R65, R0, R66, R65 ;  /* 0x0000004200417224 */ /* 0x000fc400078e0241 */
[----:B------:R-:W-:-:S04]  /*6fb0*/  IMAD.HI.U32 R4, R2, R69, RZ ;  /* 0x0000004502047227 */ /* 0x000fc800078e00ff */
[----:B------:R-:W-:Y:S01]  /*6fc0*/  @!P3 IMAD.IADD R63, R63, 0x1, -R0 ;  /* 0x000000013f3fb824 */ /* 0x000fe200078e0a00 */
[----:B------:R-:W-:Y:S01]  /*6fd0*/  ISETP.GT.U32.AND P3, PT, R0, R65, PT ;  /* 0x000000410000720c */ /* 0x000fe20003f64070 */
[----:B------:R-:W-:-:S04]  /*6fe0*/  IMAD.HI.U32 R5, R2, R71, RZ ;  /* 0x0000004702057227 */ /* 0x000fc800078e00ff */
[----:B------:R-:W-:Y:S01]  /*6ff0*/  @!P1 IMAD.IADD R62, R62, 0x1, -R0 ;  /* 0x000000013e3e9824 */ /* 0x000fe200078e0a00 */
[----:B------:R-:W-:Y:S01]  /*7000*/  ISETP.GT.U32.AND P1, PT, R0, R64, PT ;  /* 0x000000400000720c */ /* 0x000fe20003f24070 */
[----:B------:R-:W-:Y:S02]  /*7010*/  IMAD.MOV R66, RZ, RZ, -R4 ;  /* 0x000000ffff427224 */ /* 0x000fe400078e0a04 */
[----:B------:R-:W-:Y:S02]  /*7020*/  @!P2 IMAD.MOV R61, RZ, RZ, -R61 ;  /* 0x000000ffff3da224 */ /* 0x000fe400078e0a3d */
[----:B------:R-:W-:-:S04]  /*7030*/  IMAD.HI.U32 R67, R2, R73, RZ ;  /* 0x0000004902437227 */ /* 0x000fc800078e00ff */
[----:B------:R-:W-:Y:S01]  /*7040*/  @!P3 IMAD.IADD R65, R65, 0x1, -R0 ;  /* 0x000000014141b824 */ /* 0x000fe200078e0a00 */
[----:B------:R-:W-:Y:S01]  /*7050*/  ISETP.GT.U32.AND P3, PT, R0, R63, PT ;  /* 0x0000003f0000720c */ /* 0x000fe20003f64070 */
[----:B------:R-:W-:-:S03]  /*7060*/  IMAD.HI.U32 R4, R2, R75, RZ ;  /* 0x0000004b02047227 */ /* 0x000fc600078e00ff */
[C---:B------:R-:W-:Y:S01]  /*7070*/  ISETP.GT.U32.AND P2, PT, R0.reuse, R65, PT ;  /* 0x000000410000720c */ /* 0x040fe20003f44070 */
[----:B------:R-:W-:Y:S02]  /*7080*/  IMAD.MOV R5, RZ, RZ, -R5 ;  /* 0x000000ffff057224 */ /* 0x000fe400078e0a05 */
[C---:B------:R-:W-:Y:S02]  /*7090*/  IMAD R66, R0.reuse, R66, R69 ;  /* 0x0000004200427224 */ /* 0x040fe400078e0245 */
[----:B------:R-:W-:Y:S02]  /*70a0*/  IMAD.MOV R68, RZ, RZ, -R67 ;  /* 0x000000ffff447224 */ /* 0x000fe400078e0a43 */
[----:B------:R-:W-:Y:S01]  /*70b0*/  IMAD R67, R0, R5, R71 ;  /* 0x0000000500437224 */ /* 0x000fe200078e0247 */
[----:B------:R-:W-:Y:S01]  /*70c0*/  IABS R71, R78 ;  /* 0x0000004e00477213 */ /* 0x000fe20000000000 */
[----:B------:R-:W-:Y:S02]  /*70d0*/  IMAD.MOV R4, RZ, RZ, -R4 ;  /* 0x000000ffff047224 */ /* 0x000fe400078e0a04 */
[----:B------:R-:W-:Y:S01]  /*70e0*/  @!P1 IMAD.IADD R64, R64, 0x1, -R0 ;  /* 0x0000000140409824 */ /* 0x000fe200078e0a00 */
[C---:B------:R-:W-:Y:S01]  /*70f0*/  ISETP.GT.U32.AND P1, PT, R0.reuse, R66, PT ;  /* 0x000000420000720c */ /* 0x040fe20003f24070 */
[----:B------:R-:W-:-:S02]  /*7100*/  IMAD R69, R0, R4, R75 ;  /* 0x0000000400457224 */ /* 0x000fc400078e024b */
[----:B------:R-:W-:Y:S01]  /*7110*/  @!P0 IMAD.MOV R62, RZ, RZ, -R62 ;  /* 0x000000ffff3e8224 */ /* 0x000fe200078e0a3e */
[C---:B------:R-:W-:Y:S01]  /*7120*/  ISETP.GT.U32.AND P0, PT, R0.reuse, R67, PT ;  /* 0x000000430000720c */ /* 0x040fe20003f04070 */
[----:B------:R-:W-:Y:S01]  /*7130*/  @!P2 IMAD.IADD R65, R65, 0x1, -R0 ;  /* 0x000000014141a824 */ /* 0x000fe200078e0a00 */
[C---:B------:R-:W-:Y:S01]  /*7140*/  ISETP.GT.U32.AND P2, PT, R0.reuse, R69, PT ;  /* 0x000000450000720c */ /* 0x040fe20003f44070 */
[----:B------:R-:W-:Y:S01]  /*7150*/  @!P6 IMAD.MOV R60, RZ, RZ, -R60 ;  /* 0x000000ffff3ce224 */ /* 0x000fe200078e0a3c */
[C---:B------:R-:W-:Y:S01]  /*7160*/  ISETP.GT.U32.AND P6, PT, R0.reuse, R64, PT ;  /* 0x000000400000720c */ /* 0x040fe20003fc4070 */
[----:B------:R-:W-:Y:S01]  /*7170*/  IMAD R68, R0, R68, R73 ;  /* 0x0000004400447224 */ /* 0x000fe200078e0249 */
[----:B------:R-:W-:Y:S01]  /*7180*/  IABS R73, R79 ;  /* 0x0000004f00497213 */ /* 0x000fe20000000000 */
[--C-:B------:R-:W-:Y:S02]  /*7190*/  @!P3 IMAD.IADD R63, R63, 0x1, -R0.reuse ;  /* 0x000000013f3fb824 */ /* 0x100fe400078e0a00 */
[----:B------:R-:W-:Y:S01]  /*71a0*/  @!P1 IMAD.IADD R66, R66, 0x1, -R0 ;  /* 0x0000000142429824 */ /* 0x000fe200078e0a00 */
[----:B------:R-:W-:Y:S01]  /*71b0*/  ISETP.GT.U32.AND P3, PT, R0, R68, PT ;  /* 0x000000440000720c */ /* 0x000fe20003f64070 */
[----:B------:R-:W-:-:S03]  /*71c0*/  IMAD.HI.U32 R4, R2, R71, RZ ;  /* 0x0000004702047227 */ /* 0x000fc600078e00ff */
[----:B------:R-:W-:Y:S01]  /*71d0*/  ISETP.GT.U32.AND P1, PT, R0, R66, PT ;  /* 0x000000420000720c */ /* 0x000fe20003f24070 */
[--C-:B------:R-:W-:Y:S01]  /*71e0*/  @!P0 IMAD.IADD R67, R67, 0x1, -R0.reuse ;  /* 0x0000000143438824 */ /* 0x100fe200078e0a00 */
[----:B------:R-:W-:Y:S01]  /*71f0*/  ISETP.GE.AND P0, PT, R74, RZ, PT ;  /* 0x000000ff4a00720c */ /* 0x000fe20003f06270 */
[--C-:B------:R-:W-:Y:S01]  /*7200*/  @!P2 IMAD.IADD R69, R69, 0x1, -R0.reuse ;  /* 0x000000014545a824 */ /* 0x100fe200078e0a00 */
[----:B------:R-:W-:Y:S01]  /*7210*/  LOP3.LUT R74, R3, 0x12a, RZ, 0xfc, !PT ;  /* 0x0000012a034a7812 */ /* 0x000fe200078efcff */
[----:B------:R-:W-:Y:S01]  /*7220*/  IMAD.HI.U32 R5, R2, R73, RZ ;  /* 0x0000004902057227 */ /* 0x000fe200078e00ff */
[----:B------:R-:W-:Y:S02]  /*7230*/  ISETP.GT.U32.AND P2, PT, R0, R67, PT ;  /* 0x000000430000720c */ /* 0x000fe40003f44070 */
[----:B------:R-:W-:Y:S01]  /*7240*/  IABS R81, R74 ;  /* 0x0000004a00517213 */ /* 0x000fe20000000000 */
[----:B------:R-:W-:Y:S01]  /*7250*/  @!P6 IMAD.IADD R64, R64, 0x1, -R0 ;  /* 0x000000014040e824 */ /* 0x000fe200078e0a00 */
[----:B------:R-:W-:Y:S01]  /*7260*/  ISETP.GE.AND P6, PT, R70, RZ, PT ;  /* 0x000000ff4600720c */ /* 0x000fe20003fc6270 */
[----:B------:R-:W-:-:S02]  /*7270*/  IMAD.MOV R4, RZ, RZ, -R4 ;  /* 0x000000ffff047224 */ /* 0x000fc400078e0a04 */
[----:B------:R-:W-:Y:S02]  /*7280*/  IMAD.MOV R5, RZ, RZ, -R5 ;  /* 0x000000ffff057224 */ /* 0x000fe400078e0a05 */
[----:B------:R-:W-:Y:S02]  /*7290*/  IMAD R70, R0, R4, R71 ;  /* 0x0000000400467224 */ /* 0x000fe400078e0247 */
[--C-:B------:R-:W-:Y:S01]  /*72a0*/  @!P1 IMAD.IADD R66, R66, 0x1, -R0.reuse ;  /* 0x0000000142429824 */ /* 0x100fe200078e0a00 */
[----:B------:R-:W-:Y:S01]  /*72b0*/  ISETP.GE.AND P1, PT, R72, RZ, PT ;  /* 0x000000ff4800720c */ /* 0x000fe20003f26270 */
[--C-:B------:R-:W-:Y:S01]  /*72c0*/  @!P3 IMAD.IADD R68, R68, 0x1, -R0.reuse ;  /* 0x000000014444b824 */ /* 0x100fe200078e0a00 */
[----:B------:R-:W-:Y:S01]  /*72d0*/  ISETP.GE.AND P3, PT, R76, RZ, PT ;  /* 0x000000ff4c00720c */ /* 0x000fe20003f66270 */
[C---:B------:R-:W-:Y:S01]  /*72e0*/  IMAD R71, R0.reuse, R5, R73 ;  /* 0x0000000500477224 */ /* 0x040fe200078e0249 */
[----:B------:R-:W-:Y:S01]  /*72f0*/  LOP3.LUT R5, R3, 0x122, RZ, 0xfc, !PT ;  /* 0x0000012203057812 */ /* 0x000fe200078efcff */
[----:B------:R-:W-:Y:S01]  /*7300*/  @!P5 IMAD.MOV R63, RZ, RZ, -R63 ;  /* 0x000000ffff3fd224 */ /* 0x000fe200078e0a3f */
[C---:B------:R-:W-:Y:S01]  /*7310*/  ISETP.GT.U32.AND P5, PT, R0.reuse, R68, PT ;  /* 0x000000440000720c */ /* 0x040fe20003fa4070 */
[----:B------:R-:W-:Y:S01]  /*7320*/  @!P2 IMAD.IADD R67, R67, 0x1, -R0 ;  /* 0x000000014343a824 */ /* 0x000fe200078e0a00 */
[C---:B------:R-:W-:Y:S01]  /*7330*/  ISETP.GT.U32.AND P2, PT, R0.reuse, R71, PT ;  /* 0x000000470000720c */ /* 0x040fe20003f44070 */
[----:B------:R-:W-:Y:S01]  /*7340*/  @!P6 IMAD.MOV R65, RZ, RZ, -R65 ;  /* 0x000000ffff41e224 */ /* 0x000fe200078e0a41 */
[C---:B------:R-:W-:Y:S01]  /*7350*/  ISETP.GT.U32.AND P6, PT, R0.reuse, R70, PT ;  /* 0x000000460000720c */ /* 0x040fe20003fc4070 */
[----:B------:R-:W-:Y:S01]  /*7360*/  @!P4 IMAD.MOV R64, RZ, RZ, -R64 ;  /* 0x000000ffff40c224 */ /* 0x000fe200078e0a40 */
[----:B------:R-:W-:Y:S01]  /*7370*/  ISETP.GT.U32.AND P4, PT, R0, R69, PT ;  /* 0x000000450000720c */ /* 0x000fe20003f84070 */
[----:B------:R-:W-:Y:S01]  /*7380*/  @!P1 IMAD.MOV R66, RZ, RZ, -R66 ;  /* 0x000000ffff429224 */ /* 0x000fe200078e0a42 */
[----:B------:R-:W-:Y:S01]  /*7390*/  IABS R73, R5 ;  /* 0x0000000500497213 */ /* 0x000fe20000000000 */
[----:B------:R-:W-:Y:S01]  /*73a0*/  @!P0 IMAD.MOV R67, RZ, RZ, -R67 ;  /* 0x000000ffff438224 */ /* 0x000fe200078e0a43 */
[----:B------:R-:W-:-:S02]  /*73b0*/  LOP3.LUT R72, R3, 0x124, RZ, 0xfc, !PT ;  /* 0x0000012403487812 */ /* 0x000fc400078efcff */
[----:B------:R-:W-:Y:S01]  /*73c0*/  ISETP.GE.AND P1, PT, R77, RZ, PT ;  /* 0x000000ff4d00720c */ /* 0x000fe20003f26270 */
[----:B------:R-:W-:Y:S01]  /*73d0*/  IMAD.HI.U32 R4, R2, R73, RZ ;  /* 0x0000004902047227 */ /* 0x000fe200078e00ff */
[----:B------:R-:W-:-:S03]  /*73e0*/  IABS R75, R72 ;  /* 0x00000048004b7213 */ /* 0x000fc60000000000 */
[--C-:B------:R-:W-:Y:S01]  /*73f0*/  @!P5 IMAD.IADD R68, R68, 0x1, -R0.reuse ;  /* 0x000000014444d824 */ /* 0x100fe200078e0a00 */
[----:B------:R-:W-:Y:S01]  /*7400*/  ISETP.GE.AND P5, PT, R78, RZ, PT ;  /* 0x000000ff4e00720c */ /* 0x000fe20003fa6270 */
[----:B------:R-:W-:Y:S01]  /*7410*/  @!P2 IMAD.IADD R71, R71, 0x1, -R0 ;  /* 0x000000014747a824 */ /* 0x000fe200078e0a00 */
[----:B------:R-:W-:Y:S01]  /*7420*/  LOP3.LUT R78, R3, 0x12e, RZ, 0xfc, !PT ;  /* 0x0000012e034e7812 */ /* 0x000fe200078efcff */
[----:B------:R-:W-:Y:S02]  /*7430*/  IMAD.MOV R4, RZ, RZ, -R4 ;  /* 0x000000ffff047224 */ /* 0x000fe400078e0a04 */
[----:B------:R-:W-:Y:S01]  /*7440*/  @!P6 IMAD.IADD R70, R70, 0x1, -R0 ;  /* 0x000000014646e824 */ /* 0x000fe200078e0a00 */
[----:B------:R-:W-:Y:S01]  /*7450*/  ISETP.GE.AND P6, PT, R5, RZ, PT ;  /* 0x000000ff0500720c */ /* 0x000fe20003fc6270 */
[----:B------:R-:W-:Y:S01]  /*7460*/  @!P3 IMAD.MOV R68, RZ, RZ, -R68 ;  /* 0x000000ffff44b224 */ /* 0x000fe200078e0a44 */
[----:B------:R-:W-:Y:S01]  /*7470*/  ISETP.GE.AND P3, PT, R72, RZ, PT ;  /* 0x000000ff4800720c */ /* 0x000fe20003f66270 */
[----:B------:R-:W-:Y:S01]  /*7480*/  @!P4 IMAD.IADD R69, R69, 0x1, -R0 ;  /* 0x000000014545c824 */ /* 0x000fe200078e0a00 */
[----:B------:R-:W-:Y:S01]  /*7490*/  ISETP.GT.U32.AND P2, PT, R0, R71, PT ;  /* 0x000000470000720c */ /* 0x000fe20003f44070 */
[----:B------:R-:W-:Y:S01]  /*74a0*/  IMAD.HI.U32 R5, R2, R75, RZ ;  /* 0x0000004b02057227 */ /* 0x000fe200078e00ff */
[----:B------:R-:W-:-:S02]  /*74b0*/  ISETP.GT.U32.AND P0, PT, R0, R70, PT ;  /* 0x000000460000720c */ /* 0x000fc40003f04070 */
        /* <DEDUP_REMOVED lines=8> */
[--C-:B------:R-:W-:Y:S01]  /*7540*/  @!P2 IMAD.IADD R71, R71, 0x1, -R0.reuse ;  /* 0x000000014747a824 */ /* 0x100fe200078e0a00 */
[----:B------:R-:W-:Y:S01]  /*7550*/  LOP3.LUT R5, R3, 0x128, RZ, 0xfc, !PT ;  /* 0x0000012803057812 */ /* 0x000fe200078efcff */
[----:B------:R-:W-:Y:S01]  /*7560*/  @!P0 IMAD.IADD R70, R70, 0x1, -R0 ;  /* 0x0000000146468824 */ /* 0x000fe200078e0a00 */
[----:B------:R-:W-:Y:S01]  /*7570*/  ISETP.GT.U32.AND P2, PT, R0, R73, PT ;  /* 0x000000490000720c */ /* 0x000fe20003f44070 */
[----:B------:R-:W-:Y:S01]  /*7580*/  @!P4 IMAD.MOV R71, RZ, RZ, -R71 ;  /* 0x000000ffff47c224 */ /* 0x000fe200078e0a47 */
[----:B------:R-:W-:Y:S01]  /*7590*/  ISETP.GE.AND P0, PT, R4, RZ, PT ;  /* 0x000000ff0400720c */ /* 0x000fe20003f06270 */
[----:B------:R-:W-:Y:S01]  /*75a0*/  IMAD.HI.U32 R4, R2, R77, RZ ;  /* 0x0000004d02047227 */ /* 0x000fe200078e00ff */
[----:B------:R-:W-:-:S02]  /*75b0*/  IABS R79, R5 ;  /* 0x00000005004f7213 */ /* 0x000fc40000000000 */
[----:B------:R-:W-:Y:S01]  /*75c0*/  ISETP.GE.AND P4, PT, R74, RZ, PT ;  /* 0x000000ff4a00720c */ /* 0x000fe20003f86270 */
[----:B------:R-:W-:Y:S02]  /*75d0*/  @!P1 IMAD.IADD R72, R72, 0x1, -R0 ;  /* 0x0000000148489824 */ /* 0x000fe400078e0a00 */
[----:B------:R-:W-:Y:S02]  /*75e0*/  IMAD.MOV R4, RZ, RZ, -R4 ;  /* 0x000000ffff047224 */ /* 0x000fe400078e0a04 */
[----:B------:R-:W-:Y:S01]  /*75f0*/  @!P5 IMAD.MOV R70, RZ, RZ, -R70 ;  /* 0x000000ffff46d224 */ /* 0x000fe200078e0a46 */
[----:B------:R-:W-:Y:S01]  /*7600*/  ISETP.GT.U32.AND P1, PT, R0, R72, PT ;  /* 0x000000480000720c */ /* 0x000fe20003f24070 */
[----:B------:R-:W-:Y:S01]  /*7610*/  @!P2 IMAD.IADD R73, R73, 0x1, -R0 ;  /* 0x000000014949a824 */ /* 0x000fe200078e0a00 */
[----:B------:R-:W-:Y:S01]  /*7620*/  ISETP.GE.AND P5, PT, R5, RZ, PT ;  /* 0x000000ff0500720c */ /* 0x000fe20003fa6270 */
[----:B------:R-:W-:-:S03]  /*7630*/  IMAD.HI.U32 R5, R2, R79, RZ ;  /* 0x0000004f02057227 */ /* 0x000fc600078e00ff */
[C---:B------:R-:W-:Y:S01]  /*7640*/  ISETP.GT.U32.AND P2, PT, R0.reuse, R73, PT ;  /* 0x000000490000720c */ /* 0x040fe20003f44070 */
[----:B------:R-:W-:Y:S02]  /*7650*/  IMAD R74, R0, R4, R77 ;  /* 0x00000004004a7224 */ /* 0x000fe400078e024d */
[----:B------:R-:W-:-:S04]  /*7660*/  IMAD.HI.U32 R75, R2, R81, RZ ;  /* 0x00000051024b7227 */ /* 0x000fc800078e00ff */
[----:B------:R-:W-:Y:S02]  /*7670*/  IMAD.MOV R5, RZ, RZ, -R5 ;  /* 0x000000ffff057224 */ /* 0x000fe400078e0a05 */
[--C-:B------:R-:W-:Y:S01]  /*7680*/  @!P1 IMAD.IADD R72, R72, 0x1, -R0.reuse ;  /* 0x0000000148489824 */ /* 0x100fe200078e0a00 */
[C---:B------:R-:W-:Y:S01]  /*7690*/  ISETP.GT.U32.AND P1, PT, R0.reuse, R74, PT ;  /* 0x0000004a0000720c */ /* 0x040fe20003f24070 */
[----:B------:R-:W-:Y:S02]  /*76a0*/  IMAD.MOV R76, RZ, RZ, -R75 ;  /* 0x000000ffff4c7224 */ /* 0x000fe400078e0a4b */
[C---:B------:R-:W-:Y:S01]  /*76b0*/  IMAD R75, R0.reuse, R5, R79 ;  /* 0x00000005004b7224 */ /* 0x040fe200078e024f */
[----:B------:R-:W-:Y:S01]  /*76c0*/  LOP3.LUT R5, R3, 0x12c, RZ, 0xfc, !PT ;  /* 0x0000012c03057812 */ /* 0x000fe200078efcff */
[C---:B------:R-:W-:Y:S01]  /*76d0*/  IMAD R76, R0.reuse, R76, R81 ;  /* 0x0000004c004c7224 */ /* 0x040fe200078e0251 */
[----:B------:R-:W-:Y:S01]  /*76e0*/  IABS R81, R78 ;  /* 0x0000004e00517213 */ /* 0x000fe20000000000 */
[----:B------:R-:W-:Y:S01]  /*76f0*/  @!P2 IMAD.IADD R73, R73, 0x1, -R0 ;  /* 0x000000014949a824 */ /* 0x000fe200078e0a00 */
[C---:B------:R-:W-:Y:S01]  /*7700*/  ISETP.GT.U32.AND P2, PT, R0.reuse, R75, PT ;  /* 0x0000004b0000720c */ /* 0x040fe20003f44070 */
[----:B------:R-:W-:Y:S01]  /*7710*/  @!P6 IMAD.MOV R72, RZ, RZ, -R72 ;  /* 0x000000ffff48e224 */ /* 0x000fe200078e0a48 */
[----:B------:R-:W-:Y:S01]  /*7720*/  ISETP.GT.U32.AND P6, PT, R0, R76, PT ;  /* 0x0000004c0000720c */ /* 0x000fe20003fc4070 */
[----:B------:R-:W-:Y:S01]  /*7730*/  @!P3 IMAD.MOV R73, RZ, RZ, -R73 ;  /* 0x000000ffff49b224 */ /* 0x000fe200078e0a49 */
[----:B------:R-:W-:Y:S01]  /*7740*/  IABS R77, R5 ;  /* 0x00000005004d7213 */ /* 0x000fe20000000000 */
[----:B------:R-:W-:Y:S01]  /*7750*/  @!P1 IMAD.IADD R74, R74, 0x1, -R0 ;  /* 0x000000014a4a9824 */ /* 0x000fe200078e0a00 */
[----:B------:R-:W-:Y:S01]  /*7760*/  ISETP.GE.AND P3, PT, R5, RZ, PT ;  /* 0x000000ff0500720c */ /* 0x000fe20003f66270 */
[----:B------:R-:W-:-:S03]  /*7770*/  IMAD.HI.U32 R5, R2, R83, RZ ;  /* 0x0000005302057227 */ /* 0x000fc600078e00ff */
[----:B------:R-:W-:Y:S01]  /*7780*/  ISETP.GT.U32.AND P1, PT, R0, R74, PT ;  /* 0x0000004a0000720c */ /* 0x000fe20003f24070 */
[----:B------:R-:W-:-:S04]  /*7790*/  IMAD.HI.U32 R4, R2, R77, RZ ;  /* 0x0000004d02047227 */ /* 0x000fc800078e00ff */
[----:B------:R-:W-:Y:S02]  /*77a0*/  @!P2 IMAD.IADD R75, R75, 0x1, -R0 ;  /* 0x000000014b4ba824 */ /* 0x000fe400078e0a00 */
[----:B------:R-:W-:Y:S02]  /*77b0*/  IMAD.MOV R4, RZ, RZ, -R4 ;  /* 0x000000ffff047224 */ /* 0x000fe400078e0a04 */
[--C-:B------:R-:W-:Y:S01]  /*77c0*/  @!P6 IMAD.IADD R76, R76, 0x1, -R0.reuse ;  /* 0x000000014c4ce824 */ /* 0x100fe200078e0a00 */
[C---:B------:R-:W-:Y:S01]  /*77d0*/  ISETP.GT.U32.AND P2, PT, R0.reuse, R75, PT ;  /* 0x0000004b0000720c */ /* 0x040fe20003f44070 */
[----:B------:R-:W-:Y:S02]  /*77e0*/  IMAD R77, R0, R4, R77 ;  /* 0x00000004004d7224 */ /* 0x000fe400078e024d */
[----:B------:R-:W-:Y:S01]  /*77f0*/  @!P1 IMAD.IADD R74, R74, 0x1, -R0 ;  /* 0x000000014a4a9824 */ /* 0x000fe200078e0a00 */
[----:B------:R-:W-:Y:S01]  /*7800*/  ISETP.GT.U32.AND P6, PT, R0, R76, PT ;  /* 0x0000004c0000720c */ /* 0x000fe20003fc4070 */
[----:B------:R-:W-:Y:S01]  /*7810*/  IMAD.HI.U32 R4, R2, R81, RZ ;  /* 0x0000005102047227 */ /* 0x000fe200078e00ff */
[----:B------:R-:W-:-:S03]  /*7820*/  ISETP.GT.U32.AND P1, PT, R0, R77, PT ;  /* 0x0000004d0000720c */ /* 0x000fc60003f24070 */
[----:B------:R-:W-:-:S04]  /*7830*/  IMAD.HI.U32 R79, R2, R85, RZ ;  /* 0x00000055024f7227 */ /* 0x000fc800078e00ff */
[----:B------:R-:W-:Y:S02]  /*7840*/  IMAD.MOV R5, RZ, RZ, -R5 ;  /* 0x000000ffff057224 */ /* 0x000fe400078e0a05 */
[----:B------:R-:W-:Y:S02]  /*7850*/  IMAD.MOV R4, RZ, RZ, -R4 ;  /* 0x000000ffff047224 */ /* 0x000fe400078e0a04 */
[----:B------:R-:W-:Y:S02]  /*7860*/  IMAD.MOV R80, RZ, RZ, -R79 ;  /* 0x000000ffff507224 */ /* 0x000fe400078e0a4f */
[----:B------:R-:W-:Y:S01]  /*7870*/  IMAD R79, R0, R5, R83 ;  /* 0x00000005004f7224 */ /* 0x000fe200078e0253 */
[----:B------:R-:W-:Y:S01]  /*7880*/  LOP3.LUT R83, R3, 0x134, RZ, 0xfc, !PT ;  /* 0x0000013403537812 */ /* 0x000fe200078efcff */
[--C-:B------:R-:W-:Y:S01]  /*7890*/  @!P2 IMAD.IADD R75, R75, 0x1, -R0.reuse ;  /* 0x000000014b4ba824 */ /* 0x100fe200078e0a00 */
[----:B------:R-:W-:Y:S01]  /*78a0*/  ISETP.GE.AND P2, PT, R78, RZ, PT ;  /* 0x000000ff4e00720c */ /* 0x000fe20003f46270 */
[C---:B------:R-:W-:Y:S01]  /*78b0*/  IMAD R78, R0.reuse, R4, R81 ;  /* 0x00000004004e7224 */ /* 0x040fe200078e0251 */
[----:B------:R-:W-:Y:S01]  /*78c0*/  IABS R81, R83 ;  /* 0x0000005300517213 */ /* 0x000fe20000000000 */
[----:B------:R-:W-:Y:S01]  /*78d0*/  IMAD R80, R0, R80, R85 ;  /* 0x0000005000507224 */ /* 0x000fe200078e0255 */
[----:B------:R-:W-:Y:S01]  /*78e0*/  IABS R5, R86 ;  /* 0x0000005600057213 */ /* 0x000fe20000000000 */
[--C-:B------:R-:W-:Y:S01]  /*78f0*/  @!P6 IMAD.IADD R76, R76, 0x1, -R0.reuse ;  /* 0x000000014c4ce824 */ /* 0x100fe200078e0a00 */
        /* <DEDUP_REMOVED lines=8> */
[----:B------:R-:W-:Y:S01]  /*7980*/  @!P0 IMAD.MOV R74, RZ, RZ, -R74 ;  /* 0x000000ffff4a8224 */ /* 0x000fe200078e0a4a */
[----:B------:R-:W-:Y:S01]  /*7990*/  ISETP.GT.U32.AND P0, PT, R0, R77, PT ;  /* 0x0000004d0000720c */ /* 0x000fe20003f04070 */
[--C-:B------:R-:W-:Y:S02]  /*79a0*/  @!P6 IMAD.IADD R79, R79, 0x1, -R0.reuse ;  /* 0x000000014f4fe824 */ /* 0x100fe400078e0a00 */
[--C-:B------:R-:W-:Y:S01]  /*79b0*/  @!P1 IMAD.IADD R78, R78, 0x1, -R0.reuse ;  /* 0x000000014e4e9824 */ /* 0x100fe200078e0a00 */
[----:B------:R-:W-:Y:S01]  /*79c0*/  ISETP.GE.AND P1, PT, R83, RZ, PT ;  /* 0x000000ff5300720c */ /* 0x000fe20003f26270 */
[----:B------:R-:W-:Y:S01]  /*79d0*/  @!P4 IMAD.IADD R80, R80, 0x1, -R0 ;  /* 0x000000015050c824 */ /* 0x000fe200078e0a00 */
[C---:B------:R-:W-:Y:S01]  /*79e0*/  ISETP.GT.U32.AND P4, PT, R0.reuse, R79, PT ;  /* 0x0000004f0000720c */ /* 0x040fe20003f84070 */
[C---:B------:R-:W-:Y:S01]  /*79f0*/  IMAD R81, R0.reuse, R4, R81 ;  /* 0x0000000400517224 */ /* 0x040fe200078e0251 */
[----:B------:R-:W-:Y:S01]  /*7a00*/  ISETP.GT.U32.AND P6, PT, R0, R78, PT ;  /* 0x0000004e0000720c */ /* 0x000fe20003fc4070 */
[----:B------:R-:W-:-:S04]  /*7a10*/  IMAD.HI.U32 R4, R2, R5, RZ ;  /* 0x0000000502047227 */ /* 0x000fc800078e00ff */
[----:B------:R-:W-:Y:S02]  /*7a20*/  IMAD.MOV R4, RZ, RZ, -R4 ;  /* 0x000000ffff047224 */ /* 0x000fe400078e0a04 */
[----:B------:R-:W-:Y:S01]  /*7a30*/  @!P5 IMAD.MOV R75, RZ, RZ, -R75 ;  /* 0x000000ffff4bd224 */ /* 0x000fe200078e0a4b */
[----:B------:R-:W-:Y:S01]  /*7a40*/  ISETP.GE.AND P5, PT, R82, RZ, PT ;  /* 0x000000ff5200720c */ /* 0x000fe20003fa6270 */
[C---:B------:R-:W-:Y:S02]  /*7a50*/  IMAD R82, R0.reuse, R4, R5 ;  /* 0x0000000400527224 */ /* 0x040fe400078e0205 */
[--C-:B------:R-:W-:Y:S02]  /*7a60*/  @!P4 IMAD.IADD R79, R79, 0x1, -R0.reuse ;  /* 0x000000014f4fc824 */ /* 0x100fe400078e0a00 */
[--C-:B------:R-:W-:Y:S01]  /*7a70*/  @!P0 IMAD.IADD R77, R77, 0x1, -R0.reuse ;  /* 0x000000014d4d8824 */ /* 0x100fe200078e0a00 */
[----:B------:R-:W-:Y:S01]  /*7a80*/  ISETP.GT.U32.AND P4, PT, R0, R82, PT ;  /* 0x000000520000720c */ /* 0x000fe20003f84070 */
[----:B------:R-:W-:Y:S01]  /*7a90*/  @!P6 IMAD.IADD R78, R78, 0x1, -R0 ;  /* 0x000000014e4ee824 */ /* 0x000fe200078e0a00 */
[----:B------:R-:W-:Y:S01]  /*7aa0*/  ISETP.GE.AND P0, PT, R84, RZ, PT ;  /* 0x000000ff5400720c */ /* 0x000fe20003f06270 */
[----:B------:R-:W-:Y:S01]  /*7ab0*/  @!P3 IMAD.MOV R77, RZ, RZ, -R77 ;  /* 0x000000ffff4db224 */ /* 0x000fe200078e0a4d */
[----:B------:R-:W-:Y:S01]  /*7ac0*/  LOP3.LUT R84, R3, 0x138, RZ, 0xfc, !PT ;  /* 0x0000013803547812 */ /* 0x000fe200078efcff */
[----:B------:R-:W-:Y:S01]  /*7ad0*/  IMAD.HI.U32 R5, R2, R85, RZ ;  /* 0x0000005502057227 */ /* 0x000fe200078e00ff */
[----:B------:R-:W-:-:S02]  /*7ae0*/  ISETP.GT.U32.AND P6, PT, R0, R81, PT ;  /* 0x000000510000720c */ /* 0x000fc40003fc4070 */
[----:B------:R-:W-:Y:S01]  /*7af0*/  IABS R83, R84 ;  /* 0x0000005400537213 */ /* 0x000fe20000000000 */
[----:B------:R-:W-:Y:S01]  /*7b00*/  @!P2 IMAD.MOV R78, RZ, RZ, -R78 ;  /* 0x000000ffff4ea224 */ /* 0x000fe200078e0a4e */
[----:B------:R-:W-:Y:S01]  /*7b10*/  ISETP.GT.U32.AND P3, PT, R0, R80, PT ;  /* 0x000000500000720c */ /* 0x000fe20003f64070 */
[----:B------:R-:W-:Y:S02]  /*7b20*/  IMAD.MOV R5, RZ, RZ, -R5 ;  /* 0x000000ffff057224 */ /* 0x000fe400078e0a05 */
[----:B------:R-:W-:-:S04]  /*7b30*/  IMAD.HI.U32 R4, R2, R83, RZ ;  /* 0x0000005302047227 */ /* 0x000fc800078e00ff */
[----:B------:R-:W-:Y:S02]  /*7b40*/  @!P4 IMAD.IADD R82, R82, 0x1, -R0 ;  /* 0x000000015252c824 */ /* 0x000fe400078e0a00 */
[----:B------:R-:W-:Y:S02]  /*7b50*/  IMAD.MOV R4, RZ, RZ, -R4 ;  /* 0x000000ffff047224 */ /* 0x000fe400078e0a04 */
[----:B------:R-:W-:Y:S01]  /*7b60*/  @!P6 IMAD.IADD R81, R81, 0x1, -R0 ;  /* 0x000000015151e824 */ /* 0x000fe200078e0a00 */
[----:B------:R-:W-:Y:S01]  /*7b70*/  ISETP.GE.AND P6, PT, R84, RZ, PT ;  /* 0x000000ff5400720c */ /* 0x000fe20003fc6270 */
[----:B------:R-:W-:Y:S01]  /*7b80*/  IMAD.HI.U32 R84, R2, R87, RZ ;  /* 0x0000005702547227 */ /* 0x000fe200078e00ff */
[C---:B------:R-:W-:Y:S02]  /*7b90*/  ISETP.GT.U32.AND P2, PT, R0.reuse, R82, PT ;  /* 0x000000520000720c */ /* 0x040fe40003f44070 */
[C---:B------:R-:W-:Y:S01]  /*7ba0*/  ISETP.GT.U32.AND P4, PT, R0.reuse, R81, PT ;  /* 0x000000510000720c */ /* 0x040fe20003f84070 */
[----:B------:R-:W-:-:S02]  /*7bb0*/  IMAD R83, R0, R4, R83 ;  /* 0x0000000400537224 */ /* 0x000fc400078e0253 */
[----:B------:R-:W-:Y:S02]  /*7bc0*/  IMAD.MOV R4, RZ, RZ, -R84 ;  /* 0x000000ffff047224 */ /* 0x000fe400078e0a54 */
[----:B------:R-:W-:Y:S01]  /*7bd0*/  @!P3 IMAD.IADD R80, R80, 0x1, -R0 ;  /* 0x000000015050b824 */ /* 0x000fe200078e0a00 */
[----:B------:R-:W-:Y:S01]  /*7be0*/  ISETP.GE.AND P3, PT, R86, RZ, PT ;  /* 0x000000ff5600720c */ /* 0x000fe20003f66270 */
[C---:B------:R-:W-:Y:S01]  /*7bf0*/  IMAD R84, R0.reuse, R5, R85 ;  /* 0x0000000500547224 */ /* 0x040fe200078e0255 */
[----:B------:R-:W-:Y:S01]  /*7c00*/  IABS R5, R90 ;  /* 0x0000005a00057213 */ /* 0x000fe20000000000 */
[----:B------:R-:W-:Y:S01]  /*7c10*/  @!P5 IMAD.MOV R79, RZ, RZ, -R79 ;  /* 0x000000ffff4fd224 */ /* 0x000fe200078e0a4f */
[C---:B------:R-:W-:Y:S01]  /*7c20*/  ISETP.GT.U32.AND P5, PT, R0.reuse, R83, PT ;  /* 0x000000530000720c */ /* 0x040fe20003fa4070 */
[C---:B------:R-:W-:Y:S01]  /*7c30*/  IMAD R85, R0.reuse, R4, R87 ;  /* 0x0000000400557224 */ /* 0x040fe200078e0257 */
[----:B------:R-:W-:Y:S01]  /*7c40*/  IABS R87, R92 ;  /* 0x0000005c00577213 */ /* 0x000fe20000000000 */
[----:B------:R-:W-:Y:S01]  /*7c50*/  @!P0 IMAD.MOV R80, RZ, RZ, -R80 ;  /* 0x000000ffff508224 */ /* 0x000fe200078e0a50 */
[----:B------:R-:W-:Y:S01]  /*7c60*/  ISETP.GT.U32.AND P0, PT, R0, R84, PT ;  /* 0x000000540000720c */ /* 0x000fe20003f04070 */
[----:B------:R-:W-:Y:S01]  /*7c70*/  @!P2 IMAD.IADD R82, R82, 0x1, -R0 ;  /* 0x000000015252a824 */ /* 0x000fe200078e0a00 */
[----:B------:R-:W-:Y:S01]  /*7c80*/  ISETP.GT.U32.AND P2, PT, R0, R85, PT ;  /* 0x000000550000720c */ /* 0x000fe20003f44070 */
[----:B------:R-:W-:-:S04]  /*7c90*/  IMAD.HI.U32 R4, R2, R5, RZ ;  /* 0x0000000502047227 */ /* 0x000fc800078e00ff */
[----:B------:R-:W-:Y:S02]  /*7ca0*/  IMAD.MOV R86, RZ, RZ, -R4 ;  /* 0x000000ffff567224 */ /* 0x000fe400078e0a04 */
[----:B------:R-:W-:Y:S01]  /*7cb0*/  @!P5 IMAD.IADD R83, R83, 0x1, -R0 ;  /* 0x000000015353d824 */ /* 0x000fe200078e0a00 */
[----:B------:R-:W-:Y:S01]  /*7cc0*/  ISETP.GE.AND P5, PT, R89, RZ, PT ;  /* 0x000000ff5900720c */ /* 0x000fe20003fa6270 */
[----:B------:R-:W-:Y:S01]  /*7cd0*/  IMAD.HI.U32 R4, R2, R87, RZ ;  /* 0x0000005702047227 */ /* 0x000fe200078e00ff */
[----:B------:R-:W-:-:S03]  /*7ce0*/  IABS R89, R94 ;  /* 0x0000005e00597213 */ /* 0x000fc60000000000 */
[--C-:B------:R-:W-:Y:S01]  /*7cf0*/  @!P0 IMAD.IADD R84, R84, 0x1, -R0.reuse ;  /* 0x0000000154548824 */ /* 0x100fe200078e0a00 */
[C---:B------:R-:W-:Y:S01]  /*7d00*/  ISETP.GT.U32.AND P0, PT, R0.reuse, R83, PT ;  /* 0x000000530000720c */ /* 0x040fe20003f04070 */
[----:B------:R-:W-:Y:S02]  /*7d10*/  @!P2 IMAD.IADD R85, R85, 0x1, -R0 ;  /* 0x000000015555a824 */ /* 0x000fe400078e0a00 */
[C---:B------:R-:W-:Y:S01]  /*7d20*/  IMAD R86, R0.reuse, R86, R5 ;  /* 0x0000005600567224 */ /* 0x040fe200078e0205 */
[----:B------:R-:W-:Y:S01]  /*7d30*/  ISETP.GT.U32.AND P2, PT, R0, R84, PT ;  /* 0x000000540000720c */ /* 0x000fe20003f44070 */
[----:B------:R-:W-:Y:S01]  /*7d40*/  IMAD.MOV R4, RZ, RZ, -R4 ;  /* 0x000000ffff047224 */ /* 0x000fe200078e0a04 */
[----:B------:R-:W-:Y:S01]  /*7d50*/  IABS R5, R93 ;  /* 0x0000005d00057213 */ /* 0x000fe20000000000 */
[----:B------:R-:W-:Y:S01]  /*7d60*/  @!P4 IMAD.IADD R81, R81, 0x1, -R0 ;  /* 0x000000015151c824 */ /* 0x000fe200078e0a00 */
[----:B------:R-:W-:Y:S01]  /*7d70*/  ISETP.GE.AND P4, PT, R88, RZ, PT ;  /* 0x000000ff5800720c */ /* 0x000fe20003f86270 */
[----:B------:R-:W-:-:S02]  /*7d80*/  IMAD R87, R0, R4, R87 ;  /* 0x0000000400577224 */ /* 0x000fc400078e0257 */
[----:B------:R-:W-:-:S04]  /*7d90*/  IMAD.HI.U32 R4, R2, R5, RZ ;  /* 0x0000000502047227 */ /* 0x000fc800078e00ff */
[--C-:B------:R-:W-:Y:S01]  /*7da0*/  @!P0 IMAD.IADD R83, R83, 0x1, -R0.reuse ;  /* 0x0000000153538824 */ /* 0x100fe200078e0a00 */
[----:B------:R-:W-:Y:S01]  /*7db0*/  ISETP.GT.U32.AND P0, PT, R0, R86, PT ;  /* 0x000000560000720c */ /* 0x000fe20003f04070 */
[----:B------:R-:W-:Y:S01]  /*7dc0*/  @!P2 IMAD.IADD R84, R84, 0x1, -R0 ;  /* 0x000000015454a824 */ /* 0x000fe200078e0a00 */
[C---:B------:R-:W-:Y:S01]  /*7dd0*/  ISETP.GT.U32.AND P2, PT, R0.reuse, R87, PT ;  /* 0x000000570000720c */ /* 0x040fe20003f44070 */
[----:B------:R-:W-:Y:S01]  /*7de0*/  @!P1 IMAD.MOV R81, RZ, RZ, -R81 ;  /* 0x000000ffff519224 */ /* 0x000fe200078e0a51 */
[----:B------:R-:W-:Y:S01]  /*7df0*/  ISETP.GT.U32.AND P1, PT, R0, R85, PT ;  /* 0x000000550000720c */ /* 0x000fe20003f24070 */
[----:B------:R-:W-:Y:S02]  /*7e00*/  IMAD.MOV R88, RZ, RZ, -R4 ;  /* 0x000000ffff587224 */ /* 0x000fe400078e0a04 */
[----:B------:R-:W-:-:S04]  /*7e10*/  IMAD.HI.U32 R4, R2, R89, RZ ;  /* 0x0000005902047227 */ /* 0x000fc800078e00ff */
[----:B------:R-:W-:Y:S02]  /*7e20*/  IMAD R88, R0, R88, R5 ;  /* 0x0000005800587224 */ /* 0x000fe400078e0205 */
[--C-:B------:R-:W-:Y:S01]  /*7e30*/  @!P0 IMAD.IADD R86, R86, 0x1, -R0.reuse ;  /* 0x0000000156568824 */ /* 0x100fe200078e0a00 */
[----:B------:R-:W-:Y:S01]  /*7e40*/  ISETP.GE.AND P0, PT, R92, RZ, PT ;  /* 0x000000ff5c00720c */ /* 0x000fe20003f06270 */
[----:B------:R-:W-:Y:S01]  /*7e50*/  @!P2 IMAD.IADD R87, R87, 0x1, -R0 ;  /* 0x000000015757a824 */ /* 0x000fe200078e0a00 */
[----:B------:R-:W-:Y:S01]  /*7e60*/  LOP3.LUT R92, R3, 0x14a, RZ, 0xfc, !PT ;  /* 0x0000014a035c7812 */ /* 0x000fe200078efcff */
[----:B------:R-:W-:Y:S01]  /*7e70*/  IMAD.MOV R5, RZ, RZ, -R4 ;  /* 0x000000ffff057224 */ /* 0x000fe200078e0a04 */
[C---:B------:R-:W-:Y:S01]  /*7e80*/  ISETP.GT.U32.AND P2, PT, R0.reuse, R86, PT ;  /* 0x000000560000720c */ /* 0x040fe20003f44070 */
[----:B------:R-:W-:Y:S01]  /*7e90*/  @!P3 IMAD.MOV R82, RZ, RZ, -R82 ;  /* 0x000000ffff52b224 */ /* 0x000fe200078e0a52 */
[C---:B------:R-:W-:Y:S01]  /*7ea0*/  ISETP.GT.U32.AND P3, PT, R0.reuse, R88, PT ;  /* 0x000000580000720c */ /* 0x040fe20003f64070 */
[----:B------:R-:W-:-:S02]  /*7eb0*/  IMAD R89, R0, R5, R89 ;  /* 0x0000000500597224 */ /* 0x000fc400078e0259 */
[----:B------:R-:W-:Y:S01]  /*7ec0*/  @!P1 IMAD.IADD R85, R85, 0x1, -R0 ;  /* 0x0000000155559824 */ /* 0x000fe200078e0a00 */
[----:B------:R-:W-:Y:S01]  /*7ed0*/  ISETP.GE.AND P1, PT, R90, RZ, PT ;  /* 0x000000ff5a00720c */ /* 0x000fe20003f26270 */
[----:B------:R-:W-:Y:S01]  /*7ee0*/  @!P6 IMAD.MOV R83, RZ, RZ, -R83 ;  /* 0x000000ffff53e224 */ /* 0x000fe200078e0a53 */
[----:B------:R-:W-:Y:S01]  /*7ef0*/  ISETP.GT.U32.AND P6, PT, R0, R87, PT ;  /* 0x000000570000720c */ /* 0x000fe20003fc4070 */
[----:B------:R-:W-:Y:S01]  /*7f00*/  IMAD.HI.U32 R4, R2, R91, RZ ;  /* 0x0000005b02047227 */ /* 0x000fe200078e00ff */
[----:B------:R-:W-:-:S03]  /*7f10*/  LOP3.LUT R90, R3, 0x148, RZ, 0xfc, !PT ;  /* 0x00000148035a7812 */ /* 0x000fc600078efcff */
[----:B------:R-:W-:Y:S01]  /*7f20*/  @!P2 IMAD.IADD R86, R86, 0x1, -R0 ;  /* 0x000000015656a824 */ /* 0x000fe200078e0a00 */
[----:B------:R-:W-:Y:S01]  /*7f30*/  ISETP.GT.U32.AND P2, PT, R0, R89, PT ;  /* 0x000000590000720c */ /* 0x000fe20003f44070 */
[----:B------:R-:W-:Y:S01]  /*7f40*/  IMAD.MOV R4, RZ, RZ, -R4 ;  /* 0x000000ffff047224 */ /* 0x000fe200078e0a04 */
[----:B------:R-:W-:Y:S01]  /*7f50*/  IABS R5, R90 ;  /* 0x0000005a00057213 */ /* 0x000fe20000000000 */
[--C-:B------:R-:W-:Y:S01]  /*7f60*/  @!P3 IMAD.IADD R88, R88, 0x1, -R0.reuse ;  /* 0x000000015858b824 */ /* 0x100fe200078e0a00 */
[----:B------:R-:W-:Y:S01]  /*7f70*/  ISETP.GE.AND P3, PT, R90, RZ, PT ;  /* 0x000000ff5a00720c */ /* 0x000fe20003f66270 */
[----:B------:R-:W-:Y:S02]  /*7f80*/  IMAD R90, R0, R4, R91 ;  /* 0x00000004005a7224 */ /* 0x000fe400078e025b */
[----:B------:R-:W-:Y:S02]  /*7f90*/  IMAD.MOV.U32 R91, RZ, RZ, R5 ;  /* 0x000000ffff5b7224 */ /* 0x000fe400078e0005 */
[----:B------:R-:W-:Y:S01]  /*7fa0*/  @!P6 IMAD.IADD R87, R87, 0x1, -R0 ;  /* 0x000000015757e824 */ /* 0x000fe200078e0a00 */
[----:B------:R-:W-:Y:S01]  /*7fb0*/  ISETP.GE.AND P6, PT, R95, RZ, PT ;  /* 0x000000ff5f00720c */ /* 0x000fe20003fc6270 */
[----:B------:R-:W-:-:S04]  /*7fc0*/  IMAD.HI.U32 R4, R2, R91, RZ ;  /* 0x0000005b02047227 */ /* 0x000fc800078e00ff */
[----:B------:R-:W-:Y:S01]  /*7fd0*/  @!P2 IMAD.IADD R89, R89, 0x1, -R0 ;  /* 0x000000015959a824 */ /* 0x000fe200078e0a00 */
[C---:B------:R-:W-:Y:S01]  /*7fe0*/  ISETP.GT.U32.AND P2, PT, R0.reuse, R88, PT ;  /* 0x000000580000720c */ /* 0x040fe20003f44070 */
[----:B------:R-:W-:Y:S01]  /*7ff0*/  @!P0 IMAD.MOV R87, RZ, RZ, -R87 ;  /* 0x000000ffff578224 */ /* 0x000fe200078e0a57 */
[C---:B------:R-:W-:Y:S01]  /*8000*/  ISETP.GT.U32.AND P0, PT, R0.reuse, R90, PT ;  /* 0x0000005a0000720c */ /* 0x040fe20003f04070 */
[----:B------:R-:W-:Y:S02]  /*8010*/  IMAD.MOV R4, RZ, RZ, -R4 ;  /* 0x000000ffff047224 */ /* 0x000fe400078e0a04 */
[----:B------:R-:W-:Y:S01]  /*8020*/  @!P4 IMAD.MOV R84, RZ, RZ, -R84 ;  /* 0x000000ffff54c224 */ /* 0x000fe200078e0a54 */
[----:B------:R-:W-:Y:S01]  /*8030*/  ISETP.GE.AND P4, PT, R93, RZ, PT ;  /* 0x000000ff5d00720c */ /* 0x000fe20003f86270 */
[C---:B------:R-:W-:Y:S01]  /*8040*/  IMAD R91, R0.reuse, R4, R91 ;  /* 0x00000004005b7224 */ /* 0x040fe200078e025b */
[----:B------:R-:W-:Y:S01]  /*8050*/  IABS R93, R92 ;  /* 0x0000005c005d7213 */ /* 0x000fe20000000000 */
[----:B------:R-:W-:Y:S01]  /*8060*/  @!P1 IMAD.MOV R86, RZ, RZ, -R86 ;  /* 0x000000ffff569224 */ /* 0x000fe200078e0a56 */
[----:B------:R-:W-:Y:S01]  /*8070*/  ISETP.GT.U32.AND P1, PT, R0, R89, PT ;  /* 0x000000590000720c */ /* 0x000fe20003f24070 */
[----:B------:R-:W-:Y:S01]  /*8080*/  @!P5 IMAD.MOV R85, RZ, RZ, -R85 ;  /* 0x000000ffff55d224 */ /* 0x000fe200078e0a55 */
[----:B------:R-:W-:Y:S01]  /*8090*/  ISETP.GE.AND P5, PT, R94, RZ, PT ;  /* 0x000000ff5e00720c */ /* 0x000fe20003fa6270 */
[--C-:B------:R-:W-:Y:S01]  /*80a0*/  @!P2 IMAD.IADD R88, R88, 0x1, -R0.reuse ;  /* 0x000000015858a824 */ /* 0x100fe200078e0a00 */
[----:B------:R-:W-:Y:S01]  /*80b0*/  ISETP.GT.U32.AND P2, PT, R0, R91, PT ;  /* 0x0000005b0000720c */ /* 0x000fe20003f44070 */
[----:B------:R-:W-:Y:S01]  /*80c0*/  @!P0 IMAD.IADD R90, R90, 0x1, -R0 ;  /* 0x000000015a5a8824 */ /* 0x000fe200078e0a00 */
[----:B------:R-:W-:Y:S01]  /*80d0*/  LOP3.LUT R94, R3, 0x14c, RZ, 0xfc, !PT ;  /* 0x0000014c035e7812 */ /* 0x000fe200078efcff */
[----:B------:R-:W-:-:S03]  /*80e0*/  IMAD.HI.U32 R4, R2, R93, RZ ;  /* 0x0000005d02047227 */ /* 0x000fc600078e00ff */
[----:B------:R-:W-:Y:S01]  /*80f0*/  IABS R95, R94 ;  /* 0x0000005e005f7213 */ /* 0x000fe20000000000 */
[----:B------:R-:W-:Y:S01]  /*8100*/  @!P4 IMAD.MOV R88, RZ, RZ, -R88 ;  /* 0x000000ffff58c224 */ /* 0x000fe200078e0a58 */
[----:B------:R-:W-:Y:S01]  /*8110*/  ISETP.GT.U32.AND P4, PT, R0, R90, PT ;  /* 0x0000005a0000720c */ /* 0x000fe20003f84070 */
[----:B------:R-:W-:Y:S01]  /*8120*/  @!P1 IMAD.IADD R89, R89, 0x1, -R0 ;  /* 0x0000000159599824 */ /* 0x000fe200078e0a00 */
[----:B------:R-:W-:Y:S01]  /*8130*/  ISETP.GE.AND P1, PT, R92, RZ, PT ;  /* 0x000000ff5c00720c */ /* 0x000fe20003f26270 */
[----:B------:R-:W-:Y:S01]  /*8140*/  IMAD.HI.U32 R5, R2, R95, RZ ;  /* 0x0000005f02057227 */ /* 0x000fe200078e00ff */
[----:B------:R-:W-:-:S03]  /*8150*/  ISETP.GE.AND P0, PT, R94, RZ, PT ;  /* 0x000000ff5e00720c */ /* 0x000fc60003f06270 */
[----:B------:R-:W-:Y:S02]  /*8160*/  IMAD.MOV R92, RZ, RZ, -R4 ;  /* 0x000000ffff5c7224 */ /* 0x000fe400078e0a04 */
[----:B------:R-:W-:Y:S02]  /*8170*/  @!P2 IMAD.IADD R91, R91, 0x1, -R0 ;  /* 0x000000015b5ba824 */ /* 0x000fe400078e0a00 */
[----:B------:R-:W-:Y:S02]  /*8180*/  IMAD.MOV R5, RZ, RZ, -R5 ;  /* 0x000000ffff057224 */ /* 0x000fe400078e0a05 */
[C---:B------:R-:W-:Y:S01]  /*8190*/  IMAD R92, R0.reuse, R92, R93 ;  /* 0x0000005c005c7224 */ /* 0x040fe200078e025d */
[C---:B------:R-:W-:Y:S01]  /*81a0*/  ISETP.GT.U32.AND P2, PT, R0.reuse, R91, PT ;  /* 0x0000005b0000720c */ /* 0x040fe20003f44070 */
[----:B------:R-:W-:Y:S01]  /*81b0*/  IMAD R93, R0, R5, R95 ;  /* 0x00000005005d7224 */ /* 0x000fe200078e025f */
[----:B------:R-:W-:Y:S01]  /*81c0*/  IABS R95, R98 ;  /* 0x00000062005f7213 */ /* 0x000fe20000000000 */
[----:B------:R-:W-:-:S04]  /*81d0*/  IMAD.HI.U32 R4, R2, R97, RZ ;  /* 0x0000006102047227 */ /* 0x000fc800078e00ff */
[----:B------:R-:W-:Y:S01]  /*81e0*/  @!P4 IMAD.IADD R90, R90, 0x1, -R0 ;  /* 0x000000015a5ac824 */ /* 0x000fe200078e0a00 */
[C---:B------:R-:W-:Y:S01]  /*81f0*/  ISETP.GT.U32.AND P4, PT, R0.reuse, R93, PT ;  /* 0x0000005d0000720c */ /* 0x040fe20003f84070 */
[----:B------:R-:W-:Y:S02]  /*8200*/  IMAD.MOV R4, RZ, RZ, -R4 ;  /* 0x000000ffff047224 */ /* 0x000fe400078e0a04 */
[----:B------:R-:W-:Y:S01]  /*8210*/  @!P5 IMAD.MOV R89, RZ, RZ, -R89 ;  /* 0x000000ffff59d224 */ /* 0x000fe200078e0a59 */
[C---:B------:R-:W-:Y:S01]  /*8220*/  ISETP.GT.U32.AND P5, PT, R0.reuse, R92, PT ;  /* 0x0000005c0000720c */ /* 0x040fe20003fa4070 */
[C---:B------:R-:W-:Y:S01]  /*8230*/  IMAD R94, R0.reuse, R4, R97 ;  /* 0x00000004005e7224 */ /* 0x040fe200078e0261 */
[----:B------:R-:W-:Y:S01]  /*8240*/  IABS R97, R100 ;  /* 0x0000006400617213 */ /* 0x000fe20000000000 */
[----:B------:R-:W-:Y:S02]  /*8250*/  @!P2 IMAD.IADD R91, R91, 0x1, -R0 ;  /* 0x000000015b5ba824 */ /* 0x000fe400078e0a00 */
[----:B------:R-:W-:Y:S01]  /*8260*/  @!P6 IMAD.MOV R90, RZ, RZ, -R90 ;  /* 0x000000ffff5ae224 */ /* 0x000fe200078e0a5a */
[----:B------:R-:W-:Y:S01]  /*8270*/  ISETP.GT.U32.AND P2, PT, R0, R94, PT ;  /* 0x0000005e0000720c */ /* 0x000fe20003f44070 */
[----:B------:R-:W-:-:S04]  /*8280*/  IMAD.HI.U32 R5, R2, R97, RZ ;  /* 0x0000006102057227 */ /* 0x000fc800078e00ff */
[--C-:B------:R-:W-:Y:S02]  /*8290*/  @!P4 IMAD.IADD R93, R93, 0x1, -R0.reuse ;  /* 0x000000015d5dc824 */ /* 0x100fe400078e0a00 */
[--C-:B------:R-:W-:Y:S01]  /*82a0*/  @!P5 IMAD.IADD R92, R92, 0x1, -R0.reuse ;  /* 0x000000015c5cd824 */ /* 0x100fe200078e0a00 */
[----:B------:R-:W-:Y:S01]  /*82b0*/  ISETP.GE.AND P5, PT, R96, RZ, PT ;  /* 0x000000ff6000720c */ /* 0x000fe20003fa6270 */
[----:B------:R-:W-:Y:S01]  /*82c0*/  IMAD.HI.U32 R4, R2, R95, RZ ;  /* 0x0000005f02047227 */ /* 0x000fe200078e00ff */
[C---:B------:R-:W-:Y:S02]  /*82d0*/  ISETP.GT.U32.AND P6, PT, R0.reuse, R93, PT ;  /* 0x0000005d0000720c */ /* 0x040fe40003fc4070 */
[----:B------:R-:W-:Y:S01]  /*82e0*/  ISETP.GT.U32.AND P4, PT, R0, R92, PT ;  /* 0x0000005c0000720c */ /* 0x000fe20003f84070 */
[----:B------:R-:W-:Y:S02]  /*82f0*/  @!P2 IMAD.IADD R94, R94, 0x1, -R0 ;  /* 0x000000015e5ea824 */ /* 0x000fe400078e0a00 */
[----:B------:R-:W-:-:S02]  /*8300*/  IMAD.MOV R5, RZ, RZ, -R5 ;  /* 0x000000ffff057224 */ /* 0x000fc400078e0a05 */
[----:B------:R-:W-:Y:S01]  /*8310*/  IMAD.MOV R4, RZ, RZ, -R4 ;  /* 0x000000ffff047224 */ /* 0x000fe200078e0a04 */
[C---:B------:R-:W-:Y:S01]  /*8320*/  ISETP.GT.U32.AND P2, PT, R0.reuse, R94, PT ;  /* 0x0000005e0000720c */ /* 0x040fe20003f44070 */
[C---:B------:R-:W-:Y:S02]  /*8330*/  IMAD R96, R0.reuse, R5, R97 ;  /* 0x0000000500607224 */ /* 0x040fe400078e0261 */
[----:B------:R-:W-:Y:S02]  /*8340*/  IMAD R95, R0, R4, R95 ;  /* 0x00000004005f7224 */ /* 0x000fe400078e025f */
[----:B------:R-:W-:-:S04]  /*8350*/  IMAD.HI.U32 R5, R2, R101, RZ ;  /* 0x0000006502057227 */ /* 0x000fc800078e00ff */
[--C-:B------:R-:W-:Y:S01]  /*8360*/  @!P6 IMAD.IADD R93, R93, 0x1, -R0.reuse ;  /* 0x000000015d5de824 */ /* 0x100fe200078e0a00 */
[----:B------:R-:W-:Y:S01]  /*8370*/  ISETP.GT.U32.AND P6, PT, R0, R96, PT ;  /* 0x000000600000720c */ /* 0x000fe20003fc4070 */
[----:B------:R-:W-:Y:S01]  /*8380*/  @!P4 IMAD.IADD R92, R92, 0x1, -R0 ;  /* 0x000000015c5cc824 */ /* 0x000fe200078e0a00 */
[----:B------:R-:W-:Y:S01]  /*8390*/  ISETP.GT.U32.AND P4, PT, R0, R95, PT ;  /* 0x0000005f0000720c */ /* 0x000fe20003f84070 */
[----:B------:R-:W-:Y:S02]  /*83a0*/  IMAD.MOV R5, RZ, RZ, -R5 ;  /* 0x000000ffff057224 */ /* 0x000fe400078e0a05 */
[----:B------:R-:W-:Y:S01]  /*83b0*/  @!P3 IMAD.MOV R91, RZ, RZ, -R91 ;  /* 0x000000ffff5bb224 */ /* 0x000fe200078e0a5b */
[----:B------:R-:W-:Y:S01]  /*83c0*/  ISETP.GE.AND P3, PT, R98, RZ, PT ;  /* 0x000000ff6200720c */ /* 0x000fe20003f66270 */
[----:B------:R-:W-:-:S04]  /*83d0*/  IMAD.HI.U32 R4, R2, R99, RZ ;  /* 0x0000006302047227 */ /* 0x000fc800078e00ff */
[----:B------:R-:W-:Y:S01]  /*83e0*/  IMAD R98, R0, R5, R101 ;  /* 0x0000000500627224 */ /* 0x000fe200078e0265 */
[----:B------:R-:W-:Y:S01]  /*83f0*/  LOP3.LUT R101, R3, 0x15a, RZ, 0xfc, !PT ;  /* 0x0000015a03657812 */ /* 0x000fe200078efcff */
[----:B------:R-:W-:Y:S02]  /*8400*/  IMAD.MOV R4, RZ, RZ, -R4 ;  /* 0x000000ffff047224 */ /* 0x000fe400078e0a04 */
[--C-:B------:R-:W-:Y:S01]  /*8410*/  @!P2 IMAD.IADD R94, R94, 0x1, -R0.reuse ;  /* 0x000000015e5ea824 */ /* 0x100fe200078e0a00 */
[----:B------:R-:W-:Y:S01]  /*8420*/  ISETP.GE.AND P2, PT, R100, RZ, PT ;  /* 0x000000ff6400720c */ /* 0x000fe20003f46270 */
[----:B------:R-:W-:Y:S01]  /*8430*/  @!P0 IMAD.MOV R93, RZ, RZ, -R93 ;  /* 0x000000ffff5d8224 */ /* 0x000fe200078e0a5d */
[----:B------:R-:W-:Y:S01]  /*8440*/  IABS R100, R104 ;  /* 0x0000006800647213 */ /* 0x000fe20000000000 */
[C---:B------:R-:W-:Y:S01]  /*8450*/  IMAD R97, R0.reuse, R4, R99 ;  /* 0x0000000400617224 */ /* 0x040fe200078e0263 */
[----:B------:R-:W-:Y:S01]  /*8460*/  ISETP.GT.U32.AND P0, PT, R0, R98, PT ;  /* 0x000000620000720c */ /* 0x000fe20003f04070 */
[----:B------:R-:W-:Y:S01]  /*8470*/  @!P6 IMAD.IADD R96, R96, 0x1, -R0 ;  /* 0x000000016060e824 */ /* 0x000fe200078e0a00 */
[----:B------:R-:W-:Y:S01]  /*8480*/  @!P4 IADD3 R95, R95, -R0, RZ ;  /* 0x800000005f5fc210 */ /* 0x000fe20007ffe0ff */
[----:B------:R-:W-:Y:S01]  /*8490*/  IMAD.MOV.U32 R99, RZ, RZ, R100 ;  /* 0x000000ffff637224 */ /* 0x000fe200078e0064 */
[C---:B------:R-:W-:Y:S01]  /*84a0*/  ISETP.GT.U32.AND P4, PT, R0.reuse, R97, PT ;  /* 0x000000610000720c */ /* 0x040fe20003f84070 */
[----:B------:R-:W-:Y:S01]  /*84b0*/  @!P1 IMAD.MOV R92, RZ, RZ, -R92 ;  /* 0x000000ffff5c9224 */ /* 0x000fe200078e0a5c */
[----:B------:R-:W-:Y:S01]  /*84c0*/  ISETP.GT.U32.AND P6, PT, R0, R96, PT ;  /* 0x000000600000720c */ /* 0x000fe20003fc4070 */
[----:B------:R-:W-:Y:S01]  /*84d0*/  IMAD.HI.U32 R4, R2, R99, RZ ;  /* 0x0000006302047227 */ /* 0x000fe200078e00ff */
[----:B------:R-:W-:-:S02]  /*84e0*/  IABS R5, R101 ;  /* 0x0000006500057213 */ /* 0x000fc40000000000 */
[----:B------:R-:W-:Y:S01]  /*84f0*/  ISETP.GT.U32.AND P1, PT, R0, R95, PT ;  /* 0x0000005f0000720c */ /* 0x000fe20003f24070 */
[----:B------:R-:W-:Y:S02]  /*8500*/  IMAD.MOV R4, RZ, RZ, -R4 ;  /* 0x000000ffff047224 */ /* 0x000fe400078e0a04 */
[--C-:B------:R-:W-:Y:S02]  /*8510*/  @!P0 IMAD.IADD R98, R98, 0x1, -R0.reuse ;  /* 0x0000000162628824 */ /* 0x100fe400078e0a00 */
[C---:B------:R-:W-:Y:S02]  /*8520*/  IMAD R99, R0.reuse, R4, R99 ;  /* 0x0000000400637224 */ /* 0x040fe400078e0263 */
[----:B------:R-:W-:Y:S01]  /*8530*/  @!P4 IMAD.IADD R97, R97, 0x1, -R0 ;  /* 0x000000016161c824 */ /* 0x000fe200078e0a00 */
[----:B------:R-:W-:Y:S01]  /*8540*/  ISETP.GT.U32.AND P0, PT, R0, R98, PT ;  /* 0x000000620000720c */ /* 0x000fe20003f04070 */
[----:B------:R-:W-:-:S03]  /*8550*/  IMAD.HI.U32 R4, R2, R5, RZ ;  /* 0x0000000502047227 */ /* 0x000fc600078e00ff */
[----:B------:R-:W-:Y:S01]  /*8560*/  ISETP.GT.U32.AND P4, PT, R0, R97, PT ;  /* 0x000000610000720c */ /* 0x000fe20003f84070 */
[----:B------:R-:W-:Y:S01]  /*8570*/  @!P6 IMAD.IADD R96, R96, 0x1, -R0 ;  /* 0x000000016060e824 */ /* 0x000fe200078e0a00 */
[C---:B------:R-:W-:Y:S01]  /*8580*/  ISETP.GT.U32.AND P6, PT, R0.reuse, R99, PT ;  /* 0x000000630000720c */ /* 0x040fe20003fc4070 */
[----:B------:R-:W-:Y:S02]  /*8590*/  IMAD.MOV R4, RZ, RZ, -R4 ;  /* 0x000000ffff047224 */ /* 0x000fe400078e0a04 */
[--C-:B------:R-:W-:Y:S01]  /*85a0*/  @!P1 IMAD.IADD R95, R95, 0x1, -R0.reuse ;  /* 0x000000015f5f9824 */ /* 0x100fe200078e0a00 */
[----:B------:R-:W-:Y:S01]  /*85b0*/  ISETP.GE.AND P1, PT, R103, RZ, PT ;  /* 0x000000ff6700720c */ /* 0x000fe20003f26270 */
[----:B------:R-:W-:Y:S01]  /*85c0*/  IMAD R100, R0, R4, R5 ;  /* 0x0000000400647224 */ /* 0x000fe200078e0205 */
[C---:B------:R-:W-:Y:S01]  /*85d0*/  LOP3.LUT R4, R3.reuse, 0x15c, RZ, 0xfc, !PT ;  /* 0x0000015c03047812 */ /* 0x040fe200078efcff */
[----:B------:R-:W-:Y:S01]  /*85e0*/  @!P0 IMAD.IADD R98, R98, 0x1, -R0 ;  /* 0x0000000162628824 */ /* 0x000fe200078e0a00 */
[----:B------:R-:W-:Y:S01]  /*85f0*/  LOP3.LUT R5, R3, 0x15e, RZ, 0xfc, !PT ;  /* 0x0000015e03057812 */ /* 0x000fe200078efcff */
[----:B------:R-:W-:Y:S01]  /*8600*/  @!P2 IMAD.MOV R96, RZ, RZ, -R96 ;  /* 0x000000ffff60a224 */ /* 0x000fe200078e0a60 */
[----:B------:R-:W-:Y:S01]  /*8610*/  ISETP.GT.U32.AND P0, PT, R0, R100, PT ;  /* 0x000000640000720c */ /* 0x000fe20003f04070 */
[--C-:B------:R-:W-:Y:S01]  /*8620*/  @!P4 IMAD.IADD R97, R97, 0x1, -R0.reuse ;  /* 0x000000016161c824 */ /* 0x100fe200078e0a00 */
[----:B------:R-:W-:Y:S01]  /*8630*/  ISETP.GE.AND P4, PT, R101, RZ, PT ;  /* 0x000000ff6500720c */ /* 0x000fe20003f86270 */
[----:B------:R-:W-:Y:S01]  /*8640*/  @!P6 IMAD.IADD R99, R99, 0x1, -R0 ;  /* 0x000000016363e824 */ /* 0x000fe200078e0a00 */
[----:B------:R-:W-:Y:S01]  /*8650*/  IABS R101, R4 ;  /* 0x0000000400657213 */ /* 0x000fe20000000000 */
[----:B------:R-:W-:Y:S01]  /*8660*/  @!P5 IMAD.MOV R94, RZ, RZ, -R94 ;  /* 0x000000ffff5ed224 */ /* 0x000fe200078e0a5e */
[----:B------:R-:W-:Y:S01]  /*8670*/  ISETP.GE.AND P5, PT, R102, RZ, PT ;  /* 0x000000ff6600720c */ /* 0x000fe20003fa6270 */
[----:B------:R-:W-:Y:S01]  /*8680*/  @!P3 IMAD.MOV R95, RZ, RZ, -R95 ;  /* 0x000000ffff5fb224 */ /* 0x000fe200078e0a5f */
[----:B------:R-:W-:Y:S01]  /*8690*/  ISETP.GT.U32.AND P2, PT, R0, R99, PT ;  /* 0x000000630000720c */ /* 0x000fe20003f44070 */
[----:B------:R-:W-:Y:S01]  /*86a0*/  @!P1 IMAD.MOV R98, RZ, RZ, -R98 ;  /* 0x000000ffff629224 */ /* 0x000fe200078e0a62 */
[----:B------:R-:W-:-:S02]  /*86b0*/  ISETP.GE.AND P3, PT, R104, RZ, PT ;  /* 0x000000ff6800720c */ /* 0x000fc40003f66270 */
[----:B------:R-:W-:Y:S01]  /*86c0*/  LOP3.LUT R102, R3, 0x160, RZ, 0xfc, !PT ;  /* 0x0000016003667812 */ /* 0x000fe200078efcff */
[----:B------:R-:W-:Y:S01]  /*86d0*/  @!P0 IMAD.IADD R100, R100, 0x1, -R0 ;  /* 0x0000000164648824 */ /* 0x000fe200078e0a00 */
[----:B------:R-:W-:Y:S01]  /*86e0*/  ISETP.GE.AND P6, PT, R4, RZ, PT ;  /* 0x000000ff0400720c */ /* 0x000fe20003fc6270 */
[----:B------:R-:W-:Y:S01]  /*86f0*/  IMAD.HI.U32 R4, R2, R101, RZ ;  /* 0x0000006502047227 */ /* 0x000fe200078e00ff */
[----:B------:R-:W-:Y:S02]  /*8700*/  ISETP.GE.AND P1, PT, R102, RZ, PT ;  /* 0x000000ff6600720c */ /* 0x000fe40003f26270 */
[----:B------:R-:W-:Y:S01]  /*8710*/  IABS R105, R102 ;  /* 0x0000006600697213 */ /* 0x000fe20000000000 */
[----:B------:R-:W-:Y:S01]  /*8720*/  IMAD.MOV R102, RZ, RZ, -R4 ;  /* 0x000000ffff667224 */ /* 0x000fe200078e0a04 */
[----:B------:R-:W-:Y:S01]  /*8730*/  IABS R103, R5 ;  /* 0x0000000500677213 */ /* 0x000fe20000000000 */
[----:B------:R-:W-:Y:S01]  /*8740*/  @!P2 IMAD.IADD R99, R99, 0x1, -R0 ;  /* 0x000000016363a824 */ /* 0x000fe200078e0a00 */
[C---:B------:R-:W-:Y:S01]  /*8750*/  ISETP.GT.U32.AND P0, PT, R0.reuse, R100, PT ;  /* 0x000000640000720c */ /* 0x040fe20003f04070 */
[----:B------:R-:W-:Y:S01]  /*8760*/  IMAD R101, R0, R102, R101 ;  /* 0x0000006600657224 */ /* 0x000fe200078e0265 */
[----:B------:R-:W-:Y:S01]  /*8770*/  LOP3.LUT R104, R3, 0x162, RZ, 0xfc, !PT ;  /* 0x0000016203687812 */ /* 0x000fe200078efcff */
[----:B------:R-:W-:Y:S01]  /*8780*/  @!P5 IMAD.MOV R97, RZ, RZ, -R97 ;  /* 0x000000ffff61d224 */ /* 0x000fe200078e0a61 */
[----:B------:R-:W-:Y:S01]  /*8790*/  ISETP.GE.AND P5, PT, R5, RZ, PT ;  /* 0x000000ff0500720c */ /* 0x000fe20003fa6270 */
[----:B------:R-:W-:Y:S01]  /*87a0*/  IMAD.HI.U32 R4, R2, R103, RZ ;  /* 0x0000006702047227 */ /* 0x000fe200078e00ff */
[----:B------:R-:W-:-:S02]  /*87b0*/  IABS R107, R104 ;  /* 0x00000068006b7213 */ /* 0x000fc40000000000 */
[----:B------:R-:W-:Y:S01]  /*87c0*/  ISETP.GE.AND P2, PT, R104, RZ, PT ;  /* 0x000000ff6800720c */ /* 0x000fe20003f46270 */
[----:B------:R-:W-:-:S04]  /*87d0*/  IMAD.HI.U32 R5, R2, R105, RZ ;  /* 0x0000006902057227 */ /* 0x000fc800078e00ff */
[----:B------:R-:W-:Y:S01]  /*87e0*/  @!P3 IMAD.MOV R99, RZ, RZ, -R99 ;  /* 0x000000ffff63b224 */ /* 0x000fe200078e0a63 */
[C---:B------:R-:W-:Y:S01]  /*87f0*/  ISETP.GT.U32.AND P3, PT, R0.reuse, R101, PT ;  /* 0x000000650000720c */ /* 0x040fe20003f64070 */
[----:B------:R-:W-:Y:S02]  /*8800*/  IMAD.MOV R102, RZ, RZ, -R4 ;  /* 0x000000ffff667224 */ /* 0x000fe400078e0a04 */
[----:B------:R-:W-:Y:S02]  /*8810*/  IMAD.MOV R5, RZ, RZ, -R5 ;  /* 0x000000ffff057224 */ /* 0x000fe400078e0a05 */
[----:B------:R-:W-:Y:S02]  /*8820*/  IMAD R102, R0, R102, R103 ;  /* 0x0000006600667224 */ /* 0x000fe400078e0267 */
[----:B------:R-:W-:Y:S02]  /*8830*/  @!P0 IMAD.IADD R100, R100, 0x1, -R0 ;  /* 0x0000000164648824 */ /* 0x000fe400078e0a00 */
[C---:B------:R-:W-:Y:S01]  /*8840*/  IMAD R103, R0.reuse, R5, R105 ;  /* 0x0000000500677224 */ /* 0x040fe200078e0269 */
[C---:B------:R-:W-:Y:S01]  /*8850*/  ISETP.GT.U32.AND P0, PT, R0.reuse, R102, PT ;  /* 0x000000660000720c */ /* 0x040fe20003f04070 */
[----:B------:R-:W-:Y:S01]  /*8860*/  @!P4 IMAD.MOV R100, RZ, RZ, -R100 ;  /* 0x000000ffff64c224 */ /* 0x000fe200078e0a64 */
[----:B------:R-:W-:Y:S01]  /*8870*/  IABS R105, R110 ;  /* 0x0000006e00697213 */ /* 0x000fe20000000000 */
[----:B------:R-:W-:Y:S01]  /*8880*/  @!P3 IMAD.IADD R101, R101, 0x1, -R0 ;  /* 0x000000016565b824 */ /* 0x000fe200078e0a00 */
[----:B------:R-:W-:Y:S01]  /*8890*/  ISETP.GT.U32.AND P4, PT, R0, R103, PT ;  /* 0x000000670000720c */ /* 0x000fe20003f84070 */
[----:B------:R-:W-:-:S03]  /*88a0*/  IMAD.HI.U32 R4, R2, R107, RZ ;  /* 0x0000006b02047227 */ /* 0x000fc600078e00ff */
[----:B------:R-:W-:Y:S01]  /*88b0*/  ISETP.GT.U32.AND P3, PT, R0, R101, PT ;  /* 0x000000650000720c */ /* 0x000fe20003f64070 */
[----:B------:R-:W-:-:S04]  /*88c0*/  IMAD.MOV R4, RZ, RZ, -R4 ;  /* 0x000000ffff047224 */ /* 0x000fc800078e0a04 */
[----:B------:R-:W-:Y:S01]  /*88d0*/  IMAD R104, R0, R4, R107 ;  /* 0x0000000400687224 */ /* 0x000fe200078e026b */
[----:B------:R-:W-:Y:S01]  /*88e0*/  IABS R107, R112 ;  /* 0x00000070006b7213 */ /* 0x000fe20000000000 */
[--C-:B------:R-:W-:Y:S02]  /*88f0*/  @!P0 IMAD.IADD R102, R102, 0x1, -R0.reuse ;  /* 0x0000000166668824 */ /* 0x100fe400078e0a00 */
[--C-:B------:R-:W-:Y:S02]  /*8900*/  @!P4 IMAD.IADD R103, R103, 0x1, -R0.reuse ;  /* 0x000000016767c824 */ /* 0x100fe400078e0a00 */
[----:B------:R-:W-:Y:S01]  /*8910*/  IMAD.HI.U32 R5, R2, R107, RZ ;  /* 0x0000006b02057227 */ /* 0x000fe200078e00ff */
[C---:B------:R-:W-:Y:S02]  /*8920*/  ISETP.GT.U32.AND P0, PT, R0.reuse, R102, PT ;  /* 0x000000660000720c */ /* 0x040fe40003f04070 */
[C---:B------:R-:W-:Y:S01]  /*8930*/  ISETP.GT.U32.AND P4, PT, R0.reuse, R103, PT ;  /* 0x000000670000720c */ /* 0x040fe20003f84070 */
[----:B------:R-:W-:Y:S01]  /*8940*/  @!P3 IMAD.IADD R101, R101, 0x1, -R0 ;  /* 0x000000016565b824 */ /* 0x000fe200078e0a00 */
[----:B------:R-:W-:Y:S01]  /*8950*/  ISETP.GT.U32.AND P3, PT, R0, R104, PT ;  /* 0x000000680000720c */ /* 0x000fe20003f64070 */
[----:B------:R-:W-:-:S02]  /*8960*/  IMAD.MOV R5, RZ, RZ, -R5 ;  /* 0x000000ffff057224 */ /* 0x000fc400078e0a05 */
[----:B------:R-:W-:-:S04]  /*8970*/  IMAD.HI.U32 R4, R2, R105, RZ ;  /* 0x0000006902047227 */ /* 0x000fc800078e00ff */
[C---:B------:R-:W-:Y:S02]  /*8980*/  IMAD R106, R0.reuse, R5, R107 ;  /* 0x00000005006a7224 */ /* 0x040fe400078e026b */
[----:B------:R-:W-:Y:S02]  /*8990*/  IMAD.MOV R4, RZ, RZ, -R4 ;  /* 0x000000ffff047224 */ /* 0x000fe400078e0a04 */
[--C-:B------:R-:W-:Y:S01]  /*89a0*/  @!P4 IMAD.IADD R103, R103, 0x1, -R0.reuse ;  /* 0x000000016767c824 */ /* 0x100fe200078e0a00 */
[C---:B------:R-:W-:Y:S01]  /*89b0*/  ISETP.GT.U32.AND P4, PT, R0.reuse, R106, PT ;  /* 0x0000006a0000720c */ /* 0x040fe20003f84070 */
[----:B------:R-:W-:Y:S02]  /*89c0*/  IMAD R105, R0, R4, R105 ;  /* 0x0000000400697224 */ /* 0x000fe400078e0269 */
[----:B------:R-:W-:Y:S02]  /*89d0*/  @!P3 IMAD.IADD R104, R104, 0x1, -R0 ;  /* 0x000000016868b824 */ /* 0x000fe400078e0a00 */
[----:B------:R-:W-:-:S02]  /*89e0*/  IMAD.MOV.U32 R107, RZ, RZ, R108 ;  /* 0x000000ffff6b7224 */ /* 0x000fc400078e006c */
[----:B------:R-:W-:Y:S01]  /*89f0*/  @!P0 IMAD.IADD R102, R102, 0x1, -R0 ;  /* 0x0000000166668824 */ /* 0x000fe200078e0a00 */
[----:B------:R-:W-:Y:S01]  /*8a00*/  ISETP.GT.U32.AND P0, PT, R0, R105, PT ;  /* 0x000000690000720c */ /* 0x000fe20003f04070 */
[----:B------:R-:W-:Y:S01]  /*8a10*/  IMAD.HI.U32 R4, R2, R107, RZ ;  /* 0x0000006b02047227 */ /* 0x000fe200078e00ff */
[----:B------:R-:W-:-:S03]  /*8a20*/  ISETP.GT.U32.AND P3, PT, R0, R104, PT ;  /* 0x000000680000720c */ /* 0x000fc60003f64070 */
[----:B------:R-:W-:-:S04]  /*8a30*/  IMAD.HI.U32 R5, R2, R109, RZ ;  /* 0x0000006d02057227 */ /* 0x000fc800078e00ff */
[----:B------:R-:W-:Y:S02]  /*8a40*/  IMAD.MOV R4, RZ, RZ, -R4 ;  /* 0x000000ffff047224 */ /* 0x000fe400078e0a04 */
[----:B------:R-:W-:Y:S02]  /*8a50*/  @!P4 IMAD.IADD R106, R106, 0x1, -R0 ;  /* 0x000000016a6ac824 */ /* 0x000fe400078e0a00 */
[----:B------:R-:W-:Y:S02]  /*8a60*/  IMAD.MOV R5, RZ, RZ, -R5 ;  /* 0x000000ffff057224 */ /* 0x000fe400078e0a05 */
[C---:B------:R-:W-:Y:S01]  /*8a70*/  IMAD R107, R0.reuse, R4, R107 ;  /* 0x00000004006b7224 */ /* 0x040fe200078e026b */
[----:B------:R-:W-:Y:S01]  /*8a80*/  ISETP.GT.U32.AND P4, PT, R0, R106, PT ;  /* 0x0000006a0000720c */ /* 0x000fe20003f84070 */
[----:B------:R-:W-:-:S04]  /*8a90*/  IMAD.HI.U32 R4, R2, R111, RZ ;  /* 0x0000006f02047227 */ /* 0x000fc800078e00ff */
[--C-:B------:R-:W-:Y:S01]  /*8aa0*/  @!P0 IMAD.IADD R105, R105, 0x1, -R0.reuse ;  /* 0x0000000169698824 */ /* 0x100fe200078e0a00 */
[----:B------:R-:W-:Y:S01]  /*8ab0*/  ISETP.GE.AND P0, PT, R112, RZ, PT ;  /* 0x000000ff7000720c */ /* 0x000fe20003f06270 */
[----:B------:R-:W-:Y:S01]  /*8ac0*/  IMAD R108, R0, R5, R109 ;  /* 0x00000005006c7224 */ /* 0x000fe200078e026d */
[----:B------:R-:W-:Y:S01]  /*8ad0*/  LOP3.LUT R112, R3, 0x16e, RZ, 0xfc, !PT ;  /* 0x0000016e03707812 */ /* 0x000fe200078efcff */
[----:B------:R-:W-:Y:S01]  /*8ae0*/  @!P3 IMAD.IADD R104, R104, 0x1, -R0 ;  /* 0x000000016868b824 */ /* 0x000fe200078e0a00 */
[C---:B------:R-:W-:Y:S01]  /*8af0*/  ISETP.GT.U32.AND P3, PT, R0.reuse, R107, PT ;  /* 0x0000006b0000720c */ /* 0x040fe20003f64070 */
[----:B------:R-:W-:Y:S01]  /*8b00*/  IMAD.MOV R4, RZ, RZ, -R4 ;  /* 0x000000ffff047224 */ /* 0x000fe200078e0a04 */
[----:B------:R-:W-:Y:S01]  /*8b10*/  IABS R5, R112 ;  /* 0x0000007000057213 */ /* 0x000fe20000000000 */
[----:B------:R-:W-:Y:S01]  /*8b20*/  @!P5 IMAD.MOV R102, RZ, RZ, -R102 ;  /* 0x000000ffff66d224 */ /* 0x000fe200078e0a66 */
[C---:B------:R-:W-:Y:S01]  /*8b30*/  ISETP.GT.U32.AND P5, PT, R0.reuse, R105, PT ;  /* 0x000000690000720c */ /* 0x040fe20003fa4070 */
[----:B------:R-:W-:Y:S01]  /*8b40*/  @!P2 IMAD.MOV R104, RZ, RZ, -R104 ;  /* 0x000000ffff68a224 */ /* 0x000fe200078e0a68 */
[C---:B------:R-:W-:Y:S01]  /*8b50*/  ISETP.GT.U32.AND P2, PT, R0.reuse, R108, PT ;  /* 0x0000006c0000720c */ /* 0x040fe20003f44070 */
[----:B------:R-:W-:-:S02]  /*8b60*/  IMAD R109, R0, R4, R111 ;  /* 0x00000004006d7224 */ /* 0x000fc400078e026f */
[--C-:B------:R-:W-:Y:S02]  /*8b70*/  @!P4 IMAD.IADD R106, R106, 0x1, -R0.reuse ;  /* 0x000000016a6ac824 */ /* 0x100fe400078e0a00 */
[----:B------:R-:W-:Y:S01]  /*8b80*/  @!P6 IMAD.MOV R101, RZ, RZ, -R101 ;  /* 0x000000ffff65e224 */ /* 0x000fe200078e0a65 */
[----:B------:R-:W-:Y:S01]  /*8b90*/  ISETP.GT.U32.AND P4, PT, R0, R109, PT ;  /* 0x0000006d0000720c */ /* 0x000fe20003f84070 */
[--C-:B------:R-:W-:Y:S01]  /*8ba0*/  @!P3 IMAD.IADD R107, R107, 0x1, -R0.reuse ;  /* 0x000000016b6bb824 */ /* 0x100fe200078e0a00 */
[----:B------:R-:W-:Y:S01]  /*8bb0*/  ISETP.GE.AND P6, PT, R110, RZ, PT ;  /* 0x000000ff6e00720c */ /* 0x000fe20003fc6270 */
[----:B------:R-:W-:Y:S01]  /*8bc0*/  IMAD.HI.U32 R4, R2, R5, RZ ;  /* 0x0000000502047227 */ /* 0x000fe200078e00ff */
[----:B------:R-:W-:Y:S02]  /*8bd0*/  ISETP.GE.AND P3, PT, R115, RZ, PT ;  /* 0x000000ff7300720c */ /* 0x000fe40003f66270 */
[----:B------:R-:W-:Y:S01]  /*8be0*/  IABS R115, R118 ;  /* 0x0000007600737213 */ /* 0x000fe20000000000 */
[--C-:B------:R-:W-:Y:S01]  /*8bf0*/  @!P5 IMAD.IADD R105, R105, 0x1, -R0.reuse ;  /* 0x000000016969d824 */ /* 0x100fe200078e0a00 */
[----:B------:R-:W-:Y:S01]  /*8c00*/  ISETP.GE.AND P5, PT, R114, RZ, PT ;  /* 0x000000ff7200720c */ /* 0x000fe20003fa6270 */
[----:B------:R-:W-:Y:S01]  /*8c10*/  @!P2 IMAD.IADD R108, R108, 0x1, -R0 ;  /* 0x000000016c6ca824 */ /* 0x000fe200078e0a00 */
[----:B------:R-:W-:Y:S01]  /*8c20*/  ISETP.GT.U32.AND P2, PT, R0, R107, PT ;  /* 0x0000006b0000720c */ /* 0x000fe20003f44070 */
[----:B------:R-:W-:Y:S01]  /*8c30*/  IMAD.MOV R110, RZ, RZ, -R4 ;  /* 0x000000ffff6e7224 */ /* 0x000fe200078e0a04 */
[----:B------:R-:W-:Y:S01]  /*8c40*/  LOP3.LUT R114, R3, 0x170, RZ, 0xfc, !PT ;  /* 0x0000017003727812 */ /* 0x000fe200078efcff */
[----:B------:R-:W-:-:S02]  /*8c50*/  @!P4 IMAD.IADD R109, R109, 0x1, -R0 ;  /* 0x000000016d6dc824 */ /* 0x000fc400078e0a00 */
[C---:B------:R-:W-:Y:S01]  /*8c60*/  IMAD R110, R0.reuse, R110, R5 ;  /* 0x0000006e006e7224 */ /* 0x040fe200078e0205 */
[----:B------:R-:W-:Y:S01]  /*8c70*/  IABS R111, R114 ;  /* 0x00000072006f7213 */ /* 0x000fe20000000000 */
[----:B------:R-:W-:Y:S01]  /*8c80*/  @!P6 IMAD.MOV R105, RZ, RZ, -R105 ;  /* 0x000000ffff69e224 */ /* 0x000fe200078e0a69 */
[C---:B------:R-:W-:Y:S01]  /*8c90*/  ISETP.GT.U32.AND P4, PT, R0.reuse, R109, PT ;  /* 0x0000006d0000720c */ /* 0x040fe20003f84070 */
[----:B------:R-:W-:Y:S01]  /*8ca0*/  @!P1 IMAD.MOV R103, RZ, RZ, -R103 ;  /* 0x000000ffff679224 */ /* 0x000fe200078e0a67 */
[----:B------:R-:W-:Y:S01]  /*8cb0*/  ISETP.GT.U32.AND P6, PT, R0, R108, PT ;  /* 0x0000006c0000720c */ /* 0x000fe20003fc4070 */
[----:B------:R-:W-:Y:S01]  /*8cc0*/  IMAD.HI.U32 R4, R2, R111, RZ ;  /* 0x0000006f02047227 */ /* 0x000fe200078e00ff */
[----:B------:R-:W-:Y:S02]  /*8cd0*/  ISETP.GE.AND P1, PT, R113, RZ, PT ;  /* 0x000000ff7100720c */ /* 0x000fe40003f26270 */
[----:B------:R-:W-:Y:S01]  /*8ce0*/  IABS R113, R116 ;  /* 0x0000007400717213 */ /* 0x000fe20000000000 */
[----:B------:R-:W-:Y:S01]  /*8cf0*/  @!P2 IMAD.IADD R107, R107, 0x1, -R0 ;  /* 0x000000016b6ba824 */ /* 0x000fe200078e0a00 */
[----:B------:R-:W-:Y:S01]  /*8d00*/  ISETP.GT.U32.AND P2, PT, R0, R110, PT ;  /* 0x0000006e0000720c */ /* 0x000fe20003f44070 */
[----:B------:R-:W-:-:S02]  /*8d10*/  IMAD.MOV R4, RZ, RZ, -R4 ;  /* 0x000000ffff047224 */ /* 0x000fc400078e0a04 */
[----:B------:R-:W-:-:S04]  /*8d20*/  IMAD.HI.U32 R5, R2, R115, RZ ;  /* 0x0000007302057227 */ /* 0x000fc800078e00ff */
[----:B------:R-:W-:Y:S02]  /*8d30*/  IMAD R111, R0, R4, R111 ;  /* 0x00000004006f7224 */ /* 0x000fe400078e026f */
        /* <DEDUP_REMOVED lines=8> */
[C---:B------:R-:W-:Y:S01]  /*8dc0*/  IMAD R112, R0.reuse, R4, R113 ;  /* 0x0000000400707224 */ /* 0x040fe200078e0271 */
[----:B------:R-:W-:Y:S01]  /*8dd0*/  IABS R4, R119 ;  /* 0x0000007700047213 */ /* 0x000fe20000000000 */
[----:B------:R-:W-:Y:S01]  /*8de0*/  IMAD.MOV R5, RZ, RZ, -R5 ;  /* 0x000000ffff057224 */ /* 0x000fe200078e0a05 */
[----:B------:R-:W-:Y:S01]  /*8df0*/  LOP3.LUT R114, R3, 0x178, RZ, 0xfc, !PT ;  /* 0x0000017803727812 */ /* 0x000fe200078efcff */
[----:B------:R-:W-:Y:S01]  /*8e00*/  @!P0 IMAD.MOV R106, RZ, RZ, -R106 ;  /* 0x000000ffff6a8224 */ /* 0x000fe200078e0a6a */
[C---:B------:R-:W-:Y:S01]  /*8e10*/  ISETP.GT.U32.AND P0, PT, R0.reuse, R110, PT ;  /* 0x0000006e0000720c */ /* 0x040fe20003f04070 */
[----:B------:R-:W-:Y:S01]  /*8e20*/  IMAD R113, R0, R5, R115 ;  /* 0x0000000500717224 */ /* 0x000fe200078e0273 */
[----:B------:R-:W-:Y:S01]  /*8e30*/  IABS R117, R114 ;  /* 0x0000007200757213 */ /* 0x000fe20000000000 */
[----:B------:R-:W-:-:S02]  /*8e40*/  IMAD.MOV.U32 R115, RZ, RZ, R4 ;  /* 0x000000ffff737224 */ /* 0x000fc400078e0004 */
[----:B------:R-:W-:Y:S01]  /*8e50*/  @!P4 IMAD.IADD R111, R111, 0x1, -R0 ;  /* 0x000000016f6fc824 */ /* 0x000fe200078e0a00 */
[----:B------:R-:W-:Y:S01]  /*8e60*/  ISETP.GT.U32.AND P4, PT, R0, R112, PT ;  /* 0x000000700000720c */ /* 0x000fe20003f84070 */
[----:B------:R-:W-:-:S04]  /*8e70*/  IMAD.HI.U32 R4, R2, R115, RZ ;  /* 0x0000007302047227 */ /* 0x000fc800078e00ff */
[----:B------:R-:W-:Y:S02]  /*8e80*/  IMAD.MOV R4, RZ, RZ, -R4 ;  /* 0x000000ffff047224 */ /* 0x000fe400078e0a04 */
[----:B------:R-:W-:Y:S01]  /*8e90*/  @!P1 IMAD.MOV R107, RZ, RZ, -R107 ;  /* 0x000000ffff6b9224 */ /* 0x000fe200078e0a6b */
[----:B------:R-:W-:Y:S01]  /*8ea0*/  ISETP.GT.U32.AND P1, PT, R0, R111, PT ;  /* 0x0000006f0000720c */ /* 0x000fe20003f24070 */
[----:B------:R-:W-:Y:S01]  /*8eb0*/  @!P0 IMAD.IADD R110, R110, 0x1, -R0 ;  /* 0x000000016e6e8824 */ /* 0x000fe200078e0a00 */
[----:B------:R-:W-:Y:S01]  /*8ec0*/  ISETP.GE.AND P0, PT, R118, RZ, PT ;  /* 0x000000ff7600720c */ /* 0x000fe20003f06270 */
[C---:B------:R-:W-:Y:S01]  /*8ed0*/  IMAD R115, R0.reuse, R4, R115 ;  /* 0x0000000400737224 */ /* 0x040fe200078e0273 */
[----:B------:R-:W-:Y:S01]  /*8ee0*/  LOP3.LUT R118, R3, 0x17c, RZ, 0xfc, !PT ;  /* 0x0000017c03767812 */ /* 0x000fe200078efcff */
[----:B------:R-:W-:Y:S01]  /*8ef0*/  @!P5 IMAD.MOV R108, RZ, RZ, -R108 ;  /* 0x000000ffff6cd224 */ /* 0x000fe200078e0a6c */
[----:B------:R-:W-:Y:S01]  /*8f00*/  ISETP.GT.U32.AND P5, PT, R0, R113, PT ;  /* 0x000000710000720c */ /* 0x000fe20003fa4070 */
[----:B------:R-:W-:-:S04]  /*8f10*/  IMAD.HI.U32 R5, R2, R117, RZ ;  /* 0x0000007502057227 */ /* 0x000fc800078e00ff */
[----:B------:R-:W-:Y:S01]  /*8f20*/  @!P6 IMAD.MOV R110, RZ, RZ, -R110 ;  /* 0x000000ffff6ee224 */ /* 0x000fe200078e0a6e */
[----:B------:R-:W-:Y:S01]  /*8f30*/  ISETP.GT.U32.AND P6, PT, R0, R115, PT ;  /* 0x000000730000720c */ /* 0x000fe20003fc4070 */
[----:B------:R-:W-:Y:S02]  /*8f40*/  IMAD.MOV R5, RZ, RZ, -R5 ;  /* 0x000000ffff057224 */ /* 0x000fe400078e0a05 */
[----:B------:R-:W-:Y:S01]  /*8f50*/  @!P3 IMAD.MOV R109, RZ, RZ, -R109 ;  /* 0x000000ffff6db224 */ /* 0x000fe200078e0a6d */
[----:B------:R-:W-:Y:S01]  /*8f60*/  ISETP.GE.AND P3, PT, R116, RZ, PT ;  /* 0x000000ff7400720c */ /* 0x000fe20003f66270 */
[--C-:B------:R-:W-:Y:S01]  /*8f70*/  @!P1 IMAD.IADD R111, R111, 0x1, -R0.reuse ;  /* 0x000000016f6f9824 */ /* 0x100fe200078e0a00 */
[----:B------:R-:W-:Y:S01]  /*8f80*/  ISETP.GE.AND P1, PT, R119, RZ, PT ;  /* 0x000000ff7700720c */ /* 0x000fe20003f26270 */
[--C-:B------:R-:W-:Y:S01]  /*8f90*/  @!P4 IMAD.IADD R112, R112, 0x1, -R0.reuse ;  /* 0x000000017070c824 */ /* 0x100fe200078e0a00 */
[----:B------:R-:W-:Y:S01]  /*8fa0*/  IABS R119, R118 ;  /* 0x0000007600777213 */ /* 0x000fe20000000000 */
[C---:B------:R-:W-:Y:S01]  /*8fb0*/  IMAD R116, R0.reuse, R5, R117 ;  /* 0x0000000500747224 */ /* 0x040fe200078e0275 */
[----:B------:R-:W-:Y:S01]  /*8fc0*/  LOP3.LUT R5, R3, 0x17a, RZ, 0xfc, !PT ;  /* 0x0000017a03057812 */ /* 0x000fe200078efcff */
[--C-:B------:R-:W-:Y:S01]  /*8fd0*/  @!P5 IMAD.IADD R113, R113, 0x1, -R0.reuse ;  /* 0x000000017171d824 */ /* 0x100fe200078e0a00 */
[C---:B------:R-:W-:Y:S01]  /*8fe0*/  ISETP.GT.U32.AND P4, PT, R0.reuse, R112, PT ;  /* 0x000000700000720c */ /* 0x040fe20003f84070 */
[----:B------:R-:W-:Y:S01]  /*8ff0*/  @!P2 IMAD.MOV R111, RZ, RZ, -R111 ;  /* 0x000000ffff6fa224 */ /* 0x000fe200078e0a6f */
[----:B------:R-:W-:Y:S01]  /*9000*/  ISETP.GT.U32.AND P2, PT, R0, R116, PT ;  /* 0x000000740000720c */ /* 0x000fe20003f44070 */
[----:B------:R-:W-:Y:S01]  /*9010*/  @!P6 IMAD.IADD R115, R115, 0x1, -R0 ;  /* 0x000000017373e824 */ /* 0x000fe200078e0a00 */
[----:B------:R-:W-:-:S02]  /*9020*/  IABS R117, R5 ;  /* 0x0000000500757213 */ /* 0x000fc40000000000 */
[C---:B------:R-:W-:Y:S02]  /*9030*/  ISETP.GT.U32.AND P5, PT, R0.reuse, R113, PT ;  /* 0x000000710000720c */ /* 0x040fe40003fa4070 */
[----:B------:R-:W-:Y:S01]  /*9040*/  ISETP.GT.U32.AND P6, PT, R0, R115, PT ;  /* 0x000000730000720c */ /* 0x000fe20003fc4070 */
[----:B------:R-:W-:-:S04]  /*9050*/  IMAD.HI.U32 R4, R2, R117, RZ ;  /* 0x0000007502047227 */ /* 0x000fc800078e00ff */
[----:B------:R-:W-:Y:S02]  /*9060*/  IMAD.MOV R4, RZ, RZ, -R4 ;  /* 0x000000ffff047224 */ /* 0x000fe400078e0a04 */
[--C-:B------:R-:W-:Y:S01]  /*9070*/  @!P4 IMAD.IADD R112, R112, 0x1, -R0.reuse ;  /* 0x000000017070c824 */ /* 0x100fe200078e0a00 */
[----:B------:R-:W-:Y:S01]  /*9080*/  ISETP.GE.AND P4, PT, R114, RZ, PT ;  /* 0x000000ff7200720c */ /* 0x000fe20003f86270 */
[--C-:B------:R-:W-:Y:S01]  /*9090*/  @!P2 IMAD.IADD R116, R116, 0x1, -R0.reuse ;  /* 0x000000017474a824 */ /* 0x100fe200078e0a00 */
[----:B------:R-:W-:Y:S01]  /*90a0*/  ISETP.GE.AND P2, PT, R118, RZ, PT ;  /* 0x000000ff7600720c */ /* 0x000fe20003f46270 */
[C---:B------:R-:W-:Y:S01]  /*90b0*/  IMAD R117, R0.reuse, R4, R117 ;  /* 0x0000000400757224 */ /* 0x040fe200078e0275 */
[----:B------:R-:W-:Y:S01]  /*90c0*/  IABS R114, R126 ;  /* 0x0000007e00727213 */ /* 0x000fe20000000000 */
[----:B------:R-:W-:Y:S01]  /*90d0*/  @!P5 IMAD.IADD R113, R113, 0x1, -R0 ;  /* 0x000000017171d824 */ /* 0x000fe200078e0a00 */
[----:B------:R-:W-:Y:S01]  /*90e0*/  ISETP.GE.AND P5, PT, R5, RZ, PT ;  /* 0x000000ff0500720c */ /* 0x000fe20003fa6270 */
[----:B------:R-:W-:Y:S01]  /*90f0*/  @!P3 IMAD.MOV R112, RZ, RZ, -R112 ;  /* 0x000000ffff70b224 */ /* 0x000fe200078e0a70 */
[----:B------:R-:W-:Y:S01]  /*9100*/  ISETP.GT.U32.AND P3, PT, R0, R116, PT ;  /* 0x000000740000720c */ /* 0x000fe20003f64070 */
[----:B------:R-:W-:-:S04]  /*9110*/  IMAD.HI.U32 R5, R2, R119, RZ ;  /* 0x0000007702057227 */ /* 0x000fc800078e00ff */
[----:B------:R-:W-:Y:S01]  /*9120*/  @!P6 IMAD.IADD R115, R115, 0x1, -R0 ;  /* 0x000000017373e824 */ /* 0x000fe200078e0a00 */
[----:B------:R-:W-:Y:S01]  /*9130*/  ISETP.GT.U32.AND P6, PT, R0, R117, PT ;  /* 0x000000750000720c */ /* 0x000fe20003fc4070 */
[----:B------:R-:W-:Y:S02]  /*9140*/  IMAD.MOV R5, RZ, RZ, -R5 ;  /* 0x000000ffff057224 */ /* 0x000fe400078e0a05 */
[----:B------:R-:W-:-:S04]  /*9150*/  IMAD.HI.U32 R4, R2, R121, RZ ;  /* 0x0000007902047227 */ /* 0x000fc800078e00ff */
[----:B------:R-:W-:Y:S02]  /*9160*/  IMAD R118, R0, R5, R119 ;  /* 0x0000000500767224 */ /* 0x000fe400078e0277 */
[----:B------:R-:W-:Y:S02]  /*9170*/  @!P3 IMAD.IADD R116, R116, 0x1, -R0 ;  /* 0x000000017474b824 */ /* 0x000fe400078e0a00 */
[----:B------:R-:W-:Y:S01]  /*9180*/  IMAD.MOV R4, RZ, RZ, -R4 ;  /* 0x000000ffff047224 */ /* 0x000fe200078e0a04 */
[C---:B------:R-:W-:Y:S01]  /*9190*/  ISETP.GT.U32.AND P3, PT, R0.reuse, R118, PT ;  /* 0x000000760000720c */ /* 0x040fe20003f64070 */
[----:B------:R-:W-:Y:S02]  /*91a0*/  @!P6 IMAD.IADD R117, R117, 0x1, -R0 ;  /* 0x000000017575e824 */ /* 0x000fe400078e0a00 */
[C---:B------:R-:W-:Y:S02]  /*91b0*/  IMAD R119, R0.reuse, R4, R121 ;  /* 0x0000000400777224 */ /* 0x040fe400078e0279 */
[----:B------:R-:W-:Y:S01]  /*91c0*/  @!P0 IMAD.MOV R113, RZ, RZ, -R113 ;  /* 0x000000ffff718224 */ /* 0x000fe200078e0a71 */
[----:B------:R-:W-:Y:S01]  /*91d0*/  ISETP.GT.U32.AND P0, PT, R0, R117, PT ;  /* 0x000000750000720c */ /* 0x000fe20003f04070 */
[----:B------:R-:W-:Y:S01]  /*91e0*/  IMAD.HI.U32 R4, R2, R123, RZ ;  /* 0x0000007b02047227 */ /* 0x000fe200078e00ff */
[----:B------:R-:W-:-:S03]  /*91f0*/  ISETP.GT.U32.AND P6, PT, R0, R119, PT ;  /* 0x000000770000720c */ /* 0x000fc60003fc4070 */
[----:B------:R-:W-:Y:S02]  /*9200*/  IMAD.MOV R4, RZ, RZ, -R4 ;  /* 0x000000ffff047224 */ /* 0x000fe400078e0a04 */
[----:B------:R-:W-:-:S04]  /*9210*/  IMAD.HI.U32 R5, R2, R125, RZ ;  /* 0x0000007d02057227 */ /* 0x000fc800078e00ff */
[----:B------:R-:W-:Y:S01]  /*9220*/  @!P3 IMAD.IADD R118, R118, 0x1, -R0 ;  /* 0x000000017676b824 */ /* 0x000fe200078e0a00 */
[----:B------:R-:W-:Y:S01]  /*9230*/  ISETP.GE.AND P3, PT, R120, RZ, PT ;  /* 0x000000ff7800720c */ /* 0x000fe20003f66270 */
[C---:B------:R-:W-:Y:S01]  /*9240*/  IMAD R120, R0.reuse, R4, R123 ;  /* 0x0000000400787224 */ /* 0x040fe200078e027b */
[----:B------:R-:W-:Y:S01]  /*9250*/  IABS R4, R128 ;  /* 0x0000008000047213 */ /* 0x000fe20000000000 */
[----:B------:R-:W-:Y:S02]  /*9260*/  IMAD.MOV R5, RZ, RZ, -R5 ;  /* 0x000000ffff057224 */ /* 0x000fe400078e0a05 */
[----:B------:R-:W-:Y:S02]  /*9270*/  IMAD.MOV.U32 R123, RZ, RZ, R114 ;  /* 0x000000ffff7b7224 */ /* 0x000fe400078e0072 */
[C---:B------:R-:W-:Y:S02]  /*9280*/  IMAD R121, R0.reuse, R5, R125 ;  /* 0x0000000500797224 */ /* 0x040fe400078e027d */
[----:B------:R-:W-:Y:S01]  /*9290*/  @!P0 IMAD.IADD R117, R117, 0x1, -R0 ;  /* 0x0000000175758824 */ /* 0x000fe200078e0a00 */
[----:B------:R-:W-:Y:S01]  /*92a0*/  ISETP.GT.U32.AND P0, PT, R0, R120, PT ;  /* 0x000000780000720c */ /* 0x000fe20003f04070 */
[----:B------:R-:W-:-:S02]  /*92b0*/  IMAD.MOV.U32 R125, RZ, RZ, R4 ;  /* 0x000000ffff7d7224 */ /* 0x000fc400078e0004 */
[----:B------:R-:W-:-:S04]  /*92c0*/  IMAD.HI.U32 R4, R2, R123, RZ ;  /* 0x0000007b02047227 */ /* 0x000fc800078e00ff */
[----:B------:R-:W-:Y:S02]  /*92d0*/  @!P6 IMAD.IADD R119, R119, 0x1, -R0 ;  /* 0x000000017777e824 */ /* 0x000fe400078e0a00 */
[----:B------:R-:W-:Y:S02]  /*92e0*/  IMAD.MOV R4, RZ, RZ, -R4 ;  /* 0x000000ffff047224 */ /* 0x000fe400078e0a04 */
[----:B------:R-:W-:Y:S01]  /*92f0*/  @!P4 IMAD.MOV R116, RZ, RZ, -R116 ;  /* 0x000000ffff74c224 */ /* 0x000fe200078e0a74 */
[----:B------:R-:W-:Y:S01]  /*9300*/  ISETP.GE.AND P4, PT, R122, RZ, PT ;  /* 0x000000ff7a00720c */ /* 0x000fe20003f86270 */
[C---:B------:R-:W-:Y:S01]  /*9310*/  IMAD R122, R0.reuse, R4, R123 ;  /* 0x00000004007a7224 */ /* 0x040fe200078e027b */
[----:B------:R-:W-:Y:S01]  /*9320*/  ISETP.GT.U32.AND P6, PT, R0, R119, PT ;  /* 0x000000770000720c */ /* 0x000fe20003fc4070 */
[----:B------:R-:W-:Y:S02]  /*9330*/  @!P0 IMAD.IADD R120, R120, 0x1, -R0 ;  /* 0x0000000178788824 */ /* 0x000fe400078e0a00 */
[----:B------:R-:W-:Y:S01]  /*9340*/  @!P5 IMAD.MOV R117, RZ, RZ, -R117 ;  /* 0x000000ffff75d224 */ /* 0x000fe200078e0a75 */
[----:B------:R-:W-:Y:S01]  /*9350*/  ISETP.GT.U32.AND P0, PT, R0, R122, PT ;  /* 0x0000007a0000720c */ /* 0x000fe20003f04070 */
[----:B------:R-:W-:Y:S01]  /*9360*/  IMAD.HI.U32 R5, R2, R125, RZ ;  /* 0x0000007d02057227 */ /* 0x000fe200078e00ff */
[----:B------:R-:W-:-:S03]  /*9370*/  ISETP.GT.U32.AND P5, PT, R0, R121, PT ;  /* 0x000000790000720c */ /* 0x000fc60003fa4070 */
[----:B------:R-:W-:Y:S02]  /*9380*/  IMAD.MOV R5, RZ, RZ, -R5 ;  /* 0x000000ffff057224 */ /* 0x000fe400078e0a05 */
[----:B------:R-:W-:Y:S01]  /*9390*/  @!P1 IMAD.MOV R115, RZ, RZ, -R115 ;  /* 0x000000ffff739224 */ /* 0x000fe200078e0a73 */
[----:B------:R-:W-:Y:S01]  /*93a0*/  ISETP.GT.U32.AND P1, PT, R0, R118, PT ;  /* 0x000000760000720c */ /* 0x000fe20003f24070 */
[--C-:B------:R-:W-:Y:S01]  /*93b0*/  @!P6 IMAD.IADD R119, R119, 0x1, -R0.reuse ;  /* 0x000000017777e824 */ /* 0x100fe200078e0a00 */
[----:B------:R-:W-:Y:S01]  /*93c0*/  ISETP.GE.AND P6, PT, R126, RZ, PT ;  /* 0x000000ff7e00720c */ /* 0x000fe20003fc6270 */
[----:B------:R-:W-:Y:S01]  /*93d0*/  IMAD R123, R0, R5, R125 ;  /* 0x00000005007b7224 */ /* 0x000fe200078e027d */
[----:B------:R-:W-:Y:S01]  /*93e0*/  LOP3.LUT R126, R3, 0x188, RZ, 0xfc, !PT ;  /* 0x00000188037e7812 */ /* 0x000fe200078efcff */
[--C-:B------:R-:W-:Y:S01]  /*93f0*/  @!P0 IMAD.IADD R122, R122, 0x1, -R0.reuse ;  /* 0x000000017a7a8824 */ /* 0x100fe200078e0a00 */
[----:B------:R-:W-:Y:S01]  /*9400*/  IABS R125, R130 ;  /* 0x00000082007d7213 */ /* 0x000fe20000000000 */
[----:B------:R-:W-:Y:S01]  /*9410*/  @!P5 IMAD.IADD R121, R121, 0x1, -R0 ;  /* 0x000000017979d824 */ /* 0x000fe200078e0a00 */
[----:B------:R-:W-:Y:S01]  /*9420*/  IABS R5, R126 ;  /* 0x0000007e00057213 */ /* 0x000fe20000000000 */
[----:B------:R-:W-:Y:S01]  /*9430*/  @!P3 IMAD.MOV R119, RZ, RZ, -R119 ;  /* 0x000000ffff77b224 */ /* 0x000fe200078e0a77 */
[----:B------:R-:W-:Y:S01]  /*9440*/  ISETP.GT.U32.AND P5, PT, R0, R120, PT ;  /* 0x000000780000720c */ /* 0x000fe20003fa4070 */
[----:B------:R-:W-:Y:S01]  /*9450*/  IMAD.HI.U32 R114, R2, R129, RZ ;  /* 0x0000008102727227 */ /* 0x000fe200078e00ff */
[----:B------:R-:W-:-:S03]  /*9460*/  ISETP.GT.U32.AND P0, PT, R0, R122, PT ;  /* 0x0000007a0000720c */ /* 0x000fc60003f04070 */
[----:B------:R-:W-:-:S04]  /*9470*/  IMAD.HI.U32 R4, R2, R5, RZ ;  /* 0x0000000502047227 */ /* 0x000fc800078e00ff */
[----:B------:R-:W-:Y:S02]  /*9480*/  IMAD.MOV R4, RZ, RZ, -R4 ;  /* 0x000000ffff047224 */ /* 0x000fe400078e0a04 */
[--C-:B------:R-:W-:Y:S01]  /*9490*/  @!P1 IMAD.IADD R118, R118, 0x1, -R0.reuse ;  /* 0x0000000176769824 */ /* 0x100fe200078e0a00 */
[----:B------:R-:W-:Y:S01]  /*94a0*/  ISETP.GE.AND P1, PT, R124, RZ, PT ;  /* 0x000000ff7c00720c */ /* 0x000fe20003f26270 */
[----:B------:R-:W-:Y:S02]  /*94b0*/  IMAD R124, R0, R4, R5 ;  /* 0x00000004007c7224 */ /* 0x000fe400078e0205 */
[--C-:B------:R-:W-:Y:S01]  /*94c0*/  @!P5 IMAD.IADD R120, R120, 0x1, -R0.reuse ;  /* 0x000000017878d824 */ /* 0x100fe200078e0a00 */
[----:B------:R-:W-:Y:S01]  /*94d0*/  ISETP.GT.U32.AND P5, PT, R0, R123, PT ;  /* 0x0000007b0000720c */ /* 0x000fe20003fa4070 */
[----:B------:R-:W-:Y:S01]  /*94e0*/  @!P0 IMAD.IADD R122, R122, 0x1, -R0 ;  /* 0x000000017a7a8824 */ /* 0x000fe200078e0a00 */
[C---:B------:R-:W-:Y:S01]  /*94f0*/  ISETP.GT.U32.AND P0, PT, R0.reuse, R124, PT ;  /* 0x0000007c0000720c */ /* 0x040fe20003f04070 */
[----:B------:R-:W-:Y:S01]  /*9500*/  @!P2 IMAD.MOV R118, RZ, RZ, -R118 ;  /* 0x000000ffff76a224 */ /* 0x000fe200078e0a76 */
[----:B------:R-:W-:Y:S01]  /*9510*/  ISETP.GT.U32.AND P2, PT, R0, R121, PT ;  /* 0x000000790000720c */ /* 0x000fe20003f44070 */
[----:B------:R-:W-:-:S04]  /*9520*/  IMAD.HI.U32 R4, R2, R125, RZ ;  /* 0x0000007d02047227 */ /* 0x000fc800078e00ff */
[----:B------:R-:W-:-:S04]  /*9530*/  IMAD.HI.U32 R5, R2, R127, RZ ;  /* 0x0000007f02057227 */ /* 0x000fc800078e00ff */
[----:B------:R-:W-:Y:S02]  /*9540*/  IMAD.MOV R4, RZ, RZ, -R4 ;  /* 0x000000ffff047224 */ /* 0x000fe400078e0a04 */
[----:B------:R-:W-:Y:S02]  /*9550*/  IMAD.MOV R5, RZ, RZ, -R5 ;  /* 0x000000ffff057224 */ /* 0x000fe400078e0a05 */
[--C-:B------:R-:W-:Y:S01]  /*9560*/  @!P5 IMAD.IADD R123, R123, 0x1, -R0.reuse ;  /* 0x000000017b7bd824 */ /* 0x100fe200078e0a00 */
[----:B------:R-:W-:Y:S01]  /*9570*/  ISETP.GE.AND P5, PT, R126, RZ, PT ;  /* 0x000000ff7e00720c */ /* 0x000fe20003fa6270 */
[----:B------:R-:W-:Y:S02]  /*9580*/  IMAD R125, R0, R4, R125 ;  /* 0x00000004007d7224 */ /* 0x000fe400078e027d */
[--C-:B------:R-:W-:Y:S01]  /*9590*/  @!P0 IMAD.IADD R124, R124, 0x1, -R0.reuse ;  /* 0x000000017c7c8824 */ /* 0x100fe200078e0a00 */
[C---:B------:R-:W-:Y:S01]  /*95a0*/  ISETP.GT.U32.AND P0, PT, R0.reuse, R123, PT ;  /* 0x0000007b0000720c */ /* 0x040fe20003f04070 */
[----:B------:R-:W-:Y:S01]  /*95b0*/  @!P2 IMAD.IADD R121, R121, 0x1, -R0 ;  /* 0x000000017979a824 */ /* 0x000fe200078e0a00 */
[C---:B------:R-:W-:Y:S01]  /*95c0*/  ISETP.GT.U32.AND P3, PT, R0.reuse, R125, PT ;  /* 0x0000007d0000720c */ /* 0x040fe20003f64070 */
[C---:B------:R-:W-:Y:S01]  /*95d0*/  IMAD R126, R0.reuse, R5, R127 ;  /* 0x00000005007e7224 */ /* 0x040fe200078e027f */
[----:B------:R-:W-:Y:S01]  /*95e0*/  IABS R5, R133 ;  /* 0x0000008500057213 */ /* 0x000fe20000000000 */
[----:B------:R-:W-:Y:S01]  /*95f0*/  @!P4 IMAD.MOV R120, RZ, RZ, -R120 ;  /* 0x000000ffff78c224 */ /* 0x000fe200078e0a78 */
[C---:B------:R-:W-:Y:S01]  /*9600*/  ISETP.GT.U32.AND P4, PT, R0.reuse, R124, PT ;  /* 0x0000007c0000720c */ /* 0x040fe20003f84070 */
[----:B------:R-:W-:Y:S01]  /*9610*/  @!P1 IMAD.MOV R121, RZ, RZ, -R121 ;  /* 0x000000ffff799224 */ /* 0x000fe200078e0a79 */
[----:B------:R-:W-:Y:S01]  /*9620*/  ISETP.GT.U32.AND P1, PT, R0, R126, PT ;  /* 0x0000007e0000720c */ /* 0x000fe20003f24070 */
[----:B------:R-:W-:Y:S01]  /*9630*/  IMAD.MOV R114, RZ, RZ, -R114 ;  /* 0x000000ffff727224 */ /* 0x000fe200078e0a72 */
[----:B------:R-:W-:Y:S01]  /*9640*/  ISETP.GE.AND P2, PT, R128, RZ, PT ;  /* 0x000000ff8000720c */ /* 0x000fe20003f46270 */
[----:B------:R-:W-:-:S04]  /*9650*/  IMAD.HI.U32 R4, R2, R5, RZ ;  /* 0x0000000502047227 */ /* 0x000fc800078e00ff */
[C---:B------:R-:W-:Y:S01]  /*9660*/  IMAD R127, R0.reuse, R114, R129 ;  /* 0x00000072007f7224 */ /* 0x040fe200078e0281 */
[----:B------:R-:W-:Y:S01]  /*9670*/  LOP3.LUT R114, R3, 0x192, RZ, 0xfc, !PT ;  /* 0x0000019203727812 */ /* 0x000fe200078efcff */
[----:B------:R-:W-:Y:S02]  /*9680*/  IMAD.MOV R128, RZ, RZ, -R4 ;  /* 0x000000ffff807224 */ /* 0x000fe400078e0a04 */
[--C-:B------:R-:W-:Y:S01]  /*9690*/  @!P0 IMAD.IADD R123, R123, 0x1, -R0.reuse ;  /* 0x000000017b7b8824 */ /* 0x100fe200078e0a00 */
[----:B------:R-:W-:Y:S01]  /*96a0*/  ISETP.GT.U32.AND P0, PT, R0, R127, PT ;  /* 0x0000007f0000720c */ /* 0x000fe20003f04070 */
[--C-:B------:R-:W-:Y:S01]  /*96b0*/  @!P3 IMAD.IADD R125, R125, 0x1, -R0.reuse ;  /* 0x000000017d7db824 */ /* 0x100fe200078e0a00 */
[----:B------:R-:W-:Y:S01]  /*96c0*/  IABS R129, R114 ;  /* 0x0000007200817213 */ /* 0x000fe20000000000 */
[--C-:B------:R-:W-:Y:S01]  /*96d0*/  @!P4 IMAD.IADD R124, R124, 0x1, -R0.reuse ;  /* 0x000000017c7cc824 */ /* 0x100fe200078e0a00 */
[----:B------:R-:W-:Y:S01]  /*96e0*/  ISETP.GE.AND P3, PT, R132, RZ, PT ;  /* 0x000000ff8400720c */ /* 0x000fe20003f66270 */
[----:B------:R-:W-:Y:S01]  /*96f0*/  IMAD R128, R0, R128, R5 ;  /* 0x0000008000807224 */ /* 0x000fe200078e0205 */
[----:B------:R-:W-:Y:S01]  /*9700*/  LOP3.LUT R132, R3, 0x196, RZ, 0xfc, !PT ;  /* 0x0000019603847812 */ /* 0x000fe200078efcff */
[----:B------:R-:W-:Y:S01]  /*9710*/  @!P1 IMAD.IADD R126, R126, 0x1, -R0 ;  /* 0x000000017e7e9824 */ /* 0x000fe200078e0a00 */
[C---:B------:R-:W-:Y:S01]  /*9720*/  ISETP.GT.U32.AND P1, PT, R0.reuse, R125, PT ;  /* 0x0000007d0000720c */ /* 0x040fe20003f24070 */
[----:B------:R-:W-:Y:S01]  /*9730*/  @!P5 IMAD.MOV R124, RZ, RZ, -R124 ;  /* 0x000000ffff7cd224 */ /* 0x000fe200078e0a7c */
[----:B------:R-:W-:Y:S01]  /*9740*/  ISETP.GT.U32.AND P5, PT, R0, R128, PT ;  /* 0x000000800000720c */ /* 0x000fe20003fa4070 */
[----:B------:R-:W-:Y:S01]  /*9750*/  @!P6 IMAD.MOV R122, RZ, RZ, -R122 ;  /* 0x000000ffff7ae224 */ /* 0x000fe200078e0a7a */
[----:B------:R-:W-:Y:S01]  /*9760*/  ISETP.GE.AND P6, PT, R130, RZ, PT ;  /* 0x000000ff8200720c */ /* 0x000fe20003fc6270 */
[----:B------:R-:W-:Y:S01]  /*9770*/  @!P0 IMAD.IADD R127, R127, 0x1, -R0 ;  /* 0x000000017f7f8824 */ /* 0x000fe200078e0a00 */
[----:B------:R-:W-:Y:S01]  /*9780*/  LOP3.LUT R130, R3, 0x194, RZ, 0xfc, !PT ;  /* 0x0000019403827812 */ /* 0x000fe200078efcff */
[----:B------:R-:W-:Y:S01]  /*9790*/  @!P2 IMAD.MOV R123, RZ, RZ, -R123 ;  /* 0x000000ffff7ba224 */ /* 0x000fe200078e0a7b */
[----:B------:R-:W-:Y:S01]  /*97a0*/  ISETP.GT.U32.AND P2, PT, R0, R126, PT ;  /* 0x0000007e0000720c */ /* 0x000fe20003f44070 */
[----:B------:R-:W-:Y:S01]  /*97b0*/  IMAD.HI.U32 R4, R2, R129, RZ ;  /* 0x0000008102047227 */ /* 0x000fe200078e00ff */
[----:B------:R-:W-:-:S02]  /*97c0*/  ISETP.GE.AND P4, PT, R131, RZ, PT ;  /* 0x000000ff8300720c */ /* 0x000fc40003f86270 */
[----:B------:R-:W-:Y:S01]  /*97d0*/  ISETP.GT.U32.AND P0, PT, R0, R127, PT ;  /* 0x0000007f0000720c */ /* 0x000fe20003f04070 */
[----:B------:R-:W-:Y:S01]  /*97e0*/  @!P1 IMAD.IADD R125, R125, 0x1, -R0 ;  /* 0x000000017d7d9824 */ /* 0x000fe200078e0a00 */
[----:B------:R-:W-:Y:S01]  /*97f0*/  IABS R131, R130 ;  /* 0x0000008200837213 */ /* 0x000fe20000000000 */
[----:B------:R-:W-:Y:S01]  /*9800*/  IMAD.MOV R4, RZ, RZ, -R4 ;  /* 0x000000ffff047224 */ /* 0x000fe200078e0a04 */
[----:B------:R-:W-:Y:S01]  /*9810*/  ISETP.GE.AND P1, PT, R133, RZ, PT ;  /* 0x000000ff8500720c */ /* 0x000fe20003f26270 */
[----:B------:R-:W-:Y:S01]  /*9820*/  @!P5 IMAD.IADD R128, R128, 0x1, -R0 ;  /* 0x000000018080d824 */ /* 0x000fe200078e0a00 */
[----:B------:R-:W-:Y:S01]  /*9830*/  IABS R133, R132 ;  /* 0x0000008400857213 */ /* 0x000fe20000000000 */
[----:B------:R-:W-:Y:S01]  /*9840*/  IMAD R129, R0, R4, R129 ;  /* 0x0000000400817224 */ /* 0x000fe200078e0281 */
[----:B------:R-:W-:Y:S01]  /*9850*/  ISETP.GE.AND P5, PT, R130, RZ, PT ;  /* 0x000000ff8200720c */ /* 0x000fe20003fa6270 */
[----:B------:R-:W-:Y:S01]  /*9860*/  @!P6 IMAD.MOV R125, RZ, RZ, -R125 ;  /* 0x000000ffff7de224 */ /* 0x000fe200078e0a7d */
[----:B------:R-:W-:Y:S01]  /*9870*/  ISETP.GT.U32.AND P6, PT, R0, R128, PT ;  /* 0x000000800000720c */ /* 0x000fe20003fc4070 */
[----:B------:R-:W-:-:S04]  /*9880*/  IMAD.HI.U32 R4, R2, R131, RZ ;  /* 0x0000008302047227 */ /* 0x000fc800078e00ff */
[----:B------:R-:W-:-:S04]  /*9890*/  IMAD.HI.U32 R5, R2, R133, RZ ;  /* 0x0000008502057227 */ /* 0x000fc800078e00ff */
[----:B------:R-:W-:Y:S01]  /*98a0*/  @!P2 IMAD.IADD R126, R126, 0x1, -R0 ;  /* 0x000000017e7ea824 */ /* 0x000fe200078e0a00 */
[----:B------:R-:W-:Y:S01]  /*98b0*/  ISETP.GT.U32.AND P2, PT, R0, R129, PT ;  /* 0x000000810000720c */ /* 0x000fe20003f44070 */
[----:B------:R-:W-:Y:S02]  /*98c0*/  IMAD.MOV R4, RZ, RZ, -R4 ;  /* 0x000000ffff047224 */ /* 0x000fe400078e0a04 */
[----:B------:R-:W-:Y:S02]  /*98d0*/  IMAD.MOV R5, RZ, RZ, -R5 ;  /* 0x000000ffff057224 */ /* 0x000fe400078e0a05 */
[----:B------:R-:W-:Y:S01]  /*98e0*/  @!P0 IMAD.IADD R127, R127, 0x1, -R0 ;  /* 0x000000017f7f8824 */ /* 0x000fe200078e0a00 */
[----:B------:R-:W-:Y:S01]  /*98f0*/  ISETP.GE.AND P0, PT, R114, RZ, PT ;  /* 0x000000ff7200720c */ /* 0x000fe20003f06270 */
[C---:B------:R-:W-:Y:S01]  /*9900*/  IMAD R130, R0.reuse, R4, R131 ;  /* 0x0000000400827224 */ /* 0x040fe200078e0283 */
[----:B------:R-:W-:Y:S01]  /*9910*/  LOP3.LUT R114, R3, 0x198, RZ, 0xfc, !PT ;  /* 0x0000019803727812 */ /* 0x000fe200078efcff */
[----:B------:R-:W-:-:S02]  /*9920*/  IMAD R131, R0, R5, R133 ;  /* 0x0000000500837224 */ /* 0x000fc400078e0285 */
[--C-:B------:R-:W-:Y:S01]  /*9930*/  @!P6 IMAD.IADD R128, R128, 0x1, -R0.reuse ;  /* 0x000000018080e824 */ /* 0x100fe200078e0a00 */
[----:B------:R-:W-:Y:S01]  /*9940*/  IABS R135, R114 ;  /* 0x0000007200877213 */ /* 0x000fe20000000000 */
[----:B------:R-:W-:Y:S01]  /*9950*/  @!P2 IMAD.IADD R129, R129, 0x1, -R0 ;  /* 0x000000018181a824 */ /* 0x000fe200078e0a00 */
[C---:B------:R-:W-:Y:S01]  /*9960*/  ISETP.GT.U32.AND P6, PT, R0.reuse, R131, PT ;  /* 0x000000830000720c */ /* 0x040fe20003fc4070 */
[----:B------:R-:W-:Y:S01]  /*9970*/  @!P4 IMAD.MOV R126, RZ, RZ, -R126 ;  /* 0x000000ffff7ec224 */ /* 0x000fe200078e0a7e */
[----:B------:R-:W-:Y:S01]  /*9980*/  ISETP.GT.U32.AND P4, PT, R0, R130, PT ;  /* 0x000000820000720c */ /* 0x000fe20003f84070 */
[----:B------:R-:W-:Y:S01]  /*9990*/  IMAD.HI.U32 R4, R2, R135, RZ ;  /* 0x0000008702047227 */ /* 0x000fe200078e00ff */
[----:B------:R-:W-:-:S03]  /*99a0*/  ISETP.GT.U32.AND P2, PT, R0, R129, PT ;  /* 0x000000810000720c */ /* 0x000fc60003f44070 */
[----:B------:R-:W-:Y:S02]  /*99b0*/  IMAD.MOV R4, RZ, RZ, -R4 ;  /* 0x000000ffff047224 */ /* 0x000fe400078e0a04 */
[----:B------:R-:W-:Y:S01]  /*99c0*/  @!P3 IMAD.MOV R127, RZ, RZ, -R127 ;  /* 0x000000ffff7fb224 */ /* 0x000fe200078e0a7f */
[----:B------:R-:W-:Y:S01]  /*99d0*/  ISETP.GE.AND P3, PT, R132, RZ, PT ;  /* 0x000000ff8400720c */ /* 0x000fe20003f66270 */
[----:B------:R-:W-:Y:S01]  /*99e0*/  IMAD R132, R0, R4, R135 ;  /* 0x0000000400847224 */ /* 0x000fe200078e0287 */
[----:B------:R-:W-:Y:S01]  /*99f0*/  LOP3.LUT R4, R3, 0x19a, RZ, 0xfc, !PT ;  /* 0x0000019a03047812 */ /* 0x000fe200078efcff */
[--C-:B------:R-:W-:Y:S01]  /*9a00*/  @!P6 IMAD.IADD R131, R131, 0x1, -R0.reuse ;  /* 0x000000018383e824 */ /* 0x100fe200078e0a00 */
[----:B------:R-:W-:Y:S01]  /*9a10*/  IABS R135, R134 ;  /* 0x0000008600877213 */ /* 0x000fe20000000000 */
[--C-:B------:R-:W-:Y:S01]  /*9a20*/  @!P4 IMAD.IADD R130, R130, 0x1, -R0.reuse ;  /* 0x000000018282c824 */ /* 0x100fe200078e0a00 */
[----:B------:R-:W-:Y:S01]  /*9a30*/  IABS R133, R4 ;  /* 0x0000000400857213 */ /* 0x000fe20000000000 */
[----:B------:R-:W-:Y:S01]  /*9a40*/  @!P2 IMAD.IADD R129, R129, 0x1, -R0 ;  /* 0x000000018181a824 */ /* 0x000fe200078e0a00 */
[----:B------:R-:W-:Y:S01]  /*9a50*/  ISETP.GT.U32.AND P6, PT, R0, R131, PT ;  /* 0x000000830000720c */ /* 0x000fe20003fc4070 */
[----:B------:R-:W-:Y:S01]  /*9a60*/  @!P1 IMAD.MOV R128, RZ, RZ, -R128 ;  /* 0x000000ffff809224 */ /* 0x000fe200078e0a80 */
[----:B------:R-:W-:Y:S01]  /*9a70*/  ISETP.GE.AND P4, PT, R4, RZ, PT ;  /* 0x000000ff0400720c */ /* 0x000fe20003f86270 */
[----:B------:R-:W-:Y:S01]  /*9a80*/  IMAD.HI.U32 R4, R2, R133, RZ ;  /* 0x0000008502047227 */ /* 0x000fe200078e00ff */
[----:B------:R-:W-:-:S02]  /*9a90*/  ISETP.GT.U32.AND P1, PT, R0, R130, PT ;  /* 0x000000820000720c */ /* 0x000fc40003f24070 */
[----:B------:R-:W-:Y:S01]  /*9aa0*/  ISETP.GE.AND P2, PT, R114, RZ, PT ;  /* 0x000000ff7200720c */ /* 0x000fe20003f46270 */
[----:B------:R-:W-:Y:S01]  /*9ab0*/  @!P0 IMAD.MOV R129, RZ, RZ, -R129 ;  /* 0x000000ffff818224 */ /* 0x000fe200078e0a81 */
[----:B------:R-:W-:Y:S01]  /*9ac0*/  ISETP.GT.U32.AND P0, PT, R0, R132, PT ;  /* 0x000000840000720c */ /* 0x000fe20003f04070 */
[----:B------:R-:W-:Y:S02]  /*9ad0*/  IMAD.MOV R4, RZ, RZ, -R4 ;  /* 0x000000ffff047224 */ /* 0x000fe400078e0a04 */
[----:B------:R-:W-:-:S04]  /*9ae0*/  IMAD.HI.U32 R5, R2, R135, RZ ;  /* 0x0000008702057227 */ /* 0x000fc800078e00ff */
[--C-:B------:R-:W-:Y:S01]  /*9af0*/  @!P6 IMAD.IADD R131, R131, 0x1, -R0.reuse ;  /* 0x000000018383e824 */ /* 0x100fe200078e0a00 */
[----:B------:R-:W-:Y:S01]  /*9b00*/  ISETP.GE.AND P6, PT, R136, RZ, PT ;  /* 0x000000ff8800720c */ /* 0x000fe20003fc6270 */
[----:B------:R-:W-:Y:S01]  /*9b10*/  IMAD R133, R0, R4, R133 ;  /* 0x0000000400857224 */ /* 0x000fe200078e0285 */
[----:B------:R-:W-:Y:S01]  /*9b20*/  LOP3.LUT R4, R3, 0x1a0, RZ, 0xfc, !PT ;  /* 0x000001a003047812 */ /* 0x000fe200078efcff */
[----:B------:R-:W-:Y:S02]  /*9b30*/  @!P3 IMAD.MOV R131, RZ, RZ, -R131 ;  /* 0x000000ffff83b224 */ /* 0x000fe400078e0a83 */
[----:B------:R-:W-:Y:S01]  /*9b40*/  @!P0 IMAD.IADD R132, R132, 0x1, -R0 ;  /* 0x0000000184848824 */ /* 0x000fe200078e0a00 */
[----:B------:R-:W-:Y:S01]  /*9b50*/  ISETP.GT.U32.AND P3, PT, R0, R133, PT ;  /* 0x000000850000720c */ /* 0x000fe20003f64070 */
[----:B------:R-:W-:-:S03]  /*9b60*/  IMAD.HI.U32 R114, R2, R137, RZ ;  /* 0x0000008902727227 */ /* 0x000fc600078e00ff */
[----:B------:R-:W-:Y:S01]  /*9b70*/  ISETP.GT.U32.AND P0, PT, R0, R132, PT ;  /* 0x000000840000720c */ /* 0x000fe20003f04070 */
[----:B------:R-:W-:Y:S02]  /*9b80*/  IMAD.MOV R5, RZ, RZ, -R5 ;  /* 0x000000ffff057224 */ /* 0x000fe400078e0a05 */
[----:B------:R-:W-:Y:S02]  /*9b90*/  IMAD.MOV R114, RZ, RZ, -R114 ;  /* 0x000000ffff727224 */ /* 0x000fe400078e0a72 */
[--C-:B------:R-:W-:Y:S01]  /*9ba0*/  @!P1 IMAD.IADD R130, R130, 0x1, -R0.reuse ;  /* 0x0000000182829824 */ /* 0x100fe200078e0a00 */
[----:B------:R-:W-:Y:S01]  /*9bb0*/  ISETP.GE.AND P1, PT, R134, RZ, PT ;  /* 0x000000ff8600720c */ /* 0x000fe20003f26270 */
[C---:B------:R-:W-:Y:S02]  /*9bc0*/  IMAD R134, R0.reuse, R5, R135 ;  /* 0x0000000500867224 */ /* 0x040fe400078e0287 */
[----:B------:R-:W-:Y:S01]  /*9bd0*/  IMAD R135, R0, R114, R137 ;  /* 0x0000007200877224 */ /* 0x000fe200078e0289 */
[----:B------:R-:W-:Y:S01]  /*9be0*/  IABS R137, R4 ;  /* 0x0000000400897213 */ /* 0x000fe20000000000 */
[----:B------:R-:W-:-:S02]  /*9bf0*/  @!P3 IMAD.IADD R133, R133, 0x1, -R0 ;  /* 0x000000018585b824 */ /* 0x000fc400078e0a00 */
[----:B------:R-:W-:Y:S01]  /*9c00*/  @!P5 IMAD.MOV R130, RZ, RZ, -R130 ;  /* 0x000000ffff82d224 */ /* 0x000fe200078e0a82 */
[----:B------:R-:W-:Y:S01]  /*9c10*/  ISETP.GE.AND P5, PT, R4, RZ, PT ;  /* 0x000000ff0400720c */ /* 0x000fe20003fa6270 */
[----:B------:R-:W-:Y:S01]  /*9c20*/  IMAD.HI.U32 R4, R2, R137, RZ ;  /* 0x0000008902047227 */ /* 0x000fe200078e00ff */
[----:B------:R-:W-:-:S03]  /*9c30*/  ISETP.GT.U32.AND P3, PT, R0, R133, PT ;  /* 0x000000850000720c */ /* 0x000fc60003f64070 */
[----:B------:R-:W-:Y:S01]  /*9c40*/  @!P0 IMAD.IADD R132, R132, 0x1, -R0 ;  /* 0x0000000184848824 */ /* 0x000fe200078e0a00 */
[C---:B------:R-:W-:Y:S01]  /*9c50*/  ISETP.GT.U32.AND P0, PT, R0.reuse, R134, PT ;  /* 0x000000860000720c */ /* 0x040fe20003f04070 */
[----:B------:R-:W-:Y:S02]  /*9c60*/  IMAD.MOV R4, RZ, RZ, -R4 ;  /* 0x000000ffff047224 */ /* 0x000fe400078e0a04 */
[----:B------:R-:W-:Y:S01]  /*9c70*/  @!P2 IMAD.MOV R132, RZ, RZ, -R132 ;  /* 0x000000ffff84a224 */ /* 0x000fe200078e0a84 */
[C---:B------:R-:W-:Y:S01]  /*9c80*/  ISETP.GT.U32.AND P2, PT, R0.reuse, R135, PT ;  /* 0x000000870000720c */ /* 0x040fe20003f44070 */
[----:B------:R-:W-:Y:S02]  /*9c90*/  IMAD R136, R0, R4, R137 ;  /* 0x0000000400887224 */ /* 0x000fe400078e0289 */
[----:B------:R-:W-:-:S04]  /*9ca0*/  IMAD.HI.U32 R114, R2, R141, RZ ;  /* 0x0000008d02727227 */ /* 0x000fc800078e00ff */
[--C-:B------:R-:W-:Y:S01]  /*9cb0*/  @!P3 IMAD.IADD R133, R133, 0x1, -R0.reuse ;  /* 0x000000018585b824 */ /* 0x100fe200078e0a00 */
[----:B------:R-:W-:Y:S01]  /*9cc0*/  ISETP.GT.U32.AND P3, PT, R0, R136, PT ;  /* 0x000000880000720c */ /* 0x000fe20003f64070 */
[----:B------:R-:W-:Y:S02]  /*9cd0*/  @!P0 IMAD.IADD R134, R134, 0x1, -R0 ;  /* 0x0000000186868824 */ /* 0x000fe400078e0a00 */
[----:B------:R-:W-:-:S03]  /*9ce0*/  IMAD.HI.U32 R5, R2, R139, RZ ;  /* 0x0000008b02057227 */ /* 0x000fc600078e00ff */
[----:B------:R-:W-:Y:S01]  /*9cf0*/  ISETP.GT.U32.AND P0, PT, R0, R134, PT ;  /* 0x000000860000720c */ /* 0x000fe20003f04070 */
[----:B------:R-:W-:Y:S02]  /*9d00*/  @!P2 IMAD.IADD R135, R135, 0x1, -R0 ;  /* 0x000000018787a824 */ /* 0x000fe400078e0a00 */
[----:B------:R-:W-:Y:S02]  /*9d10*/  IMAD.MOV R114, RZ, RZ, -R114 ;  /* 0x000000ffff727224 */ /* 0x000fe400078e0a72 */
[----:B------:R-:W-:Y:S02]  /*9d20*/  IMAD.MOV R5, RZ, RZ, -R5 ;  /* 0x000000ffff057224 */ /* 0x000fe400078e0a05 */
[----:B------:R-:W-:Y:S01]  /*9d30*/  @!P3 IMAD.IADD R136, R136, 0x1, -R0 ;  /* 0x000000018888b824 */ /* 0x000fe200078e0a00 */
[C---:B------:R-:W-:Y:S01]  /*9d40*/  ISETP.GT.U32.AND P3, PT, R0.reuse, R135, PT ;  /* 0x000000870000720c */ /* 0x040fe20003f64070 */
[----:B------:R-:W-:Y:S01]  /*9d50*/  IMAD R138, R0, R114, R141 ;  /* 0x00000072008a7224 */ /* 0x000fe200078e028d */
[----:B------:R-:W-:Y:S01]  /*9d60*/  LOP3.LUT R114, R3, 0x1aa, RZ, 0xfc, !PT ;  /* 0x000001aa03727812 */ /* 0x000fe200078efcff */
[----:B------:R-:W-:-:S03]  /*9d70*/  IMAD.HI.U32 R4, R2, R143, RZ ;  /* 0x0000008f02047227 */ /* 0x000fc600078e00ff */
[C---:B------:R-:W-:Y:S01]  /*9d80*/  ISETP.GT.U32.AND P2, PT, R0.reuse, R138, PT ;  /* 0x0000008a0000720c */ /* 0x040fe20003f44070 */
[----:B------:R-:W-:Y:S01]  /*9d90*/  IMAD R137, R0, R5, R139 ;  /* 0x0000000500897224 */ /* 0x000fe200078e028b */
[----:B------:R-:W-:Y:S01]  /*9da0*/  IABS R141, R114 ;  /* 0x00000072008d7213 */ /* 0x000fe20000000000 */
[----:B------:R-:W-:Y:S02]  /*9db0*/  IMAD.MOV R4, RZ, RZ, -R4 ;  /* 0x000000ffff047224 */ /* 0x000fe400078e0a04 */
[--C-:B------:R-:W-:Y:S01]  /*9dc0*/  @!P0 IMAD.IADD R134, R134, 0x1, -R0.reuse ;  /* 0x0000000186868824 */ /* 0x100fe200078e0a00 */
[C---:B------:R-:W-:Y:S01]  /*9dd0*/  ISETP.GT.U32.AND P0, PT, R0.reuse, R137, PT ;  /* 0x000000890000720c */ /* 0x040fe20003f04070 */
[----:B------:R-:W-:Y:S01]  /*9de0*/  IMAD R139, R0, R4, R143 ;  /* 0x00000004008b7224 */ /* 0x000fe200078e028f */
[----:B------:R-:W-:Y:S01]  /*9df0*/  IABS R143, R149 ;  /* 0x00000095008f7213 */ /* 0x000fe20000000000 */
[----:B------:R-:W-:Y:S02]  /*9e00*/  @!P3 IMAD.IADD R135, R135, 0x1, -R0 ;  /* 0x000000018787b824 */ /* 0x000fe400078e0a00 */
[----:B------:R-:W-:Y:S01]  /*9e10*/  IMAD.HI.U32 R5, R2, R145, RZ ;  /* 0x0000009102057227 */ /* 0x000fe200078e00ff */
[----:B------:R-:W-:-:S03]  /*9e20*/  ISETP.GT.U32.AND P3, PT, R0, R139, PT ;  /* 0x0000008b0000720c */ /* 0x000fc60003f64070 */
[----:B------:R-:W-:Y:S02]  /*9e30*/  @!P2 IMAD.IADD R138, R138, 0x1, -R0 ;  /* 0x000000018a8aa824 */ /* 0x000fe400078e0a00 */
[----:B------:R-:W-:Y:S02]  /*9e40*/  IMAD.MOV R5, RZ, RZ, -R5 ;  /* 0x000000ffff057224 */ /* 0x000fe400078e0a05 */
[----:B------:R-:W-:Y:S01]  /*9e50*/  IMAD.HI.U32 R4, R2, R141, RZ ;  /* 0x0000008d02047227 */ /* 0x000fe200078e00ff */
[----:B------:R-:W-:-:S03]  /*9e60*/  ISETP.GT.U32.AND P2, PT, R0, R138, PT ;  /* 0x0000008a0000720c */ /* 0x000fc60003f44070 */
[----:B------:R-:W-:Y:S01]  /*9e70*/  @!P0 IMAD.IADD R137, R137, 0x1, -R0 ;  /* 0x0000000189898824 */ /* 0x000fe200078e0a00 */
[C---:B------:R-:W-:Y:S01]  /*9e80*/  ISETP.GT.U32.AND P0, PT, R0.reuse, R136, PT ;  /* 0x000000880000720c */ /* 0x040fe20003f04070 */
[----:B------:R-:W-:Y:S01]  /*9e90*/  IMAD R140, R0, R5, R145 ;  /* 0x00000005008c7224 */ /* 0x000fe200078e0291 */
[----:B------:R-:W-:Y:S01]  /*9ea0*/  IABS R145, R148 ;  /* 0x0000009400917213 */ /* 0x000fe20000000000 */
[----:B------:R-:W-:Y:S02]  /*9eb0*/  IMAD.MOV R4, RZ, RZ, -R4 ;  /* 0x000000ffff047224 */ /* 0x000fe400078e0a04 */
[----:B------:R-:W-:Y:S01]  /*9ec0*/  @!P3 IMAD.IADD R139, R139, 0x1, -R0 ;  /* 0x000000018b8bb824 */ /* 0x000fe200078e0a00 */
[----:B------:R-:W-:Y:S01]  /*9ed0*/  ISETP.GE.AND P3, PT, R142, RZ, PT ;  /* 0x000000ff8e00720c */ /* 0x000fe20003f66270 */
[----:B------:R-:W-:Y:S02]  /*9ee0*/  IMAD R141, R0, R4, R141 ;  /* 0x00000004008d7224 */ /* 0x000fe400078e028d */
[----:B------:R-:W-:-:S04]  /*9ef0*/  IMAD.HI.U32 R4, R2, R143, RZ ;  /* 0x0000008f02047227 */ /* 0x000fc800078e00ff */
[----:B------:R-:W-:-:S04]  /*9f00*/  IMAD.HI.U32 R5, R2, R145, RZ ;  /* 0x0000009102057227 */ /* 0x000fc800078e00ff */
[----:B------:R-:W-:Y:S01]  /*9f10*/  @!P4 IMAD.MOV R133, RZ, RZ, -R133 ;  /* 0x000000ffff85c224 */ /* 0x000fe200078e0a85 */
[----:B------:R-:W-:Y:S01]  /*9f20*/  ISETP.GT.U32.AND P4, PT, R0, R137, PT ;  /* 0x000000890000720c */ /* 0x000fe20003f84070 */
[----:B------:R-:W-:Y:S02]  /*9f30*/  IMAD.MOV R4, RZ, RZ, -R4 ;  /* 0x000000ffff047224 */ /* 0x000fe400078e0a04 */
[----:B------:R-:W-:Y:S02]  /*9f40*/  IMAD.MOV R5, RZ, RZ, -R5 ;  /* 0x000000ffff057224 */ /* 0x000fe400078e0a05 */
[--C-:B------:R-:W-:Y:S01]  /*9f50*/  @!P0 IMAD.IADD R136, R136, 0x1, -R0.reuse ;  /* 0x0000000188888824 */ /* 0x100fe200078e0a00 */
[----:B------:R-:W-:Y:S01]  /*9f60*/  ISETP.GT.U32.AND P0, PT, R0, R140, PT ;  /* 0x0000008c0000720c */ /* 0x000fe20003f04070 */
[----:B------:R-:W-:Y:S01]  /*9f70*/  @!P2 IMAD.IADD R138, R138, 0x1, -R0 ;  /* 0x000000018a8aa824 */ /* 0x000fe200078e0a00 */
[C---:B------:R-:W-:Y:S01]  /*9f80*/  ISETP.GT.U32.AND P2, PT, R0.reuse, R141, PT ;  /* 0x0000008d0000720c */ /* 0x040fe20003f44070 */
[----:B------:R-:W-:-:S02]  /*9f90*/  IMAD R142, R0, R4, R143 ;  /* 0x00000004008e7224 */ /* 0x000fc400078e028f */
[----:B------:R-:W-:Y:S01]  /*9fa0*/  IMAD R143, R0, R5, R145 ;  /* 0x00000005008f7224 */ /* 0x000fe200078e0291 */
[----:B------:R-:W-:Y:S01]  /*9fb0*/  @!P3 IADD3 R138, -R138, RZ, RZ ;  /* 0x000000ff8a8ab210 */ /* 0x000fe20007ffe1ff */
[----:B------:R-:W-:Y:S01]  /*9fc0*/  @!P4 IMAD.IADD R137, R137, 0x1, -R0 ;  /* 0x000000018989c824 */ /* 0x000fe200078e0a00 */
[----:B------:R-:W-:Y:S01]  /*9fd0*/  ISETP.GE.AND P4, PT, R147, RZ, PT ;  /* 0x000000ff9300720c */ /* 0x000fe20003f86270 */
[----:B------:R-:W-:Y:S01]  /*9fe0*/  @!P1 IMAD.MOV R134, RZ, RZ, -R134 ;  /* 0x000000ffff869224 */ /* 0x000fe200078e0a86 */
[----:B------:R-:W-:Y:S01]  /*9ff0*/  ISETP.GT.U32.AND P3, PT, R0, R143, PT ;  /* 0x0000008f0000720c */ /* 0x000fe20003f64070 */
[----:B------:R-:W-:Y:S01]  /*a000*/  @!P6 IMAD.MOV R135, RZ, RZ, -R135 ;  /* 0x000000ffff87e224 */ /* 0x000fe200078e0a87 */
[----:B------:R-:W-:Y:S01]  /*a010*/  LOP3.LUT R147, R3, 0x1b0, RZ, 0xfc, !PT ;  /* 0x000001b003937812 */ /* 0x000fe200078efcff */
[--C-:B------:R-:W-:Y:S01]  /*a020*/  @!P0 IMAD.IADD R140, R140, 0x1, -R0.reuse ;  /* 0x000000018c8c8824 */ /* 0x100fe200078e0a00 */
[----:B------:R-:W-:Y:S01]  /*a030*/  ISETP.GE.AND P0, PT, R146, RZ, PT ;  /* 0x000000ff9200720c */ /* 0x000fe20003f06270 */
[----:B------:R-:W-:Y:S01]  /*a040*/  @!P2 IMAD.IADD R141, R141, 0x1, -R0 ;  /* 0x000000018d8da824 */ /* 0x000fe200078e0a00 */
[----:B------:R-:W-:Y:S01]  /*a050*/  IABS R146, R147 ;  /* 0x0000009300927213 */ /* 0x000fe20000000000 */
[----:B------:R-:W-:Y:S01]  /*a060*/  @!P5 IMAD.MOV R136, RZ, RZ, -R136 ;  /* 0x000000ffff88d224 */ /* 0x000fe200078e0a88 */
[----:B------:R-:W-:-:S02]  /*a070*/  ISETP.GT.U32.AND P1, PT, R0, R139, PT ;  /* 0x0000008b0000720c */ /* 0x000fc40003f24070 */
[C---:B------:R-:W-:Y:S01]  /*a080*/  ISETP.GT.U32.AND P6, PT, R0.reuse, R142, PT ;  /* 0x0000008e0000720c */ /* 0x040fe20003fc4070 */
[----:B------:R-:W-:Y:S01]  /*a090*/  IMAD.MOV.U32 R5, RZ, RZ, R146 ;  /* 0x000000ffff057224 */ /* 0x000fe200078e0092 */
[C---:B------:R-:W-:Y:S01]  /*a0a0*/  ISETP.GT.U32.AND P5, PT, R0.reuse, R141, PT ;  /* 0x0000008d0000720c */ /* 0x040fe20003fa4070 */
[----:B------:R-:W-:Y:S01]  /*a0b0*/  @!P3 IMAD.IADD R143, R143, 0x1, -R0 ;  /* 0x000000018f8fb824 */ /* 0x000fe200078e0a00 */
[----:B------:R-:W-:Y:S01]  /*a0c0*/  ISETP.GT.U32.AND P2, PT, R0, R140, PT ;  /* 0x0000008c0000720c */ /* 0x000fe20003f44070 */
[----:B------:R-:W-:-:S03]  /*a0d0*/  IMAD.HI.U32 R4, R2, R5, RZ ;  /* 0x0000000502047227 */ /* 0x000fc600078e00ff */
[----:B------:R-:W-:Y:S01]  /*a0e0*/  ISETP.GT.U32.AND P3, PT, R0, R143, PT ;  /* 0x0000008f0000720c */ /* 0x000fe20003f64070 */
[----:B------:R-:W-:Y:S02]  /*a0f0*/  IMAD.MOV R4, RZ, RZ, -R4 ;  /* 0x000000ffff047224 */ /* 0x000fe400078e0a04 */
[----:B------:R-:W-:Y:S01]  /*a100*/  @!P4 IMAD.MOV R137, RZ, RZ, -R137 ;  /* 0x000000ffff89c224 */ /* 0x000fe200078e0a89 */
[----:B------:R-:W-:Y:S01]  /*a110*/  ISETP.GE.AND P4, PT, R144, RZ, PT ;  /* 0x000000ff9000720c */ /* 0x000fe20003f86270 */
[--C-:B------:R-:W-:Y:S01]  /*a120*/  @!P1 IMAD.IADD R139, R139, 0x1, -R0.reuse ;  /* 0x000000018b8b9824 */ /* 0x100fe200078e0a00 */
[----:B------:R-:W-:Y:S01]  /*a130*/  ISETP.GE.AND P1, PT, R114, RZ, PT ;  /* 0x000000ff7200720c */ /* 0x000fe20003f26270 */
[----:B------:R-:W-:Y:S01]  /*a140*/  IMAD R144, R0, R4, R5 ;  /* 0x0000000400907224 */ /* 0x000fe200078e0205 */
[----:B------:R-:W-:Y:S01]  /*a150*/  LOP3.LUT R5, R3, 0x1b4, RZ, 0xfc, !PT ;  /* 0x000001b403057812 */ /* 0x000fe200078efcff */
[--C-:B------:R-:W-:Y:S01]  /*a160*/  @!P6 IMAD.IADD R142, R142, 0x1, -R0.reuse ;  /* 0x000000018e8ee824 */ /* 0x100fe200078e0a00 */
[----:B------:R-:W-:Y:S01]  /*a170*/  ISETP.GE.AND P6, PT, R147, RZ, PT ;  /* 0x000000ff9300720c */ /* 0x000fe20003fc6270 */
[----:B------:R-:W-:Y:S01]  /*a180*/  @!P0 IMAD.MOV R139, RZ, RZ, -R139 ;  /* 0x000000ffff8b8224 */ /* 0x000fe200078e0a8b */
[----:B------:R-:W-:Y:S01]  /*a190*/  LOP3.LUT R4, R3, 0x1b2, RZ, 0xfc, !PT ;  /* 0x000001b203047812 */ /* 0x000fe200078efcff */
[--C-:B------:R-:W-:Y:S01]  /*a1a0*/  @!P3 IMAD.IADD R143, R143, 0x1, -R0.reuse ;  /* 0x000000018f8fb824 */ /* 0x100fe200078e0a00 */
[C---:B------:R-:W-:Y:S01]  /*a1b0*/  ISETP.GT.U32.AND P3, PT, R0.reuse, R144, PT ;  /* 0x000000900000720c */ /* 0x040fe20003f64070 */
[--C-:B------:R-:W-:Y:S01]  /*a1c0*/  @!P5 IMAD.IADD R141, R141, 0x1, -R0.reuse ;  /* 0x000000018d8dd824 */ /* 0x100fe200078e0a00 */
[----:B------:R-:W-:Y:S01]  /*a1d0*/  ISETP.GT.U32.AND P0, PT, R0, R142, PT ;  /* 0x0000008e0000720c */ /* 0x000fe20003f04070 */
[----:B------:R-:W-:Y:S01]  /*a1e0*/  @!P2 IMAD.IADD R140, R140, 0x1, -R0 ;  /* 0x000000018c8ca824 */ /* 0x000fe200078e0a00 */
[----:B------:R-:W-:Y:S01]  /*a1f0*/  IABS R147, R5 ;  /* 0x0000000500937213 */ /* 0x000fe20000000000 */
[----:B------:R-:W-:Y:S01]  /*a200*/  @!P1 IMAD.MOV R141, RZ, RZ, -R141 ;  /* 0x000000ffff8d9224 */ /* 0x000fe200078e0a8d */
[----:B------:R-:W-:Y:S01]  /*a210*/  IABS R145, R4 ;  /* 0x0000000400917213 */ /* 0x000fe20000000000 */
[----:B------:R-:W-:Y:S01]  /*a220*/  @!P4 IMAD.MOV R140, RZ, RZ, -R140 ;  /* 0x000000ffff8cc224 */ /* 0x000fe200078e0a8c */
[----:B------:R-:W-:-:S02]  /*a230*/  ISETP.GE.AND P5, PT, R148, RZ, PT ;  /* 0x000000ff9400720c */ /* 0x000fc40003fa6270 */
[----:B------:R-:W-:Y:S02]  /*a240*/  LOP3.LUT R114, R3, 0x1b6, RZ, 0xfc, !PT ;  /* 0x000001b603727812 */ /* 0x000fe400078efcff */
[----:B------:R-:W-:Y:S01]  /*a250*/  ISETP.GE.AND P1, PT, R5, RZ, PT ;  /* 0x000000ff0500720c */ /* 0x000fe20003f26270 */
[----:B------:R-:W-:Y:S01]  /*a260*/  IMAD.HI.U32 R5, R2, R147, RZ ;  /* 0x0000009302057227 */ /* 0x000fe200078e00ff */
[----:B------:R-:W-:Y:S02]  /*a270*/  ISETP.GE.AND P2, PT, R149, RZ, PT ;  /* 0x000000ff9500720c */ /* 0x000fe40003f46270 */
[----:B------:R-:W-:Y:S01]  /*a280*/  ISETP.GE.AND P4, PT, R4, RZ, PT ;  /* 0x000000ff0400720c */ /* 0x000fe20003f86270 */
[----:B------:R-:W-:Y:S01]  /*a290*/  @!P3 IMAD.IADD R144, R144, 0x1, -R0 ;  /* 0x000000019090b824 */ /* 0x000fe200078e0a00 */
[----:B------:R-:W-:Y:S01]  /*a2a0*/  IABS R149, R114 ;  /* 0x0000007200957213 */ /* 0x000fe20000000000 */
[----:B------:R-:W-:-:S03]  /*a2b0*/  IMAD.HI.U32 R4, R2, R145, RZ ;  /* 0x0000009102047227 */ /* 0x000fc600078e00ff */
[----:B------:R-:W-:Y:S01]  /*a2c0*/  ISETP.GT.U32.AND P3, PT, R0, R144, PT ;  /* 0x000000900000720c */ /* 0x000fe20003f64070 */
[----:B------:R-:W-:Y:S02]  /*a2d0*/  IMAD.MOV R5, RZ, RZ, -R5 ;  /* 0x000000ffff057224 */ /* 0x000fe400078e0a05 */
[----:B------:R-:W-:Y:S01]  /*a2e0*/  @!P0 IMAD.IADD R142, R142, 0x1, -R0 ;  /* 0x000000018e8e8824 */ /* 0x000fe200078e0a00 */
[----:B------:R-:W-:Y:S01]  /*a2f0*/  ISETP.GE.AND P0, PT, R114, RZ, PT ;  /* 0x000000ff7200720c */ /* 0x000fe20003f06270 */
[----:B------:R-:W-:Y:S02]  /*a300*/  IMAD.MOV R114, RZ, RZ, -R4 ;  /* 0x000000ffff727224 */ /* 0x000fe400078e0a04 */
[----:B------:R-:W-:-:S04]  /*a310*/  IMAD.HI.U32 R4, R2, R149, RZ ;  /* 0x0000009502047227 */ /* 0x000fc800078e00ff */
[C---:B------:R-:W-:Y:S02]  /*a320*/  IMAD R146, R0.reuse, R5, R147 ;  /* 0x0000000500927224 */ /* 0x040fe400078e0293 */
[C---:B------:R-:W-:Y:S02]  /*a330*/  IMAD R145, R0.reuse, R114, R145 ;  /* 0x0000007200917224 */ /* 0x040fe400078e0291 */
[----:B------:R-:W-:Y:S02]  /*a340*/  IMAD.MOV R114, RZ, RZ, -R4 ;  /* 0x000000ffff727224 */ /* 0x000fe400078e0a04 */
[----:B------:R-:W-:Y:S01]  /*a350*/  @!P5 IMAD.MOV R143, RZ, RZ, -R143 ;  /* 0x000000ffff8fd224 */ /* 0x000fe200078e0a8f */
[----:B------:R-:W-:Y:S01]  /*a360*/  ISETP.GT.U32.AND P5, PT, R0, R146, PT ;  /* 0x000000920000720c */ /* 0x000fe20003fa4070 */
[----:B------:R-:W-:-:S04]  /*a370*/  IMAD.HI.U32 R4, R2, R153, RZ ;  /* 0x0000009902047227 */ /* 0x000fc800078e00ff */
[----:B------:R-:W-:Y:S01]  /*a380*/  @!P2 IMAD.MOV R142, RZ, RZ, -R142 ;  /* 0x000000ffff8ea224 */ /* 0x000fe200078e0a8e */
[C---:B------:R-:W-:Y:S01]  /*a390*/  ISETP.GT.U32.AND P2, PT, R0.reuse, R145, PT ;  /* 0x000000910000720c */ /* 0x040fe20003f44070 */
[----:B------:R-:W-:Y:S01]  /*a3a0*/  IMAD R147, R0, R114, R149 ;  /* 0x0000007200937224 */ /* 0x000fe200078e0295 */
[----:B------:R-:W-:Y:S01]  /*a3b0*/  LOP3.LUT R114, R3, 0x1c0, RZ, 0xfc, !PT ;  /* 0x000001c003727812 */ /* 0x000fe200078efcff */
[----:B------:R-:W-:Y:S02]  /*a3c0*/  IMAD.MOV R4, RZ, RZ, -R4 ;  /* 0x000000ffff047224 */ /* 0x000fe400078e0a04 */
[----:B------:R-:W-:-:S04]  /*a3d0*/  IMAD.HI.U32 R5, R2, R155, RZ ;  /* 0x0000009b02057227 */ /* 0x000fc800078e00ff */
[--C-:B------:R-:W-:Y:S01]  /*a3e0*/  @!P3 IMAD.IADD R144, R144, 0x1, -R0.reuse ;  /* 0x000000019090b824 */ /* 0x100fe200078e0a00 */
[C---:B------:R-:W-:Y:S01]  /*a3f0*/  ISETP.GT.U32.AND P3, PT, R0.reuse, R147, PT ;  /* 0x000000930000720c */ /* 0x040fe20003f64070 */
[----:B------:R-:W-:Y:S01]  /*a400*/  IMAD R148, R0, R4, R153 ;  /* 0x0000000400947224 */ /* 0x000fe200078e0299 */
[----:B------:R-:W-:Y:S01]  /*a410*/  IABS R4, R157 ;  /* 0x0000009d00047213 */ /* 0x000fe20000000000 */
[----:B------:R-:W-:Y:S02]  /*a420*/  IMAD.MOV R5, RZ, RZ, -R5 ;  /* 0x000000ffff057224 */ /* 0x000fe400078e0a05 */
[----:B------:R-:W-:Y:S02]  /*a430*/  @!P5 IMAD.IADD R146, R146, 0x1, -R0 ;  /* 0x000000019292d824 */ /* 0x000fe400078e0a00 */
[----:B------:R-:W-:Y:S01]  /*a440*/  IMAD R149, R0, R5, R155 ;  /* 0x0000000500957224 */ /* 0x000fe200078e029b */
[----:B------:R-:W-:Y:S01]  /*a450*/  LOP3.LUT R155, R3, 0x1be, RZ, 0xfc, !PT ;  /* 0x000001be039b7812 */ /* 0x000fe200078efcff */
[----:B------:R-:W-:-:S02]  /*a460*/  IMAD.MOV.U32 R5, RZ, RZ, R4 ;  /* 0x000000ffff057224 */ /* 0x000fc400078e0004 */
[----:B------:R-:W-:Y:S01]  /*a470*/  @!P2 IMAD.IADD R145, R145, 0x1, -R0 ;  /* 0x000000019191a824 */ /* 0x000fe200078e0a00 */
[C---:B------:R-:W-:Y:S01]  /*a480*/  ISETP.GT.U32.AND P2, PT, R0.reuse, R148, PT ;  /* 0x000000940000720c */ /* 0x040fe20003f44070 */
[----:B------:R-:W-:Y:S01]  /*a490*/  @!P6 IMAD.MOV R144, RZ, RZ, -R144 ;  /* 0x000000ffff90e224 */ /* 0x000fe200078e0a90 */
[----:B------:R-:W-:Y:S01]  /*a4a0*/  ISETP.GT.U32.AND P6, PT, R0, R146, PT ;  /* 0x000000920000720c */ /* 0x000fe20003fc4070 */
[----:B------:R-:W-:Y:S01]  /*a4b0*/  IMAD.HI.U32 R4, R2, R5, RZ ;  /* 0x0000000502047227 */ /* 0x000fe200078e00ff */
[----:B------:R-:W-:Y:S02]  /*a4c0*/  ISETP.GT.U32.AND P5, PT, R0, R145, PT ;  /* 0x000000910000720c */ /* 0x000fe40003fa4070 */
[----:B------:R-:W-:Y:S01]  /*a4d0*/  IABS R153, R155 ;  /* 0x0000009b00997213 */ /* 0x000fe20000000000 */
[----:B------:R-:W-:Y:S02]  /*a4e0*/  @!P3 IMAD.IADD R147, R147, 0x1, -R0 ;  /* 0x000000019393b824 */ /* 0x000fe400078e0a00 */
[----:B------:R-:W-:-:S03]  /*a4f0*/  IMAD.MOV R4, RZ, RZ, -R4 ;  /* 0x000000ffff047224 */ /* 0x000fc600078e0a04 */
[C---:B------:R-:W-:Y:S01]  /*a500*/  ISETP.GT.U32.AND P3, PT, R0.reuse, R147, PT ;  /* 0x000000930000720c */ /* 0x040fe20003f64070 */
[----:B------:R-:W-:Y:S01]  /*a510*/  IMAD R150, R0, R4, R5 ;  /* 0x0000000400967224 */ /* 0x000fe200078e0205 */
[----:B------:R-:W-:Y:S01]  /*a520*/  IABS R5, R114 ;  /* 0x0000007200057213 */ /* 0x000fe20000000000 */
[----:B------:R-:W-:Y:S02]  /*a530*/  @!P6 IMAD.IADD R146, R146, 0x1, -R0 ;  /* 0x000000019292e824 */ /* 0x000fe400078e0a00 */
[----:B------:R-:W-:Y:S01]  /*a540*/  IMAD.HI.U32 R4, R2, R153, RZ ;  /* 0x0000009902047227 */ /* 0x000fe200078e00ff */
[----:B------:R-:W-:-:S03]  /*a550*/  ISETP.GT.U32.AND P6, PT, R0, R150, PT ;  /* 0x000000960000720c */ /* 0x000fc60003fc4070 */
[----:B------:R-:W-:Y:S01]  /*a560*/  @!P5 IMAD.IADD R145, R145, 0x1, -R0 ;  /* 0x000000019191d824 */ /* 0x000fe200078e0a00 */
[----:B------:R-:W-:Y:S01]  /*a570*/  ISETP.GT.U32.AND P5, PT, R0, R149, PT ;  /* 0x000000950000720c */ /* 0x000fe20003fa4070 */
[----:B------:R-:W-:Y:S02]  /*a580*/  IMAD.MOV R4, RZ, RZ, -R4 ;  /* 0x000000ffff047224 */ /* 0x000fe400078e0a04 */
[--C-:B------:R-:W-:Y:S02]  /*a590*/  @!P2 IMAD.IADD R148, R148, 0x1, -R0.reuse ;  /* 0x000000019494a824 */ /* 0x100fe400078e0a00 */
[----:B------:R-:W-:Y:S01]  /*a5a0*/  @!P3 IMAD.IADD R147, R147, 0x1, -R0 ;  /* 0x000000019393b824 */ /* 0x000fe200078e0a00 */
[----:B------:R-:W-:Y:S01]  /*a5b0*/  ISETP.GE.AND P3, PT, R151, RZ, PT ;  /* 0x000000ff9700720c */ /* 0x000fe20003f66270 */
[C---:B------:R-:W-:Y:S01]  /*a5c0*/  IMAD R151, R0.reuse, R4, R153 ;  /* 0x0000000400977224 */ /* 0x040fe200078e0299 */
[----:B------:R-:W-:Y:S01]  /*a5d0*/  ISETP.GT.U32.AND P2, PT, R0, R148, PT ;  /* 0x000000940000720c */ /* 0x000fe20003f44070 */
[----:B------:R-:W-:Y:S01]  /*a5e0*/  IMAD.HI.U32 R4, R2, R5, RZ ;  /* 0x0000000502047227 */ /* 0x000fe200078e00ff */
[----:B------:R-:W-:-:S03]  /*a5f0*/  IABS R153, R154 ;  /* 0x0000009a00997213 */ /* 0x000fc60000000000 */
[----:B------:R-:W-:Y:S01]  /*a600*/  @!P6 IMAD.IADD R150, R150, 0x1, -R0 ;  /* 0x000000019696e824 */ /* 0x000fe200078e0a00 */
[----:B------:R-:W-:Y:S01]  /*a610*/  ISETP.GE.AND P6, PT, R157, RZ, PT ;  /* 0x000000ff9d00720c */ /* 0x000fe20003fc6270 */
[----:B------:R-:W-:Y:S02]  /*a620*/  IMAD.MOV R4, RZ, RZ, -R4 ;  /* 0x000000ffff047224 */ /* 0x000fe400078e0a04 */
[----:B------:R-:W-:Y:S01]  /*a630*/  @!P5 IMAD.IADD R149, R149, 0x1, -R0 ;  /* 0x000000019595d824 */ /* 0x000fe200078e0a00 */
[----:B------:R-:W-:Y:S01]  /*a640*/  ISETP.GE.AND P5, PT, R152, RZ, PT ;  /* 0x000000ff9800720c */ /* 0x000fe20003fa6270 */
[----:B------:R-:W-:Y:S01]  /*a650*/  @!P1 IMAD.MOV R146, RZ, RZ, -R146 ;  /* 0x000000ffff929224 */ /* 0x000fe200078e0a92 */
[C---:B------:R-:W-:Y:S01]  /*a660*/  ISETP.GT.U32.AND P1, PT, R0.reuse, R150, PT ;  /* 0x000000960000720c */ /* 0x040fe20003f24070 */
[----:B------:R-:W-:Y:S02]  /*a670*/  IMAD R152, R0, R4, R5 ;  /* 0x0000000400987224 */ /* 0x000fe400078e0205 */
[----:B------:R-:W-:-:S04]  /*a680*/  IMAD.HI.U32 R4, R2, R153, RZ ;  /* 0x0000009902047227 */ /* 0x000fc800078e00ff */
[----:B------:R-:W-:Y:S02]  /*a690*/  IMAD.MOV R157, RZ, RZ, -R4 ;  /* 0x000000ffff9d7224 */ /* 0x000fe400078e0a04 */
[--C-:B------:R-:W-:Y:S01]  /*a6a0*/  @!P2 IMAD.IADD R148, R148, 0x1, -R0.reuse ;  /* 0x000000019494a824 */ /* 0x100fe200078e0a00 */
[C---:B------:R-:W-:Y:S01]  /*a6b0*/  ISETP.GT.U32.AND P2, PT, R0.reuse, R151, PT ;  /* 0x000000970000720c */ /* 0x040fe20003f44070 */
[----:B------:R-:W-:Y:S02]  /*a6c0*/  IMAD R153, R0, R157, R153 ;  /* 0x0000009d00997224 */ /* 0x000fe400078e0299 */
[----:B------:R-:W-:Y:S02]  /*a6d0*/  @!P1 IMAD.IADD R150, R150, 0x1, -R0 ;  /* 0x0000000196969824 */ /* 0x000fe400078e0a00 */
[----:B------:R-:W-:Y:S01]  /*a6e0*/  @!P0 IMAD.MOV R147, RZ, RZ, -R147 ;  /* 0x000000ffff938224 */ /* 0x000fe200078e0a93 */
[C---:B------:R-:W-:Y:S01]  /*a6f0*/  ISETP.GT.U32.AND P1, PT, R0.reuse, R153, PT ;  /* 0x000000990000720c */ /* 0x040fe20003f24070 */
[----:B------:R-:W-:Y:S01]  /*a700*/  @!P4 IMAD.MOV R145, RZ, RZ, -R145 ;  /* 0x000000ffff91c224 */ /* 0x000fe200078e0a91 */
[----:B------:R-:W-:Y:S01]  /*a710*/  ISETP.GT.U32.AND P0, PT, R0, R152, PT ;  /* 0x000000980000720c */ /* 0x000fe20003f04070 */
[----:B------:R-:W-:-:S02]  /*a720*/  IMAD.MOV.U32 R5, RZ, RZ, R158 ;  /* 0x000000ffff057224 */ /* 0x000fc400078e009e */
[----:B------:R-:W-:Y:S02]  /*a730*/  @!P6 IMAD.MOV R150, RZ, RZ, -R150 ;  /* 0x000000ffff96e224 */ /* 0x000fe400078e0a96 */
[----:B------:R-:W-:Y:S01]  /*a740*/  @!P2 IMAD.IADD R151, R151, 0x1, -R0 ;  /* 0x000000019797a824 */ /* 0x000fe200078e0a00 */
[----:B------:R-:W-:Y:S01]  /*a750*/  ISETP.GT.U32.AND P2, PT, R0, R149, PT ;  /* 0x000000950000720c */ /* 0x000fe20003f44070 */
[----:B------:R-:W-:-:S03]  /*a760*/  IMAD.HI.U32 R4, R2, R5, RZ ;  /* 0x0000000502047227 */ /* 0x000fc600078e00ff */
[C---:B------:R-:W-:Y:S01]  /*a770*/  ISETP.GT.U32.AND P4, PT, R0.reuse, R151, PT ;  /* 0x000000970000720c */ /* 0x040fe20003f84070 */
[----:B------:R-:W-:Y:S02]  /*a780*/  @!P1 IMAD.IADD R153, R153, 0x1, -R0 ;  /* 0x0000000199999824 */ /* 0x000fe400078e0a00 */
[----:B------:R-:W-:Y:S01]  /*a790*/  @!P3 IMAD.MOV R148, RZ, RZ, -R148 ;  /* 0x000000ffff94b224 */ /* 0x000fe200078e0a94 */
[----:B------:R-:W-:Y:S01]  /*a7a0*/  ISETP.GE.AND P3, PT, R155, RZ, PT ;  /* 0x000000ff9b00720c */ /* 0x000fe20003f66270 */
[----:B------:R-:W-:Y:S01]  /*a7b0*/  IMAD.MOV R4, RZ, RZ, -R4 ;  /* 0x000000ffff047224 */ /* 0x000fe200078e0a04 */
[----:B------:R-:W-:Y:S01]  /*a7c0*/  ISETP.GT.U32.AND P6, PT, R0, R153, PT ;  /* 0x000000990000720c */ /* 0x000fe20003fc4070 */
[--C-:B------:R-:W-:Y:S02]  /*a7d0*/  @!P0 IMAD.IADD R152, R152, 0x1, -R0.reuse ;  /* 0x0000000198988824 */ /* 0x100fe400078e0a00 */
[----:B------:R-:W-:Y:S01]  /*a7e0*/  @!P2 IMAD.IADD R149, R149, 0x1, -R0 ;  /* 0x000000019595a824 */ /* 0x000fe200078e0a00 */
[----:B------:R-:W-:-:S02]  /*a7f0*/  ISETP.GE.AND P2, PT, R114, RZ, PT ;  /* 0x000000ff7200720c */ /* 0x000fc40003f46270 */
[----:B------:R-:W-:Y:S01]  /*a800*/  ISETP.GT.U32.AND P0, PT, R0, R152, PT ;  /* 0x000000980000720c */ /* 0x000fe20003f04070 */
[--C-:B------:R-:W-:Y:S01]  /*a810*/  @!P4 IMAD.IADD R151, R151, 0x1, -R0.reuse ;  /* 0x000000019797c824 */ /* 0x100fe200078e0a00 */
[----:B------:R-:W-:Y:S01]  /*a820*/  ISETP.GE.AND P4, PT, R154, RZ, PT ;  /* 0x000000ff9a00720c */ /* 0x000fe20003f86270 */
[C---:B------:R-:W-:Y:S01]  /*a830*/  IMAD R154, R0.reuse, R4, R5 ;  /* 0x00000004009a7224 */ /* 0x040fe200078e0205 */
[C---:B------:R-:W-:Y:S01]  /*a840*/  LOP3.LUT R4, R3.reuse, 0x1c6, RZ, 0xfc, !PT ;  /* 0x000001c603047812 */ /* 0x040fe200078efcff */
[----:B------:R-:W-:Y:S01]  /*a850*/  @!P3 IMAD.MOV R151, RZ, RZ, -R151 ;  /* 0x000000ffff97b224 */ /* 0x000fe200078e0a97 */
[----:B------:R-:W-:Y:S01]  /*a860*/  LOP3.LUT R5, R3, 0x1c8, RZ, 0xfc, !PT ;  /* 0x000001c803057812 */ /* 0x000fe200078efcff */
[----:B------:R-:W-:Y:S01]  /*a870*/  @!P6 IMAD.IADD R153, R153, 0x1, -R0 ;  /* 0x000000019999e824 */ /* 0x000fe200078e0a00 */
[----:B------:R-:W-:Y:S01]  /*a880*/  ISETP.GT.U32.AND P6, PT, R0, R154, PT ;  /* 0x0000009a0000720c */ /* 0x000fe20003fc4070 */
[----:B------:R-:W-:Y:S01]  /*a890*/  @!P5 IMAD.MOV R149, RZ, RZ, -R149 ;  /* 0x000000ffff95d224 */ /* 0x000fe200078e0a95 */
[----:B------:R-:W-:-:S02]  /*a8a0*/  IABS R155, R4 ;  /* 0x00000004009b7213 */ /* 0x000fc40000000000 */
[----:B------:R-:W-:Y:S01]  /*a8b0*/  ISETP.GE.AND P3, PT, R5, RZ, PT ;  /* 0x000000ff0500720c */ /* 0x000fe20003f66270 */
[----:B------:R-:W-:Y:S01]  /*a8c0*/  @!P0 IMAD.IADD R152, R152, 0x1, -R0 ;  /* 0x0000000198988824 */ /* 0x000fe200078e0a00 */
[----:B------:R-:W-:Y:S01]  /*a8d0*/  ISETP.GE.AND P1, PT, R4, RZ, PT ;  /* 0x000000ff0400720c */ /* 0x000fe20003f26270 */
[----:B------:R-:W-:Y:S01]  /*a8e0*/  IMAD.HI.U32 R4, R2, R155, RZ ;  /* 0x0000009b02047227 */ /* 0x000fe200078e00ff */
[----:B------:R-:W-:Y:S02]  /*a8f0*/  IABS R5, R5 ;  /* 0x0000000500057213 */ /* 0x000fe40000000000 */
[----:B------:R-:W-:Y:S01]  /*a900*/  LOP3.LUT R114, R3, 0x1ca, RZ, 0xfc, !PT ;  /* 0x000001ca03727812 */ /* 0x000fe200078efcff */
[----:B------:R-:W-:Y:S01]  /*a910*/  IMAD.MOV R160, RZ, RZ, -R4 ;  /* 0x000000ffffa07224 */ /* 0x000fe200078e0a04 */
[----:B------:R-:W-:Y:S01]  /*a920*/  ISETP.GE.AND P5, PT, R156, RZ, PT ;  /* 0x000000ff9c00720c */ /* 0x000fe20003fa6270 */
[----:B------:R-:W-:Y:S01]  /*a930*/  IMAD.HI.U32 R156, R2, R5, RZ ;  /* 0x00000005029c7227 */ /* 0x000fe200078e00ff */
[----:B------:R-:W-:-:S02]  /*a940*/  ISETP.GE.AND P0, PT, R114, RZ, PT ;  /* 0x000000ff7200720c */ /* 0x000fc40003f06270 */
[----:B------:R-:W-:Y:S01]  /*a950*/  IABS R157, R114 ;  /* 0x00000072009d7213 */ /* 0x000fe20000000000 */
[----:B------:R-:W-:Y:S01]  /*a960*/  @!P6 IMAD.IADD R154, R154, 0x1, -R0 ;  /* 0x000000019a9ae824 */ /* 0x000fe200078e0a00 */
[----:B------:R-:W-:Y:S01]  /*a970*/  LOP3.LUT R114, R3, 0x1cc, RZ, 0xfc, !PT ;  /* 0x000001cc03727812 */ /* 0x000fe200078efcff */
[----:B------:R-:W-:Y:S02]  /*a980*/  IMAD.MOV R156, RZ, RZ, -R156 ;  /* 0x000000ffff9c7224 */ /* 0x000fe400078e0a9c */
[----:B------:R-:W-:Y:S01]  /*a990*/  IMAD R155, R0, R160, R155 ;  /* 0x000000a0009b7224 */ /* 0x000fe200078e029b */
[----:B------:R-:W-:Y:S01]  /*a9a0*/  IABS R162, R114 ;  /* 0x0000007200a27213 */ /* 0x000fe20000000000 */
[----:B------:R-:W-:Y:S01]  /*a9b0*/  IMAD.HI.U32 R158, R2, R157, RZ ;  /* 0x0000009d029e7227 */ /* 0x000fe200078e00ff */
[C---:B------:R-:W-:Y:S02]  /*a9c0*/  ISETP.GT.U32.AND P6, PT, R0.reuse, R154, PT ;  /* 0x0000009a0000720c */ /* 0x040fe40003fc4070 */
[----:B------:R-:W-:Y:S01]  /*a9d0*/  IABS R160, R163 ;  /* 0x000000a300a07213 */ /* 0x000fe20000000000 */
[----:B------:R-:W-:-:S02]  /*a9e0*/  IMAD R156, R0, R156, R5 ;  /* 0x0000009c009c7224 */ /* 0x000fc400078e0205 */
[----:B------:R-:W-:Y:S01]  /*a9f0*/  @!P2 IMAD.MOV R152, RZ, RZ, -R152 ;  /* 0x000000ffff98a224 */ /* 0x000fe200078e0a98 */
[C---:B------:R-:W-:Y:S01]  /*aa00*/  ISETP.GT.U32.AND P2, PT, R0.reuse, R155, PT ;  /* 0x0000009b0000720c */ /* 0x040fe20003f44070 */
[----:B------:R-:W-:Y:S02]  /*aa10*/  IMAD.MOV R4, RZ, RZ, -R158 ;  /* 0x000000ffff047224 */ /* 0x000fe400078e0a9e */
[----:B------:R-:W-:Y:S02]  /*aa20*/  IMAD.MOV.U32 R5, RZ, RZ, R162 ;  /* 0x000000ffff057224 */ /* 0x000fe400078e00a2 */
[----:B------:R-:W-:Y:S01]  /*aa30*/  @!P4 IMAD.MOV R153, RZ, RZ, -R153 ;  /* 0x000000ffff99c224 */ /* 0x000fe200078e0a99 */
[C---:B------:R-:W-:Y:S01]  /*aa40*/  ISETP.GT.U32.AND P4, PT, R0.reuse, R156, PT ;  /* 0x0000009c0000720c */ /* 0x040fe20003f84070 */
[----:B------:R-:W-:Y:S02]  /*aa50*/  IMAD R157, R0, R4, R157 ;  /* 0x00000004009d7224 */ /* 0x000fe400078e029d */
[----:B------:R-:W-:-:S04]  /*aa60*/  IMAD.HI.U32 R4, R2, R5, RZ ;  /* 0x0000000502047227 */ /* 0x000fc800078e00ff */
[----:B------:R-:W-:-:S04]  /*aa70*/  IMAD.HI.U32 R158, R2, R159, RZ ;  /* 0x0000009f029e7227 */ /* 0x000fc800078e00ff */
[----:B------:R-:W-:Y:S02]  /*aa80*/  IMAD.MOV R4, RZ, RZ, -R4 ;  /* 0x000000ffff047224 */ /* 0x000fe400078e0a04 */
[----:B------:R-:W-:Y:S01]  /*aa90*/  @!P6 IMAD.IADD R154, R154, 0x1, -R0 ;  /* 0x000000019a9ae824 */ /* 0x000fe200078e0a00 */
[C---:B------:R-:W-:Y:S01]  /*aaa0*/  ISETP.GT.U32.AND P6, PT, R0.reuse, R157, PT ;  /* 0x0000009d0000720c */ /* 0x040fe20003fc4070 */
[----:B------:R-:W-:Y:S02]  /*aab0*/  IMAD.MOV R162, RZ, RZ, -R158 ;  /* 0x000000ffffa27224 */ /* 0x000fe400078e0a9e */
[----:B------:R-:W-:Y:S01]  /*aac0*/  IMAD R158, R0, R4, R5 ;  /* 0x00000004009e7224 */ /* 0x000fe200078e0205 */
[----:B------:R-:W-:Y:S01]  /*aad0*/  LOP3.LUT R4, R3, 0x1d2, RZ, 0xfc, !PT ;  /* 0x000001d203047812 */ /* 0x000fe200078efcff */
[--C-:B------:R-:W-:Y:S01]  /*aae0*/  @!P2 IMAD.IADD R155, R155, 0x1, -R0.reuse ;  /* 0x000000019b9ba824 */ /* 0x100fe200078e0a00 */
[----:B------:R-:W-:Y:S01]  /*aaf0*/  LOP3.LUT R5, R3, 0x1d4, RZ, 0xfc, !PT ;  /* 0x000001d403057812 */ /* 0x000fe200078efcff */
[----:B------:R-:W-:Y:S01]  /*ab00*/  @!P4 IMAD.IADD R156, R156, 0x1, -R0 ;  /* 0x000000019c9cc824 */ /* 0x000fe200078e0a00 */
[----:B------:R-:W-:Y:S01]  /*ab10*/  IABS R164, R4 ;  /* 0x0000000400a47213 */ /* 0x000fe20000000000 */
[----:B------:R-:W-:Y:S01]  /*ab20*/  @!P5 IMAD.MOV R154, RZ, RZ, -R154 ;  /* 0x000000ffff9ad224 */ /* 0x000fe200078e0a9a */
[----:B------:R-:W-:Y:S01]  /*ab30*/  ISETP.GT.U32.AND P2, PT, R0, R155, PT ;  /* 0x0000009b0000720c */ /* 0x000fe20003f44070 */
[----:B------:R-:W-:Y:S01]  /*ab40*/  IMAD.HI.U32 R165, R2, R160, RZ ;  /* 0x000000a002a57227 */ /* 0x000fe200078e00ff */
[----:B------:R-:W-:-:S02]  /*ab50*/  ISETP.GT.U32.AND P5, PT, R0, R158, PT ;  /* 0x0000009e0000720c */ /* 0x000fc40003fa4070 */
[C---:B------:R-:W-:Y:S01]  /*ab60*/  ISETP.GT.U32.AND P4, PT, R0.reuse, R156, PT ;  /* 0x0000009c0000720c */ /* 0x040fe20003f84070 */
[----:B------:R-:W-:Y:S02]  /*ab70*/  @!P6 IMAD.IADD R157, R157, 0x1, -R0 ;  /* 0x000000019d9de824 */ /* 0x000fe400078e0a00 */
[C---:B------:R-:W-:Y:S01]  /*ab80*/  IMAD R159, R0.reuse, R162, R159 ;  /* 0x000000a2009f7224 */ /* 0x040fe200078e029f */
[----:B------:R-:W-:Y:S01]  /*ab90*/  IABS R162, R5 ;  /* 0x0000000500a27213 */ /* 0x000fe20000000000 */
[----:B------:R-:W-:Y:S01]  /*aba0*/  IMAD.MOV R165, RZ, RZ, -R165 ;  /* 0x000000ffffa57224 */ /* 0x000fe200078e0aa5 */
[----:B------:R-:W-:-:S03]  /*abb0*/  ISETP.GT.U32.AND P6, PT, R0, R157, PT ;  /* 0x0000009d0000720c */ /* 0x000fc60003fc4070 */
[C---:B------:R-:W-:Y:S02]  /*abc0*/  IMAD R160, R0.reuse, R165, R160 ;  /* 0x000000a500a07224 */ /* 0x040fe400078e02a0 */
[--C-:B------:R-:W-:Y:S01]  /*abd0*/  @!P2 IMAD.IADD R155, R155, 0x1, -R0.reuse ;  /* 0x000000019b9ba824 */ /* 0x100fe200078e0a00 */
[----:B------:R-:W-:Y:S01]  /*abe0*/  ISETP.GT.U32.AND P2, PT, R0, R159, PT ;  /* 0x0000009f0000720c */ /* 0x000fe20003f44070 */
[--C-:B------:R-:W-:Y:S01]  /*abf0*/  @!P5 IMAD.IADD R158, R158, 0x1, -R0.reuse ;  /* 0x000000019e9ed824 */ /* 0x100fe200078e0a00 */
[----:B------:R-:W-:Y:S01]  /*ac00*/  ISETP.GE.AND P5, PT, R114, RZ, PT ;  /* 0x000000ff7200720c */ /* 0x000fe20003fa6270 */
[----:B------:R-:W-:Y:S01]  /*ac10*/  @!P4 IMAD.IADD R156, R156, 0x1, -R0 ;  /* 0x000000019c9cc824 */ /* 0x000fe200078e0a00 */
[C---:B------:R-:W-:Y:S01]  /*ac20*/  ISETP.GT.U32.AND P4, PT, R0.reuse, R160, PT ;  /* 0x000000a00000720c */ /* 0x040fe20003f84070 */
[----:B------:R-:W-:Y:S01]  /*ac30*/  @!P1 IMAD.MOV R155, RZ, RZ, -R155 ;  /* 0x000000ffff9b9224 */ /* 0x000fe200078e0a9b */
[----:B------:R-:W-:Y:S01]  /*ac40*/  ISETP.GT.U32.AND P1, PT, R0, R158, PT ;  /* 0x0000009e0000720c */ /* 0x000fe20003f24070 */
[----:B------:R-:W-:Y:S01]  /*ac50*/  IMAD.HI.U32 R165, R2, R164, RZ ;  /* 0x000000a402a57227 */ /* 0x000fe200078e00ff */
[----:B------:R-:W-:-:S03]  /*ac60*/  LOP3.LUT R114, R3, 0x1d8, RZ, 0xfc, !PT ;  /* 0x000001d803727812 */ /* 0x000fc600078efcff */
[----:B------:R-:W-:-:S04]  /*ac70*/  IMAD.HI.U32 R166, R2, R162, RZ ;  /* 0x000000a202a67227 */ /* 0x000fc800078e00ff */
[----:B------:R-:W-:Y:S02]  /*ac80*/  IMAD.MOV R165, RZ, RZ, -R165 ;  /* 0x000000ffffa57224 */ /* 0x000fe400078e0aa5 */
[----:B------:R-:W-:Y:S01]  /*ac90*/  @!P6 IMAD.IADD R157, R157, 0x1, -R0 ;  /* 0x000000019d9de824 */ /* 0x000fe200078e0a00 */
[----:B------:R-:W-:Y:S01]  /*aca0*/  ISETP.GE.AND P6, PT, R161, RZ, PT ;  /* 0x000000ffa100720c */ /* 0x000fe20003fc6270 */
[----:B------:R-:W-:Y:S02]  /*acb0*/  IMAD.MOV R166, RZ, RZ, -R166 ;  /* 0x000000ffffa67224 */ /* 0x000fe400078e0aa6 */
[----:B------:R-:W-:Y:S01]  /*acc0*/  @!P2 IMAD.IADD R159, R159, 0x1, -R0 ;  /* 0x000000019f9fa824 */ /* 0x000fe200078e0a00 */
[----:B------:R-:W-:Y:S01]  /*acd0*/  ISETP.GE.AND P2, PT, R163, RZ, PT ;  /* 0x000000ffa300720c */ /* 0x000fe20003f46270 */
[C---:B------:R-:W-:Y:S01]  /*ace0*/  IMAD R161, R0.reuse, R165, R164 ;  /* 0x000000a500a17224 */ /* 0x040fe200078e02a4 */
[----:B------:R-:W-:Y:S01]  /*acf0*/  LOP3.LUT R163, R3, 0x1d6, RZ, 0xfc, !PT ;  /* 0x000001d603a37812 */ /* 0x000fe200078efcff */
[----:B------:R-:W-:Y:S01]  /*ad00*/  IMAD R162, R0, R166, R162 ;  /* 0x000000a600a27224 */ /* 0x000fe200078e02a2 */
[----:B------:R-:W-:Y:S01]  /*ad10*/  IABS R165, R114 ;  /* 0x0000007200a57213 */ /* 0x000fe20000000000 */
[--C-:B------:R-:W-:Y:S01]  /*ad20*/  @!P4 IMAD.IADD R160, R160, 0x1, -R0.reuse ;  /* 0x00000001a0a0c824 */ /* 0x100fe200078e0a00 */
[----:B------:R-:W-:Y:S01]  /*ad30*/  ISETP.GT.U32.AND P4, PT, R0, R159, PT ;  /* 0x0000009f0000720c */ /* 0x000fe20003f84070 */
[----:B------:R-:W-:Y:S01]  /*ad40*/  @!P1 IMAD.IADD R158, R158, 0x1, -R0 ;  /* 0x000000019e9e9824 */ /* 0x000fe200078e0a00 */
[C---:B------:R-:W-:Y:S01]  /*ad50*/  ISETP.GT.U32.AND P1, PT, R0.reuse, R161, PT ;  /* 0x000000a10000720c */ /* 0x040fe20003f24070 */
[----:B------:R-:W-:Y:S01]  /*ad60*/  @!P3 IMAD.MOV R156, RZ, RZ, -R156 ;  /* 0x000000ffff9cb224 */ /* 0x000fe200078e0a9c */
[C---:B------:R-:W-:Y:S01]  /*ad70*/  ISETP.GT.U32.AND P3, PT, R0.reuse, R160, PT ;  /* 0x000000a00000720c */ /* 0x040fe20003f64070 */
[----:B------:R-:W-:Y:S01]  /*ad80*/  @!P5 IMAD.MOV R158, RZ, RZ, -R158 ;  /* 0x000000ffff9ed224 */ /* 0x000fe200078e0a9e */
[----:B------:R-:W-:Y:S01]  /*ad90*/  ISETP.GT.U32.AND P5, PT, R0, R162, PT ;  /* 0x000000a20000720c */ /* 0x000fe20003fa4070 */
[----:B------:R-:W-:Y:S01]  /*ada0*/  @!P0 IMAD.MOV R157, RZ, RZ, -R157 ;  /* 0x000000ffff9d8224 */ /* 0x000fe200078e0a9d */
[----:B------:R-:W-:-:S02]  /*adb0*/  IABS R164, R163 ;  /* 0x000000a300a47213 */ /* 0x000fc40000000000 */
[----:B------:R-:W-:Y:S02]  /*adc0*/  ISETP.GE.AND P0, PT, R4, RZ, PT ;  /* 0x000000ff0400720c */ /* 0x000fe40003f06270 */
[----:B------:R-:W-:Y:S01]  /*add0*/  LOP3.LUT R166, R3, 0x1dc, RZ, 0xfc, !PT ;  /* 0x000001dc03a67812 */ /* 0x000fe200078efcff */
[--C-:B------:R-:W-:Y:S01]  /*ade0*/  @!P4 IMAD.IADD R159, R159, 0x1, -R0.reuse ;  /* 0x000000019f9fc824 */ /* 0x100fe200078e0a00 */
[----:B------:R-:W-:Y:S01]  /*adf0*/  ISETP.GE.AND P4, PT, R5, RZ, PT ;  /* 0x000000ff0500720c */ /* 0x000fe20003f86270 */
[----:B------:R-:W-:Y:S01]  /*ae00*/  @!P1 IMAD.IADD R161, R161, 0x1, -R0 ;  /* 0x00000001a1a19824 */ /* 0x000fe200078e0a00 */
[----:B------:R-:W-:Y:S01]  /*ae10*/  ISETP.GE.AND P1, PT, R114, RZ, PT ;  /* 0x000000ff7200720c */ /* 0x000fe20003f26270 */
[----:B------:R-:W-:Y:S02]  /*ae20*/  IMAD.MOV.U32 R4, RZ, RZ, R164 ;  /* 0x000000ffff047224 */ /* 0x000fe400078e00a4 */
[----:B------:R-:W-:Y:S02]  /*ae30*/  @!P5 IMAD.IADD R162, R162, 0x1, -R0 ;  /* 0x00000001a2a2d824 */ /* 0x000fe400078e0a00 */
[----:B------:R-:W-:Y:S01]  /*ae40*/  @!P6 IMAD.MOV R159, RZ, RZ, -R159 ;  /* 0x000000ffff9fe224 */ /* 0x000fe200078e0a9f */
[C---:B------:R-:W-:Y:S01]  /*ae50*/  ISETP.GT.U32.AND P6, PT, R0.reuse, R161, PT ;  /* 0x000000a10000720c */ /* 0x040fe20003fc4070 */
[----:B------:R-:W-:Y:S01]  /*ae60*/  IMAD.MOV.U32 R164, RZ, RZ, R165 ;  /* 0x000000ffffa47224 */ /* 0x000fe200078e00a5 */
[----:B------:R-:W-:Y:S01]  /*ae70*/  ISETP.GT.U32.AND P5, PT, R0, R162, PT ;  /* 0x000000a20000720c */ /* 0x000fe20003fa4070 */
[----:B------:R-:W-:-:S04]  /*ae80*/  IMAD.HI.U32 R5, R2, R4, RZ ;  /* 0x0000000402057227 */ /* 0x000fc800078e00ff */
[----:B------:R-:W-:Y:S01]  /*ae90*/  @!P3 IMAD.IADD R160, R160, 0x1, -R0 ;  /* 0x00000001a0a0b824 */ /* 0x000fe200078e0a00 */
[----:B------:R-:W-:Y:S01]  /*aea0*/  ISETP.GE.AND P3, PT, R163, RZ, PT ;  /* 0x000000ffa300720c */ /* 0x000fe20003f66270 */
[----:B------:R-:W-:-:S04]  /*aeb0*/  IMAD.HI.U32 R163, R2, R164, RZ ;  /* 0x000000a402a37227 */ /* 0x000fc800078e00ff */
[----:B------:R-:W-:Y:S02]  /*aec0*/  IMAD.MOV R5, RZ, RZ, -R5 ;  /* 0x000000ffff057224 */ /* 0x000fe400078e0a05 */
[----:B------:R-:W-:Y:S02]  /*aed0*/  IMAD.MOV R165, RZ, RZ, -R163 ;  /* 0x000000ffffa57224 */ /* 0x000fe400078e0aa3 */
[C---:B------:R-:W-:Y:S02]  /*aee0*/  IMAD R163, R0.reuse, R5, R4 ;  /* 0x0000000500a37224 */ /* 0x040fe400078e0204 */
[----:B------:R-:W-:Y:S02]  /*aef0*/  @!P6 IMAD.IADD R161, R161, 0x1, -R0 ;  /* 0x00000001a1a1e824 */ /* 0x000fe400078e0a00 */
[C---:B------:R-:W-:Y:S01]  /*af00*/  IMAD R164, R0.reuse, R165, R164 ;  /* 0x000000a500a47224 */ /* 0x040fe200078e02a4 */
[----:B------:R-:W-:Y:S01]  /*af10*/  ISETP.GT.U32.AND P6, PT, R0, R163, PT ;  /* 0x000000a30000720c */ /* 0x000fe20003fc4070 */
[----:B------:R-:W-:Y:S01]  /*af20*/  @!P5 IMAD.IADD R162, R162, 0x1, -R0 ;  /* 0x00000001a2a2d824 */ /* 0x000fe200078e0a00 */
[----:B------:R-:W-:Y:S01]  /*af30*/  ISETP.GE.AND P5, PT, R166, RZ, PT ;  /* 0x000000ffa600720c */ /* 0x000fe20003fa6270 */
[----:B------:R-:W-:Y:S01]  /*af40*/  @!P0 IMAD.MOV R161, RZ, RZ, -R161 ;  /* 0x000000ffffa18224 */ /* 0x000fe200078e0aa1 */
[----:B------:R-:W-:Y:S01]  /*af50*/  IABS R166, R166 ;  /* 0x000000a600a67213 */ /* 0x000fe20000000000 */
[----:B------:R-:W-:Y:S01]  /*af60*/  @!P4 IMAD.MOV R162, RZ, RZ, -R162 ;  /* 0x000000ffffa2c224 */ /* 0x000fe200078e0aa2 */
[----:B------:R-:W-:Y:S01]  /*af70*/  ISETP.GT.U32.AND P4, PT, R0, R164, PT ;  /* 0x000000a40000720c */ /* 0x000fe20003f84070 */
[----:B------:R-:W-:Y:S01]  /*af80*/  @!P2 IMAD.MOV R160, RZ, RZ, -R160 ;  /* 0x000000ffffa0a224 */ /* 0x000fe200078e0aa0 */
[----:B------:R-:W-:Y:S01]  /*af90*/  ISETP.GE.AND P0, PT, R167, RZ, PT ;  /* 0x000000ffa700720c */ /* 0x000fe20003f06270 */
[----:B------:R-:W-:Y:S01]  /*afa0*/  IMAD.HI.U32 R4, R2, R166, RZ ;  /* 0x000000a602047227 */ /* 0x000fe200078e00ff */
[----:B------:R-:W-:-:S02]  /*afb0*/  IABS R167, R167 ;  /* 0x000000a700a77213 */ /* 0x000fc40000000000 */
[----:B------:R-:W-:Y:S01]  /*afc0*/  LOP3.LUT R165, R3, 0x1da, RZ, 0xfc, !PT ;  /* 0x000001da03a57812 */ /* 0x000fe200078efcff */
[----:B------:R-:W-:Y:S02]  /*afd0*/  @!P6 IMAD.IADD R163, R163, 0x1, -R0 ;  /* 0x00000001a3a3e824 */ /* 0x000fe400078e0a00 */
[----:B------:R-:W-:Y:S01]  /*afe0*/  IMAD.MOV R4, RZ, RZ, -R4 ;  /* 0x000000ffff047224 */ /* 0x000fe200078e0a04 */
[----:B------:R-:W-:Y:S01]  /*aff0*/  ISETP.GE.AND P2, PT, R165, RZ, PT ;  /* 0x000000ffa500720c */ /* 0x000fe20003f46270 */
[----:B------:R-:W-:Y:S01]  /*b000*/  IMAD.HI.U32 R114, R2, R167, RZ ;  /* 0x000000a702727227 */ /* 0x000fe200078e00ff */
[----:B------:R-:W-:Y:S02]  /*b010*/  ISETP.GT.U32.AND P6, PT, R0, R163, PT ;  /* 0x000000a30000720c */ /* 0x000fe40003fc4070 */
[----:B------:R-:W-:Y:S01]  /*b020*/  IABS R165, R165 ;  /* 0x000000a500a57213 */ /* 0x000fe20000000000 */
[----:B------:R-:W-:Y:S02]  /*b030*/  @!P4 IMAD.IADD R164, R164, 0x1, -R0 ;  /* 0x00000001a4a4c824 */ /* 0x000fe400078e0a00 */
[----:B------:R-:W-:-:S02]  /*b040*/  IMAD R166, R0, R4, R166 ;  /* 0x0000000400a67224 */ /* 0x000fc400078e02a6 */
[----:B------:R-:W-:Y:S01]  /*b050*/  IMAD.MOV R114, RZ, RZ, -R114 ;  /* 0x000000ffff727224 */ /* 0x000fe200078e0a72 */
[----:B------:R-:W-:Y:S01]  /*b060*/  ISETP.GT.U32.AND P4, PT, R0, R164, PT ;  /* 0x000000a40000720c */ /* 0x000fe20003f84070 */
[----:B------:R-:W-:-:S04]  /*b070*/  IMAD.HI.U32 R5, R2, R165, RZ ;  /* 0x000000a502057227 */ /* 0x000fc800078e00ff */
[--C-:B------:R-:W-:Y:S02]  /*b080*/  @!P6 IMAD.IADD R163, R163, 0x1, -R0.reuse ;  /* 0x00000001a3a3e824 */ /* 0x100fe400078e0a00 */
[C---:B------:R-:W-:Y:S02]  /*b090*/  IMAD R167, R0.reuse, R114, R167 ;  /* 0x0000007200a77224 */ /* 0x040fe400078e02a7 */
[----:B------:R-:W-:Y:S01]  /*b0a0*/  @!P3 IMAD.MOV R163, RZ, RZ, -R163 ;  /* 0x000000ffffa3b224 */ /* 0x000fe200078e0aa3 */
[----:B------:R-:W-:Y:S01]  /*b0b0*/  ISETP.GT.U32.AND P3, PT, R0, R166, PT ;  /* 0x000000a60000720c */ /* 0x000fe20003f64070 */
[----:B------:R-:W-:Y:S02]  /*b0c0*/  IMAD.MOV R5, RZ, RZ, -R5 ;  /* 0x000000ffff057224 */ /* 0x000fe400078e0a05 */
[----:B------:R-:W-:Y:S01]  /*b0d0*/  @!P4 IMAD.IADD R164, R164, 0x1, -R0 ;  /* 0x00000001a4a4c824 */ /* 0x000fe200078e0a00 */
[C---:B------:R-:W-:Y:S01]  /*b0e0*/  ISETP.GT.U32.AND P4, PT, R0.reuse, R167, PT ;  /* 0x000000a70000720c */ /* 0x040fe20003f84070 */
[----:B------:R-:W-:-:S02]  /*b0f0*/  IMAD R165, R0, R5, R165 ;  /* 0x0000000500a57224 */ /* 0x000fc400078e02a5 */
[----:B------:R-:W-:-:S03]  /*b100*/  IMAD.HI.U32 R4, R2, R169, RZ ;  /* 0x000000a902047227 */ /* 0x000fc600078e00ff */
        /* <DEDUP_REMOVED lines=8> */
[----:B------:R-:W-:Y:S02]  /*b190*/  @!P6 IMAD.IADD R165, R165, 0x1, -R0 ;  /* 0x00000001a5a5e824 */ /* 0x000fe400078e0a00 */
[----:B------:R-:W-:Y:S02]  /*b1a0*/  IMAD.MOV R4, RZ, RZ, -R4 ;  /* 0x000000ffff047224 */ /* 0x000fe400078e0a04 */
[----:B------:R-:W-:Y:S01]  /*b1b0*/  IMAD.HI.U32 R5, R2, R168, RZ ;  /* 0x000000a802057227 */ /* 0x000fe200078e00ff */
[----:B------:R-:W-:-:S03]  /*b1c0*/  ISETP.GT.U32.AND P6, PT, R0, R165, PT ;  /* 0x000000a50000720c */ /* 0x000fc60003fc4070 */
[----:B------:R-:W-:Y:S02]  /*b1d0*/  IMAD R170, R0, R4, R170 ;  /* 0x0000000400aa7224 */ /* 0x000fe400078e02aa */
[--C-:B------:R-:W-:Y:S01]  /*b1e0*/  @!P3 IMAD.IADD R166, R166, 0x1, -R0.reuse ;  /* 0x00000001a6a6b824 */ /* 0x100fe200078e0a00 */
[C---:B------:R-:W-:Y:S01]  /*b1f0*/  ISETP.GT.U32.AND P3, PT, R0.reuse, R169, PT ;  /* 0x000000a90000720c */ /* 0x040fe20003f64070 */
[----:B------:R-:W-:Y:S01]  /*b200*/  @!P4 IMAD.IADD R167, R167, 0x1, -R0 ;  /* 0x00000001a7a7c824 */ /* 0x000fe200078e0a00 */
[----:B------:R-:W-:Y:S01]  /*b210*/  ISETP.GT.U32.AND P4, PT, R0, R170, PT ;  /* 0x000000aa0000720c */ /* 0x000fe20003f84070 */
[----:B------:R-:W-:Y:S02]  /*b220*/  IMAD.MOV R5, RZ, RZ, -R5 ;  /* 0x000000ffff057224 */ /* 0x000fe400078e0a05 */
[----:B------:R-:W-:-:S04]  /*b230*/  IMAD.HI.U32 R4, R2, R171, RZ ;  /* 0x000000ab02047227 */ /* 0x000fc800078e00ff */
[C---:B------:R-:W-:Y:S02]  /*b240*/  IMAD R168, R0.reuse, R5, R168 ;  /* 0x0000000500a87224 */ /* 0x040fe400078e02a8 */
[--C-:B------:R-:W-:Y:S02]  /*b250*/  @!P6 IMAD.IADD R165, R165, 0x1, -R0.reuse ;  /* 0x00000001a5a5e824 */ /* 0x100fe400078e0a00 */
[--C-:B------:R-:W-:Y:S01]  /*b260*/  @!P3 IMAD.IADD R169, R169, 0x1, -R0.reuse ;  /* 0x00000001a9a9b824 */ /* 0x100fe200078e0a00 */
[----:B------:R-:W-:Y:S01]  /*b270*/  ISETP.GT.U32.AND P6, PT, R0, R168, PT ;  /* 0x000000a80000720c */ /* 0x000fe20003fc4070 */
[----:B------:R-:W-:Y:S02]  /*b280*/  @!P4 IMAD.IADD R170, R170, 0x1, -R0 ;  /* 0x00000001aaaac824 */ /* 0x000fe400078e0a00 */
[----:B------:R-:W-:Y:S01]  /*b290*/  IMAD.HI.U32 R5, R2, R172, RZ ;  /* 0x000000ac02057227 */ /* 0x000fe200078e00ff */
[----:B------:R-:W-:-:S03]  /*b2a0*/  ISETP.GT.U32.AND P4, PT, R0, R169, PT ;  /* 0x000000a90000720c */ /* 0x000fc60003f84070 */
[----:B------:R-:W-:Y:S02]  /*b2b0*/  IMAD.MOV R5, RZ, RZ, -R5 ;  /* 0x000000ffff057224 */ /* 0x000fe400078e0a05 */
[----:B------:R-:W-:Y:S02]  /*b2c0*/  IMAD.MOV R4, RZ, RZ, -R4 ;  /* 0x000000ffff047224 */ /* 0x000fe400078e0a04 */
[----:B------:R-:W-:Y:S02]  /*b2d0*/  IMAD R172, R0, R5, R172 ;  /* 0x0000000500ac7224 */ /* 0x000fe400078e02ac */
[--C-:B------:R-:W-:Y:S01]  /*b2e0*/  @!P6 IMAD.IADD R168, R168, 0x1, -R0.reuse ;  /* 0x00000001a8a8e824 */ /* 0x100fe200078e0a00 */
[----:B------:R-:W-:Y:S01]  /*b2f0*/  ISETP.GE.AND P6, PT, R174, RZ, PT ;  /* 0x000000ffae00720c */ /* 0x000fe20003fc6270 */
[C---:B------:R-:W-:Y:S01]  /*b300*/  IMAD R171, R0.reuse, R4, R171 ;  /* 0x0000000400ab7224 */ /* 0x040fe200078e02ab */
[----:B------:R-:W-:Y:S01]  /*b310*/  IABS R174, R192 ;  /* 0x000000c000ae7213 */ /* 0x000fe20000000000 */
[----:B------:R-:W-:Y:S01]  /*b320*/  @!P4 IMAD.IADD R169, R169, 0x1, -R0 ;  /* 0x00000001a9a9c824 */ /* 0x000fe200078e0a00 */
[----:B------:R-:W-:Y:S01]  /*b330*/  ISETP.GT.U32.AND P4, PT, R0, R172, PT ;  /* 0x000000ac0000720c */ /* 0x000fe20003f84070 */
[----:B------:R-:W-:Y:S01]  /*b340*/  IMAD.HI.U32 R5, R2, R175, RZ ;  /* 0x000000af02057227 */ /* 0x000fe200078e00ff */
[----:B------:R-:W-:-:S03]  /*b350*/  ISETP.GT.U32.AND P3, PT, R0, R168, PT ;  /* 0x000000a80000720c */ /* 0x000fc60003f64070 */
[----:B------:R-:W-:-:S04]  /*b360*/  IMAD.HI.U32 R4, R2, R174, RZ ;  /* 0x000000ae02047227 */ /* 0x000fc800078e00ff */
[----:B------:R-:W-:Y:S02]  /*b370*/  IMAD.MOV R4, RZ, RZ, -R4 ;  /* 0x000000ffff047224 */ /* 0x000fe400078e0a04 */
[----:B------:R-:W-:Y:S01]  /*b380*/  @!P1 IMAD.MOV R164, RZ, RZ, -R164 ;  /* 0x000000ffffa49224 */ /* 0x000fe200078e0aa4 */
[C---:B------:R-:W-:Y:S01]  /*b390*/  ISETP.GT.U32.AND P1, PT, R0.reuse, R170, PT ;  /* 0x000000aa0000720c */ /* 0x040fe20003f24070 */
[----:B------:R-:W-:Y:S02]  /*b3a0*/  IMAD R174, R0, R4, R174 ;  /* 0x0000000400ae7224 */ /* 0x000fe400078e02ae */
[----:B------:R-:W-:Y:S02]  /*b3b0*/  @!P4 IMAD.IADD R172, R172, 0x1, -R0 ;  /* 0x00000001acacc824 */ /* 0x000fe400078e0a00 */
[----:B------:R-:W-:Y:S01]  /*b3c0*/  IMAD.MOV R4, RZ, RZ, -R5 ;  /* 0x000000ffff047224 */ /* 0x000fe200078e0a05 */
[----:B------:R-:W-:Y:S01]  /*b3d0*/  ISETP.GT.U32.AND P4, PT, R0, R174, PT ;  /* 0x000000ae0000720c */ /* 0x000fe20003f84070 */
[----:B------:R-:W-:-:S04]  /*b3e0*/  IMAD.HI.U32 R114, R2, R173, RZ ;  /* 0x000000ad02727227 */ /* 0x000fc800078e00ff */
[C---:B------:R-:W-:Y:S01]  /*b3f0*/  IMAD R175, R0.reuse, R4, R175 ;  /* 0x0000000400af7224 */ /* 0x040fe200078e02af */
[----:B------:R-:W-:Y:S01]  /*b400*/  IABS R4, R187 ;  /* 0x000000bb00047213 */ /* 0x000fe20000000000 */
[----:B------:R-:W-:Y:S02]  /*b410*/  IMAD.MOV R114, RZ, RZ, -R114 ;  /* 0x000000ffff727224 */ /* 0x000fe400078e0a72 */
[----:B------:R-:W-:Y:S01]  /*b420*/  IMAD.MOV R5, RZ, RZ, -R177 ;  /* 0x000000ffff057224 */ /* 0x000fe200078e0ab1 */
[----:B------:R-:W-:Y:S01]  /*b430*/  IABS R177, R178 ;  /* 0x000000b200b17213 */ /* 0x000fe20000000000 */
[----:B------:R-:W-:Y:S02]  /*b440*/  IMAD R173, R0, R114, R173 ;  /* 0x0000007200ad7224 */ /* 0x000fe400078e02ad */
[--C-:B------:R-:W-:Y:S01]  /*b450*/  @!P4 IMAD.IADD R174, R174, 0x1, -R0.reuse ;  /* 0x00000001aeaec824 */ /* 0x100fe200078e0a00 */
[----:B------:R-:W-:Y:S01]  /*b460*/  ISETP.GT.U32.AND P4, PT, R0, R175, PT ;  /* 0x000000af0000720c */ /* 0x000fe20003f84070 */
[--C-:B------:R-:W-:Y:S01]  /*b470*/  @!P3 IMAD.IADD R168, R168, 0x1, -R0.reuse ;  /* 0x00000001a8a8b824 */ /* 0x100fe200078e0a00 */
[----:B------:R-:W-:Y:S01]  /*b480*/  ISETP.GT.U32.AND P3, PT, R0, R171, PT ;  /* 0x000000ab0000720c */ /* 0x000fe20003f64070 */
[----:B------:R-:W-:Y:S01]  /*b490*/  @!P1 IMAD.IADD R170, R170, 0x1, -R0 ;  /* 0x00000001aaaa9824 */ /* 0x000fe200078e0a00 */
[C---:B------:R-:W-:Y:S01]  /*b4a0*/  ISETP.GT.U32.AND P1, PT, R0.reuse, R173, PT ;  /* 0x000000ad0000720c */ /* 0x040fe20003f24070 */
[----:B------:R-:W-:Y:S01]  /*b4b0*/  IMAD R179, R0, R5, R179 ;  /* 0x0000000500b37224 */ /* 0x000fe200078e02b3 */
[----:B------:R-:W-:Y:S01]  /*b4c0*/  IABS R5, R6 ;  /* 0x0000000600057213 */ /* 0x000fe20000000000 */
        /* <DEDUP_REMOVED lines=8> */
[----:B------:R-:W-:Y:S01]  /*b550*/  @!P2 IMAD.MOV R165, RZ, RZ, -R165 ;  /* 0x000000ffffa5a224 */ /* 0x000fe200078e0aa5 */
[----:B------:R-:W-:Y:S01]  /*b560*/  IABS R251, R189 ;  /* 0x000000bd00fb7213 */ /* 0x000fe20000000000 */
[----:B------:R-:W-:Y:S01]  /*b570*/  @!P0 IMAD.MOV R167, RZ, RZ, -R167 ;  /* 0x000000ffffa78224 */ /* 0x000fe200078e0aa7 */
[----:B------:R-:W-:Y:S01]  /*b580*/  IABS R252, R188 ;  /* 0x000000bc00fc7213 */ /* 0x000fe20000000000 */
[C---:B------:R-:W-:Y:S01]  /*b590*/  IMAD R176, R0.reuse, R114, R176 ;  /* 0x0000007200b07224 */ /* 0x040fe200078e02b0 */
[----:B------:R-:W-:Y:S01]  /*b5a0*/  ISETP.GT.U32.AND P2, PT, R0, R171, PT ;  /* 0x000000ab0000720c */ /* 0x000fe20003f44070 */
[----:B------:R-:W-:Y:S01]  /*b5b0*/  IMAD.HI.U32 R3, R2, R177, RZ ;  /* 0x000000b102037227 */ /* 0x000fe200078e00ff */
[----:B------:R-:W-:-:S03]  /*b5c0*/  ISETP.GT.U32.AND P0, PT, R0, R173, PT ;  /* 0x000000ad0000720c */ /* 0x000fc60003f04070 */
[----:B------:R-:W-:Y:S01]  /*b5d0*/  @!P4 IMAD.IADD R179, R179, 0x1, -R0 ;  /* 0x00000001b3b3c824 */ /* 0x000fe200078e0a00 */
[----:B------:R-:W-:Y:S01]  /*b5e0*/  ISETP.GT.U32.AND P4, PT, R0, R172, PT ;  /* 0x000000ac0000720c */ /* 0x000fe20003f84070 */
[----:B------:R-:W-:-:S04]  /*b5f0*/  IMAD.HI.U32 R114, R2, R251, RZ ;  /* 0x000000fb02727227 */ /* 0x000fc800078e00ff */
[----:B---3--:R-:W-:-:S04]  /*b600*/  IMAD.HI.U32 R196, R2, R252, RZ ;  /* 0x000000fc02c47227 */ /* 0x008fc800078e00ff */
[----:B------:R-:W-:Y:S02]  /*b610*/  IMAD.MOV R3, RZ, RZ, -R3 ;  /* 0x000000ffff037224 */ /* 0x000fe400078e0a03 */
[----:B------:R-:W-:Y:S02]  /*b620*/  IMAD.MOV R114, RZ, RZ, -R114 ;  /* 0x000000ffff727224 */ /* 0x000fe400078e0a72 */
[----:B------:R-:W-:Y:S02]  /*b630*/  IMAD.MOV R196, RZ, RZ, -R196 ;  /* 0x000000ffffc47224 */ /* 0x000fe400078e0ac4 */
[C---:B------:R-:W-:Y:S02]  /*b640*/  IMAD R177, R0.reuse, R3, R177 ;  /* 0x0000000300b17224 */ /* 0x040fe400078e02b1 */
[C---:B------:R-:W-:Y:S02]  /*b650*/  IMAD R251, R0.reuse, R114, R251 ;  /* 0x0000007200fb7224 */ /* 0x040fe400078e02fb */
[----:B------:R-:W-:-:S02]  /*b660*/  IMAD R252, R0, R196, R252 ;  /* 0x000000c400fc7224 */ /* 0x000fc400078e02fc */
[----:B------:R-:W-:Y:S01]  /*b670*/  @!P5 IMAD.MOV R166, RZ, RZ, -R166 ;  /* 0x000000ffffa6d224 */ /* 0x000fe200078e0aa6 */
[C---:B------:R-:W-:Y:S01]  /*b680*/  ISETP.GT.U32.AND P5, PT, R0.reuse, R174, PT ;  /* 0x000000ae0000720c */ /* 0x040fe20003fa4070 */
[----:B------:R-:W-:Y:S01]  /*b690*/  @!P3 IMAD.MOV R169, RZ, RZ, -R169 ;  /* 0x000000ffffa9b224 */ /* 0x000fe200078e0aa9 */
[----:B------:R-:W-:Y:S01]  /*b6a0*/  ISETP.GT.U32.AND P3, PT, R0, R175, PT ;  /* 0x000000af0000720c */ /* 0x000fe20003f64070 */
[----:B------:R-:W-:-:S04]  /*b6b0*/  IMAD.HI.U32 R3, R2, R4, RZ ;  /* 0x0000000402037227 */ /* 0x000fc800078e00ff */
[----:B------:R-:W-:Y:S02]  /*b6c0*/  @!P6 IMAD.MOV R168, RZ, RZ, -R168 ;  /* 0x000000ffffa8e224 */ /* 0x000fe400078e0aa8 */
[----:B------:R-:W-:Y:S02]  /*b6d0*/  @!P1 IMAD.MOV R170, RZ, RZ, -R170 ;  /* 0x000000ffffaa9224 */ /* 0x000fe400078e0aaa */
[--C-:B------:R-:W-:Y:S02]  /*b6e0*/  @!P2 IMAD.IADD R171, R171, 0x1, -R0.reuse ;  /* 0x00000001ababa824 */ /* 0x100fe400078e0a00 */
[--C-:B------:R-:W-:Y:S02]  /*b6f0*/  @!P4 IMAD.IADD R172, R172, 0x1, -R0.reuse ;  /* 0x00000001acacc824 */ /* 0x100fe400078e0a00 */
[----:B------:R-:W-:Y:S01]  /*b700*/  @!P0 IMAD.IADD R173, R173, 0x1, -R0 ;  /* 0x00000001adad8824 */ /* 0x000fe200078e0a00 */
[----:B------:R-:W1:Y:S01]  /*b710*/  S2R R114, SR_TID.X ;  /* 0x0000000000727919 */ /* 0x000e620000002100 */
[----:B------:R-:W-:Y:S01]  /*b720*/  IMAD.HI.U32 R2, R2, R5, RZ ;  /* 0x0000000502027227 */ /* 0x000fe200078e00ff */
[----:B------:R-:W-:-:S02]  /*b730*/  ISETP.GT.U32.AND P6, PT, R0, R179, PT ;  /* 0x000000b30000720c */ /* 0x000fc40003fc4070 */
[C---:B------:R-:W-:Y:S01]  /*b740*/  ISETP.GT.U32.AND P1, PT, R0.reuse, R176, PT ;  /* 0x000000b00000720c */ /* 0x040fe20003f24070 */
[----:B------:R-:W-:Y:S01]  /*b750*/  IMAD.MOV R3, RZ, RZ, -R3 ;  /* 0x000000ffff037224 */ /* 0x000fe200078e0a03 */
[C---:B------:R-:W-:Y:S01]  /*b760*/  ISETP.GT.U32.AND P2, PT, R0.reuse, R177, PT ;  /* 0x000000b10000720c */ /* 0x040fe20003f44070 */
[----:B------:R-:W-:Y:S01]  /*b770*/  IMAD.MOV R2, RZ, RZ, -R2 ;  /* 0x000000ffff027224 */ /* 0x000fe200078e0a02 */
[C---:B------:R-:W-:Y:S01]  /*b780*/  ISETP.GT.U32.AND P4, PT, R0.reuse, R251, PT ;  /* 0x000000fb0000720c */ /* 0x040fe20003f84070 */
[----:B------:R-:W2:Y:S01]  /*b790*/  LDL.LU R196, [R1+0x18a4] ;  /* 0x0018a40001c47983 */ /* 0x000ea20000300800 */
[C---:B------:R-:W-:Y:S01]  /*b7a0*/  ISETP.GT.U32.AND P0, PT, R0.reuse, R252, PT ;  /* 0x000000fc0000720c */ /* 0x040fe20003f04070 */
[C---:B------:R-:W-:Y:S02]  /*b7b0*/  IMAD R4, R0.reuse, R3, R4 ;  /* 0x0000000300047224 */ /* 0x040fe400078e0204 */
[----:B------:R-:W-:Y:S02]  /*b7c0*/  IMAD R5, R0, R2, R5 ;  /* 0x0000000200057224 */ /* 0x000fe400078e0205 */
[--C-:B------:R-:W-:Y:S01]  /*b7d0*/  @!P5 IMAD.IADD R174, R174, 0x1, -R0.reuse ;  /* 0x00000001aeaed824 */ /* 0x100fe200078e0a00 */
[C---:B------:R-:W-:Y:S01]  /*b7e0*/  ISETP.GT.U32.AND P5, PT, R0.reuse, R4, PT ;  /* 0x000000040000720c */ /* 0x040fe20003fa4070 */
[--C-:B------:R-:W-:Y:S01]  /*b7f0*/  @!P3 IMAD.IADD R175, R175, 0x1, -R0.reuse ;  /* 0x00000001afafb824 */ /* 0x100fe200078e0a00 */
[----:B------:R-:W-:Y:S01]  /*b800*/  ISETP.GT.U32.AND P3, PT, R0, R5, PT ;  /* 0x000000050000720c */ /* 0x000fe20003f64070 */
[--C-:B------:R-:W-:Y:S01]  /*b810*/  @!P6 IMAD.IADD R179, R179, 0x1, -R0.reuse ;  /* 0x00000001b3b3e824 */ /* 0x100fe200078e0a00 */
[----:B------:R-:W-:Y:S01]  /*b820*/  ISETP.GE.AND P6, PT, R195, RZ, PT ;  /* 0x000000ffc300720c */ /* 0x000fe20003fc6270 */
        /* <DEDUP_REMOVED lines=8> */
[----:B------:R-:W3:Y:S01]  /*b8b0*/  LDC.64 R2, c[0x0][0x238] ;  /* 0x00008e00ff027b82 */ /* 0x000ee20000000a00 */
[----:B------:R-:W-:-:S02]  /*b8c0*/  @!P5 IMAD.IADD R4, R4, 0x1, -R0 ;  /* 0x000000010404d824 */ /* 0x000fc400078e0a00 */
[----:B------:R-:W-:Y:S01]  /*b8d0*/  @!P3 IMAD.IADD R5, R5, 0x1, -R0 ;  /* 0x000000010505b824 */ /* 0x000fe200078e0a00 */
[----:B------:R-:W-:Y:S01]  /*b8e0*/  ISETP.GE.AND P5, PT, R190, RZ, PT ;  /* 0x000000ffbe00720c */ /* 0x000fe20003fa6270 */
[----:B------:R-:W-:Y:S01]  /*b8f0*/  @!P6 IMAD.MOV R171, RZ, RZ, -R171 ;  /* 0x000000ffffabe224 */ /* 0x000fe200078e0aab */
[C---:B------:R-:W-:Y:S01]  /*b900*/  ISETP.GT.U32.AND P3, PT, R0.reuse, R176, PT ;  /* 0x000000b00000720c */ /* 0x040fe20003f64070 */
        /* <DEDUP_REMOVED lines=8> */
[----:B------:R-:W4:Y:S01]  /*b990*/  LDL.LU R195, [R1+0x18a0] ;  /* 0x0018a00001c37983 */ /* 0x000f220000300800 */
[----:B------:R-:W-:-:S03]  /*b9a0*/  ISETP.GT.U32.AND P6, PT, R0, R5, PT ;  /* 0x000000050000720c */ /* 0x000fc60003fc4070 */
[----:B------:R-:W2:Y:S01]  /*b9b0*/  LDL.LU R194, [R1+0x189c] ;  /* 0x00189c0001c27983 */ /* 0x000ea20000300800 */
[----:B------:R-:W-:-:S03]  /*b9c0*/  @!P5 IMAD.MOV R179, RZ, RZ, -R179 ;  /* 0x000000ffffb3d224 */ /* 0x000fc600078e0ab3 */
[----:B------:R-:W4:Y:S01]  /*b9d0*/  LDL.LU R193, [R1+0x1898] ;  /* 0x0018980001c17983 */ /* 0x000f220000300800 */
[----:B------:R-:W-:-:S03]  /*b9e0*/  ISETP.GE.AND P5, PT, R180, RZ, PT ;  /* 0x000000ffb400720c */ /* 0x000fc60003fa6270 */
[----:B------:R-:W2:Y:S01]  /*b9f0*/  LDL.LU R192, [R1+0x1894] ;  /* 0x0018940001c07983 */ /* 0x000ea20000300800 */
[----:B------:R-:W-:-:S03]  /*ba00*/  @!P3 IMAD.IADD R176, R176, 0x1, -R0 ;  /* 0x00000001b0b0b824 */ /* 0x000fc600078e0a00 */
[----:B------:R-:W4:Y:S01]  /*ba10*/  LDL.LU R191, [R1+0x1890] ;  /* 0x0018900001bf7983 */ /* 0x000f220000300800 */
[----:B------:R-:W-:-:S03]  /*ba20*/  @!P1 IMAD.IADD R177, R177, 0x1, -R0 ;  /* 0x00000001b1b19824 */ /* 0x000fc600078e0a00 */
[----:B------:R-:W2:Y:S01]  /*ba30*/  LDL.LU R190, [R1+0x188c] ;  /* 0x00188c0001be7983 */ /* 0x000ea20000300800 */
[--C-:B------:R-:W-:Y:S01]  /*ba40*/  @!P2 IMAD.IADD R251, R251, 0x1, -R0.reuse ;  /* 0x00000001fbfba824 */ /* 0x100fe200078e0a00 */
[----:B------:R-:W-:Y:S01]  /*ba50*/  ISETP.GE.AND P3, PT, R178, RZ, PT ;  /* 0x000000ffb200720c */ /* 0x000fe20003f66270 */
[--C-:B------:R-:W-:Y:S01]  /*ba60*/  @!P4 IMAD.IADD R252, R252, 0x1, -R0.reuse ;  /* 0x00000001fcfcc824 */ /* 0x100fe200078e0a00 */
[----:B---3--:R3:W-:Y:S01]  /*ba70*/  STL [R1+0x1868], R2 ;  /* 0x0018680201007387 */ /* 0x0087e20000100800 */
[--C-:B------:R-:W-:Y:S02]  /*ba80*/  @!P0 IMAD.IADD R4, R4, 0x1, -R0.reuse ;  /* 0x0000000104048824 */ /* 0x100fe400078e0a00 */
[----:B------:R-:W-:Y:S01]  /*ba90*/  @!P6 IMAD.IADD R5, R5, 0x1, -R0 ;  /* 0x000000010505e824 */ /* 0x000fe200078e0a00 */
[----:B------:R-:W4:Y:S01]  /*baa0*/  LDL.LU R180, [R1+0x1888] ;  /* 0x0018880001b47983 */ /* 0x000f220000300800 */
[----:B------:R-:W-:Y:S02]  /*bab0*/  ISETP.GE.AND P1, PT, R189, RZ, PT ;  /* 0x000000ffbd00720c */ /* 0x000fe40003f26270 */
[----:B-1----:R-:W-:Y:S01]  /*bac0*/  LOP3.LUT R114, R114, 0x3f, RZ, 0xc0, !PT ;  /* 0x0000003f72727812 */ /* 0x002fe200078ec0ff */
[----:B------:R-:W2:Y:S01]  /*bad0*/  LDL R0, [R1+0x10e4] ;  /* 0x0010e40001007983 */ /* 0x000ea20000100800 */
[----:B------:R-:W-:-:S03]  /*bae0*/  ISETP.GE.AND P2, PT, R188, RZ, PT ;  /* 0x000000ffbc00720c */ /* 0x000fc60003f46270 */
[----:B------:R-:W4:Y:S01]  /*baf0*/  LDL R178, [R1+0x10e0] ;  /* 0x0010e00001b27983 */ /* 0x000f220000100800 */
[----:B------:R-:W-:Y:S02]  /*bb00*/  ISETP.GE.AND P4, PT, R187, RZ, PT ;  /* 0x000000ffbb00720c */ /* 0x000fe40003f86270 */
[----:B------:R-:W-:Y:S01]  /*bb10*/  ISETP.GE.AND P0, PT, R6, RZ, PT ;  /* 0x000000ff0600720c */ /* 0x000fe20003f06270 */
[----:B------:R-:W4:Y:S01]  /*bb20*/  LDL.LU R189, [R1+0x20] ;  /* 0x0000200001bd7983 */ /* 0x000f220000300800 */
[----:B------:R-:W-:-:S03]  /*bb30*/  IMAD R114, R114, R3, RZ ;  /* 0x0000000372727224 */ /* 0x000fc600078e02ff */
[----:B------:R-:W4:Y:S04]  /*bb40*/  LDL.LU R188, [R1+0x1c] ;  /* 0x00001c0001bc7983 */ /* 0x000f280000300800 */
[----:B------:R-:W4:Y:S04]  /*bb50*/  LDL.LU R187, [R1+0x18] ;  /* 0x0000180001bb7983 */ /* 0x000f280000300800 */
[----:B------:R-:W4:Y:S04]  /*bb60*/  LDL.LU R6, [R1+0x14] ;  /* 0x0000140001067983 */ /* 0x000f280000300800 */
[----:B---3--:R-:W3:Y:S04]  /*bb70*/  LDL.LU R2, [R1+0xc] ;  /* 0x00000c0001027983 */ /* 0x008ee80000300800 */
[----:B------:R-:W3:Y:S01]  /*bb80*/  LDL R3, [R1+0xf60] ;  /* 0x000f600001037983 */ /* 0x000ee20000100800 */
[----:B------:R-:W-:-:S02]  /*bb90*/  @!P5 IMAD.MOV R176, RZ, RZ, -R176 ;  /* 0x000000ffffb0d224 */ /* 0x000fc400078e0ab0 */
[----:B------:R-:W-:Y:S01]  /*bba0*/  @!P1 IMAD.MOV R251, RZ, RZ, -R251 ;  /* 0x000000fffffb9224 */ /* 0x000fe200078e0afb */
[----:B------:R1:W-:Y:S01]  /*bbb0*/  STL [R1+0x28], R114 ;  /* 0x0000287201007387 */ /* 0x0003e20000100800 */
[----:B------:R-:W-:Y:S01]  /*bbc0*/  @!P3 IMAD.MOV R177, RZ, RZ, -R177 ;  /* 0x000000ffffb1b224 */ /* 0x000fe200078e0ab1 */
[----:B-1----:R-:W-:Y:S02]  /*bbd0*/  LEA R114, P1, R114, UR8, 0x2 ;  /* 0x0000000872727c11 */ /* 0x002fe4000f8210ff */
[----:B--2---:R-:W-:Y:S02]  /*bbe0*/  ISETP.NE.AND P5, PT, R0, RZ, PT ;  /* 0x000000ff0000720c */ /* 0x004fe40003fa5270 */
[----:B------:R-:W-:Y:S02]  /*bbf0*/  LOP3.LUT R0, RZ, R0, RZ, 0x33, !PT ;  /* 0x00000000ff007212 */ /* 0x000fe400078e33ff */
[----:B----4-:R-:W-:Y:S02]  /*bc00*/  ISETP.NE.AND P3, PT, R178, RZ, PT ;  /* 0x000000ffb200720c */ /* 0x010fe40003f65270 */
[----:B------:R-:W-:Y:S01]  /*bc10*/  SEL R180, R0, R180, !P5 ;  /* 0x000000b400b47207 */ /* 0x000fe20006800000 */
[----:B------:R-:W2:Y:S04]  /*bc20*/  LDL.LU R178, [R1+0x1884] ;  /* 0x0018840001b27983 */ /* 0x000ea80000300800 */
[----:B------:R1:W-:Y:S04]  /*bc30*/  STL [R1+0x186c], R114 ;  /* 0x00186c7201007387 */ /* 0x0003e80000100800 */
[----:B-1----:R-:W4:Y:S01]  /*bc40*/  LDL.LU R114, [R1+0x10] ;  /* 0x0000100001727983 */ /* 0x002f220000300800 */
[----:B---3--:R-:W-:Y:S01]  /*bc50*/  ISETP.GE.AND P6, PT, R3, RZ, PT ;  /* 0x000000ff0300720c */ /* 0x008fe20003fc6270 */
[----:B------:R-:W-:-:S02]  /*bc60*/  IMAD.MOV.U32 R3, RZ, RZ, R252 ;  /* 0x000000ffff037224 */ /* 0x000fc400078e00fc */
[----:B------:R-:W3:Y:S04]  /*bc70*/  LDL R252, [R1+0x4] ;  /* 0x0000040001fc7983 */ /* 0x000ee80000100800 */
[----:B------:R1:W-:Y:S04]  /*bc80*/  STL [R1+0x24], R180 ;  /* 0x000024b401007387 */ /* 0x0003e80000100800 */
[----:B-1----:R-:W2:Y:S01]  /*bc90*/  LDL.LU R180, [R1+0x1880] ;  /* 0x0018800001b47983 */ /* 0x002ea20000300800 */
[C---:B------:R-:W-:Y:S02]  /*bca0*/  SEL R189, R0.reuse, R189, !P5 ;  /* 0x000000bd00bd7207 */ /* 0x040fe40006800000 */
[----:B------:R-:W-:-:S02]  /*bcb0*/  SEL R188, R0, R188, !P5 ;  /* 0x000000bc00bc7207 */ /* 0x000fc40006800000 */
[C---:B------:R-:W-:Y:S02]  /*bcc0*/  SEL R187, R0.reuse, R187, !P5 ;  /* 0x000000bb00bb7207 */ /* 0x040fe40006800000 */
[C---:B------:R-:W-:Y:S02]  /*bcd0*/  SEL R6, R0.reuse, R6, !P5 ;  /* 0x0000000600067207 */ /* 0x040fe40006800000 */
[C---:B------:R-:W-:Y:S02]  /*bce0*/  SEL R182, R0.reuse, R182, !P5 ;  /* 0x000000b600b67207 */ /* 0x040fe40006800000 */
[C---:B------:R-:W-:Y:S02]  /*bcf0*/  SEL R9, R0.reuse, R9, !P5 ;  /* 0x0000000900097207 */ /* 0x040fe40006800000 */
[----:B--2---:R-:W-:-:S05]  /*bd00*/  SEL R180, R0, R180, !P5 ;  /* 0x000000b400b47207 */ /* 0x004fca0006800000 */
[----:B------:R1:W-:Y:S04]  /*bd10*/  STL [R1+0x17c], R180 ;  /* 0x00017cb401007387 */ /* 0x0003e80000100800 */
[----:B-1----:R-:W2:Y:S04]  /*bd20*/  LDL R180, [R1] ;  /* 0x0000000001b47983 */ /* 0x002ea80000100800 */
[----:B------:R1:W-:Y:S04]  /*bd30*/  STL [R1+0x20], R189 ;  /* 0x000020bd01007387 */ /* 0x0003e80000100800 */
[----:B-1----:R-:W2:Y:S04]  /*bd40*/  LDL.LU R189, [R1+0x187c] ;  /* 0x00187c0001bd7983 */ /* 0x002ea80000300800 */
[----:B------:R1:W-:Y:S04]  /*bd50*/  STL [R1+0x1c], R188 ;  /* 0x00001cbc01007387 */ /* 0x0003e80000100800 */
[----:B-1----:R-:W2:Y:S04]  /*bd60*/  LDL.LU R188, [R1+0x1878] ;  /* 0x0018780001bc7983 */ /* 0x002ea80000300800 */
[----:B------:R1:W-:Y:S04]  /*bd70*/  STL [R1+0x18], R187 ;  /* 0x000018bb01007387 */ /* 0x0003e80000100800 */
[----:B-1----:R-:W2:Y:S04]  /*bd80*/  LDL.LU R187, [R1+0x1874] ;  /* 0x0018740001bb7983 */ /* 0x002ea80000300800 */
[----:B------:R1:W-:Y:S04]  /*bd90*/  STL [R1+0x14], R6 ;  /* 0x0000140601007387 */ /* 0x0003e80000100800 */
[----:B-1----:R-:W3:Y:S04]  /*bda0*/  LDL.LU R6, [R1+0x1870] ;  /* 0x0018700001067983 */ /* 0x002ee80000300800 */
[----:B------:R1:W-:Y:S02]  /*bdb0*/  STL [R1+0x178], R182 ;  /* 0x000178b601007387 */ /* 0x0003e40000100800 */
[----:B-1----:R-:W-:-:S02]  /*bdc0*/  SEL R182, R0, R7, !P5 ;  /* 0x0000000700b67207 */ /* 0x002fc40006800000 */
[C---:B------:R-:W-:Y:S02]  /*bdd0*/  SEL R7, R0.reuse, R8, !P5 ;  /* 0x0000000800077207 */ /* 0x040fe40006800000 */
[C---:B------:R-:W-:Y:S01]  /*bde0*/  SEL R8, R0.reuse, R10, !P5 ;  /* 0x0000000a00087207 */ /* 0x040fe20006800000 */
[----:B------:R-:W-:Y:S04]  /*bdf0*/  STL [R1+0x174], R182 ;  /* 0x000174b601007387 */ /* 0x000fe80000100800 */
[----:B------:R1:W-:Y:S04]  /*be00*/  STL [R1+0x170], R7 ;  /* 0x0001700701007387 */ /* 0x0003e80000100800 */
[----:B------:R4:W-:Y:S01]  /*be10*/  STL [R1+0x16c], R9 ;  /* 0x00016c0901007387 */ /* 0x0009e20000100800 */
[----:B-1----:R-:W-:-:S03]  /*be20*/  SEL R7, R0, R11, !P5 ;  /* 0x0000000b00077207 */ /* 0x002fc60006800000 */
[----:B------:R1:W-:Y:S01]  /*be30*/  STL [R1+0x168], R8 ;  /* 0x0001680801007387 */ /* 0x0003e20000100800 */
[----:B----4-:R-:W-:-:S03]  /*be40*/  SEL R9, R0, R12, !P5 ;  /* 0x0000000c00097207 */ /* 0x010fc60006800000 */
[----:B------:R4:W-:Y:S01]  /*be50*/  STL [R1+0x164], R7 ;  /* 0x0001640701007387 */ /* 0x0009e20000100800 */
[----:B-1----:R-:W-:-:S03]  /*be60*/  SEL R8, R0, R13, !P5 ;  /* 0x0000000d00087207 */ /* 0x002fc60006800000 */
[----:B------:R1:W-:Y:S01]  /*be70*/  STL [R1+0x160], R9 ;  /* 0x0001600901007387 */ /* 0x0003e20000100800 */
[----:B----4-:R-:W-:-:S03]  /*be80*/  SEL R7, R0, R14, !P5 ;  /* 0x0000000e00077207 */ /* 0x010fc60006800000 */
[----:B------:R4:W-:Y:S04]  /*be90*/  STL [R1+0x15c], R8 ;  /* 0x00015c0801007387 */ /* 0x0009e80000100800 */
[----:B------:R4:W-:Y:S01]  /*bea0*/  STL [R1+0x158], R7 ;  /* 0x0001580701007387 */ /* 0x0009e20000100800 */
[C---:B-1----:R-:W-:Y:S02]  /*beb0*/  SEL R9, R0.reuse, R15, !P5 ;  /* 0x0000000f00097207 */ /* 0x042fe40006800000 */
[----:B----4-:R-:W-:-:S03]  /*bec0*/  SEL R8, R0, R16, !P5 ;  /* 0x0000001000087207 */ /* 0x010fc60006800000 */
[----:B------:R-:W-:Y:S01]  /*bed0*/  STL [R1+0x154], R9 ;  /* 0x0001540901007387 */ /* 0x000fe20000100800 */
[----:B------:R-:W-:-:S03]  /*bee0*/  SEL R7, R0, R17, !P5 ;  /* 0x0000001100077207 */ /* 0x000fc60006800000 */
[----:B------:R1:W-:Y:S01]  /*bef0*/  STL [R1+0x150], R8 ;  /* 0x0001500801007387 */ /* 0x0003e20000100800 */
[C---:B------:R-:W-:Y:S02]  /*bf00*/  SEL R15, R0.reuse, R20, !P5 ;  /* 0x00000014000f7207 */ /* 0x040fe40006800000 */
[C---:B------:R-:W-:Y:S01]  /*bf10*/  SEL R14, R0.reuse, R21, !P5 ;  /* 0x00000015000e7207 */ /* 0x040fe20006800000 */
[----:B------:R4:W-:Y:S01]  /*bf20*/  STL [R1+0x14c], R7 ;  /* 0x00014c0701007387 */ /* 0x0009e20000100800 */
[C---:B------:R-:W-:Y:S02]  /*bf30*/  SEL R13, R0.reuse, R22, !P5 ;  /* 0x00000016000d7207 */ /* 0x040fe40006800000 */
[C---:B------:R-:W-:Y:S02]  /*bf40*/  SEL R12, R0.reuse, R23, !P5 ;  /* 0x00000017000c7207 */ /* 0x040fe40006800000 */
[C---:B-1----:R-:W-:Y:S01]  /*bf50*/  SEL R8, R0.reuse, R24, !P5 ;  /* 0x0000001800087207 */ /* 0x042fe20006800000 */
[----:B------:R-:W-:Y:S01]  /*bf60*/  STL.64 [R1+0x1850], R14 ;  /* 0x0018500e01007387 */ /* 0x000fe20000100a00 */
[----:B----4-:R-:W-:-:S03]  /*bf70*/  SEL R7, R0, R25, !P5 ;  /* 0x0000001900077207 */ /* 0x010fc60006800000 */
[----:B------:R-:W-:Y:S01]  /*bf80*/  STL.64 [R1+0x1858], R12 ;  /* 0x0018580c01007387 */ /* 0x000fe20000100a00 */
[----:B------:R-:W-:-:S03]  /*bf90*/  SEL R9, R0, R26, !P5 ;  /* 0x0000001a00097207 */ /* 0x000fc60006800000 */
[----:B------:R1:W-:Y:S04]  /*bfa0*/  STL [R1+0x148], R8 ;  /* 0x0001480801007387 */ /* 0x0003e80000100800 */
        /* <DEDUP_REMOVED lines=8> */
[----:B------:R1:W-:Y:S01]  /*c030*/  STL [R1+0x134], R9 ;  /* 0x0001340901007387 */ /* 0x0003e20000100800 */
[----:B------:R-:W-:-:S03]  /*c040*/  SEL R7, R0, R31, !P5 ;  /* 0x0000001f00077207 */ /* 0x000fc60006800000 */
[----:B------:R4:W-:Y:S01]  /*c050*/  STL [R1+0x130], R8 ;  /* 0x0001300801007387 */ /* 0x0009e20000100800 */
[----:B------:R-:W-:-:S03]  /*c060*/  SEL R29, R0, R35, !P5 ;  /* 0x00000023001d7207 */ /* 0x000fc60006800000 */
[----:B------:R4:W-:Y:S01]  /*c070*/  STL [R1+0x12c], R7 ;  /* 0x00012c0701007387 */ /* 0x0009e20000100800 */
[C---:B-1----:R-:W-:Y:S02]  /*c080*/  SEL R9, R0.reuse, R42, !P5 ;  /* 0x0000002a00097207 */ /* 0x042fe40006800000 */
[C---:B----4-:R-:W-:Y:S01]  /*c090*/  SEL R8, R0.reuse, R43, !P5 ;  /* 0x0000002b00087207 */ /* 0x050fe20006800000 */
[----:B------:R-:W-:Y:S01]  /*c0a0*/  STL [R1+0x1860], R29 ;  /* 0x0018601d01007387 */ /* 0x000fe20000100800 */
[----:B------:R-:W-:-:S03]  /*c0b0*/  SEL R7, R0, R44, !P5 ;  /* 0x0000002c00077207 */ /* 0x000fc60006800000 */
[----:B------:R-:W-:Y:S04]  /*c0c0*/  STL [R1+0x128], R9 ;  /* 0x0001280901007387 */ /* 0x000fe80000100800 */
[----:B------:R1:W-:Y:S04]  /*c0d0*/  STL [R1+0x124], R8 ;  /* 0x0001240801007387 */ /* 0x0003e80000100800 */
[----:B------:R4:W-:Y:S01]  /*c0e0*/  STL [R1+0x120], R7 ;  /* 0x0001200701007387 */ /* 0x0009e20000100800 */
[C---:B-1----:R-:W-:Y:S02]  /*c0f0*/  SEL R8, R0.reuse, R46, !P5 ;  /* 0x0000002e00087207 */ /* 0x042fe40006800000 */
[----:B----4-:R-:W-:-:S03]  /*c100*/  SEL R7, R0, R47, !P5 ;  /* 0x0000002f00077207 */ /* 0x010fc60006800000 */
[----:B------:R-:W-:Y:S01]  /*c110*/  STL [R1+0x118], R8 ;  /* 0x0001180801007387 */ /* 0x000fe20000100800 */
[----:B------:R-:W-:-:S03]  /*c120*/  SEL R9, R0, R49, !P5 ;  /* 0x0000003100097207 */ /* 0x000fc60006800000 */
[----:B------:R1:W-:Y:S04]  /*c130*/  STL [R1+0x114], R7 ;  /* 0x0001140701007387 */ /* 0x0003e80000100800 */
[----:B------:R-:W-:Y:S01]  /*c140*/  STL [R1+0x10c], R9 ;  /* 0x00010c0901007387 */ /* 0x000fe20000100800 */
[C---:B-1----:R-:W-:Y:S02]  /*c150*/  SEL R7, R0.reuse, R50, !P5 ;  /* 0x0000003200077207 */ /* 0x042fe40006800000 */
[----:B------:R-:W-:-:S03]  /*c160*/  SEL R8, R0, R51, !P5 ;  /* 0x0000003300087207 */ /* 0x000fc60006800000 */
[----:B------:R1:W-:Y:S04]  /*c170*/  STL [R1+0x108], R7 ;  /* 0x0001080701007387 */ /* 0x0003e80000100800 */
[----:B------:R-:W-:Y:S01]  /*c180*/  STL [R1+0x104], R8 ;  /* 0x0001040801007387 */ /* 0x000fe20000100800 */
[----:B-1----:R-:W-:-:S05]  /*c190*/  SEL R7, R0, R52, !P5 ;  /* 0x0000003400077207 */ /* 0x002fca0006800000 */
[----:B------:R1:W-:Y:S02]  /*c1a0*/  STL [R1+0x100], R7 ;  /* 0x0001000701007387 */ /* 0x0003e40000100800 */
        /* <DEDUP_REMOVED lines=15> */
[----:B------:R1:W-:Y:S01]  /*c2a0*/  STL [R1+0x90], R7 ;  /* 0x0000900701007387 */ /* 0x0003e20000100800 */
[C---:B------:R-:W-:Y:S02]  /*c2b0*/  SEL R8, R0.reuse, R85, !P5 ;  /* 0x0000005500087207 */ /* 0x040fe40006800000 */
[----:B-1----:R-:W-:-:S05]  /*c2c0*/  SEL R7, R0, R82, !P5 ;  /* 0x0000005200077207 */ /* 0x002fca0006800000 */
[----:B------:R1:W-:Y:S02]  /*c2d0*/  STL [R1+0x88], R7 ;  /* 0x0000880701007387 */ /* 0x0003e40000100800 */
[----:B-1----:R-:W-:-:S05]  /*c2e0*/  SEL R7, R0, R84, !P5 ;  /* 0x0000005400077207 */ /* 0x002fca0006800000 */
[----:B------:R1:W-:Y:S04]  /*c2f0*/  STL [R1+0x80], R7 ;  /* 0x0000800701007387 */ /* 0x0003e80000100800 */
[----:B------:R4:W-:Y:S04]  /*c300*/  STL [R1+0x7c], R8 ;  /* 0x00007c0801007387 */ /* 0x0009e80000100800 */
[----:B------:R-:W2:Y:S01]  /*c310*/  LDL R17, [R1+0x10e0] ;  /* 0x0010e00001117983 */ /* 0x000ea20000100800 */
[----:B-1----:R-:W-:Y:S01]  /*c320*/  SEL R7, R0, R86, !P5 ;  /* 0x0000005600077207 */ /* 0x002fe20006800000 */
[----:B------:R-:W-:-:S02]  /*c330*/  @!P6 IMAD.MOV R178, RZ, RZ, -R178 ;  /* 0x000000ffffb2e224 */ /* 0x000fc400078e0ab2 */
[----:B------:R-:W3:Y:S01]  /*c340*/  LDL.LU R15, [R1+0x28] ;  /* 0x00002800010f7983 */ /* 0x000ee20000300800 */
[----:B------:R-:W-:Y:S01]  /*c350*/  @!P0 IMAD.MOV R5, RZ, RZ, -R5 ;  /* 0x000000ffff058224 */ /* 0x000fe200078e0a05 */
[C---:B------:R-:W-:Y:S02]  /*c360*/  SEL R114, R0.reuse, R114, !P5 ;  /* 0x0000007200727207 */ /* 0x040fe40006800000 */
[----:B------:R1:W-:Y:S04]  /*c370*/  STL [R1+0x78], R7 ;  /* 0x0000780701007387 */ /* 0x0003e80000100800 */
[----:B------:R-:W3:Y:S01]  /*c380*/  LDL.LU R11, [R1+0x24] ;  /* 0x00002400010b7983 */ /* 0x000ee20000300800 */
[----:B------:R-:W-:-:S03]  /*c390*/  SEL R21, R0, R5, !P5 ;  /* 0x0000000500157207 */ /* 0x000fc60006800000 */
[----:B------:R-:W3:Y:S04]  /*c3a0*/  LDL.LU R10, [R1+0x20] ;  /* 0x00002000010a7983 */ /* 0x000ee80000300800 */
[----:B------:R-:W3:Y:S04]  /*c3b0*/  LDL.LU R9, [R1+0x1c] ;  /* 0x00001c0001097983 */ /* 0x000ee80000300800 */
[----:B----4-:R-:W4:Y:S04]  /*c3c0*/  LDL.LU R8, [R1+0x18] ;  /* 0x0000180001087983 */ /* 0x010f280000300800 */
[----:B-1----:R-:W4:Y:S01]  /*c3d0*/  LDL.LU R7, [R1+0x14] ;  /* 0x0000140001077983 */ /* 0x002f220000300800 */
[----:B--2---:R-:W-:-:S05]  /*c3e0*/  @!P3 LOP3.LUT R178, RZ, R17, RZ, 0x33, !PT ;  /* 0x00000011ffb2b212 */ /* 0x004fca00078e33ff */
[----:B------:R-:W-:Y:S01]  /*c3f0*/  IMAD R178, R178, UR4, RZ ;  /* 0x00000004b2b27c24 */ /* 0x000fe2000f8e02ff */
[----:B------:R-:W-:Y:S02]  /*c400*/  ULDC UR4, c[0x0][0x240] ;  /* 0x0000900000047ab9 */ /* 0x000fe40000000800 */
[----:B------:R-:W-:Y:S02]  /*c410*/  IMAD R5, R114, UR4, RZ ;  /* 0x0000000472057c24 */ /* 0x000fe4000f8e02ff */
[----:B------:R-:W2:Y:S01]  /*c420*/  LDL.LU R114, [R1+0x186c] ;  /* 0x00186c0001727983 */ /* 0x000ea20000300800 */
[C---:B------:R-:W-:Y:S01]  /*c430*/  SEL R50, R0.reuse, R56, !P5 ;  /* 0x0000003800327207 */ /* 0x040fe20006800000 */
[----:B------:R-:W-:Y:S01]  /*c440*/  @!P2 IMAD.MOV R3, RZ, RZ, -R3 ;  /* 0x000000ffff03a224 */ /* 0x000fe200078e0a03 */
[C---:B------:R-:W-:Y:S01]  /*c450*/  SEL R56, R0.reuse, R138, !P5 ;  /* 0x0000008a00387207 */ /* 0x040fe20006800000 */
[----:B------:R-:W-:Y:S01]  /*c460*/  @!P4 IMAD.MOV R4, RZ, RZ, -R4 ;  /* 0x000000ffff04c224 */ /* 0x000fe200078e0a04 */
[----:B------:R-:W-:Y:S01]  /*c470*/  SEL R49, R0, R58, !P5 ;  /* 0x0000003a00317207 */ /* 0x000fe20006800000 */
[----:B---3--:R-:W-:Y:S01]  /*c480*/  IMAD R11, R11, UR4, RZ ;  /* 0x000000040b0b7c24 */ /* 0x008fe2000f8e02ff */
[----:B------:R-:W-:-:S02]  /*c490*/  LEA R138, P0, R178, UR6, 0x2 ;  /* 0x00000006b28a7c11 */ /* 0x000fc4000f8010ff */
[C---:B------:R-:W-:Y:S01]  /*c4a0*/  SEL R25, R0.reuse, R33, !P5 ;  /* 0x0000002100197207 */ /* 0x040fe20006800000 */
[----:B------:R-:W-:Y:S01]  /*c4b0*/  IMAD R9, R9, UR4, RZ ;  /* 0x0000000409097c24 */ /* 0x000fe2000f8e02ff */
[----:B------:R-:W-:Y:S01]  /*c4c0*/  SEL R58, R0, R66, !P5 ;  /* 0x00000042003a7207 */ /* 0x000fe20006800000 */
[----:B------:R-:W-:Y:S01]  /*c4d0*/  IMAD R10, R10, UR4, RZ ;  /* 0x000000040a0a7c24 */ /* 0x000fe2000f8e02ff */
[C---:B------:R-:W-:Y:S02]  /*c4e0*/  SEL R33, R0.reuse, R37, !P5 ;  /* 0x0000002500217207 */ /* 0x040fe40006800000 */
[C---:B------:R-:W-:Y:S02]  /*c4f0*/  SEL R20, R0.reuse, R53, !P5 ;  /* 0x0000003500147207 */ /* 0x040fe40006800000 */
[C---:B------:R-:W-:Y:S02]  /*c500*/  SEL R42, R0.reuse, R55, !P5 ;  /* 0x00000037002a7207 */ /* 0x040fe40006800000 */
[----:B------:R-:W-:-:S02]  /*c510*/  SEL R46, R0, R60, !P5 ;  /* 0x0000003c002e7207 */ /* 0x000fc40006800000 */
[C---:B------:R-:W-:Y:S02]  /*c520*/  SEL R65, R0.reuse, R74, !P5 ;  /* 0x0000004a00417207 */ /* 0x040fe40006800000 */
[----:B------:R-:W-:Y:S01]  /*c530*/  SEL R66, R0, R75, !P5 ;  /* 0x0000004b00427207 */ /* 0x000fe20006800000 */
[----:B----4-:R-:W-:Y:S01]  /*c540*/  IMAD R8, R8, UR4, RZ ;  /* 0x0000000408087c24 */ /* 0x010fe2000f8e02ff */
[C---:B------:R-:W-:Y:S02]  /*c550*/  SEL R16, R0.reuse, R19, !P5 ;  /* 0x0000001300107207 */ /* 0x040fe40006800000 */
[C---:B------:R-:W-:Y:S02]  /*c560*/  SEL R37, R0.reuse, R39, !P5 ;  /* 0x0000002700257207 */ /* 0x040fe40006800000 */
[C---:B------:R-:W-:Y:S02]  /*c570*/  SEL R22, R0.reuse, R45, !P5 ;  /* 0x0000002d00167207 */ /* 0x040fe40006800000 */
[----:B------:R-:W-:-:S02]  /*c580*/  SEL R47, R0, R54, !P5 ;  /* 0x00000036002f7207 */ /* 0x000fc40006800000 */
[C---:B------:R-:W-:Y:S02]  /*c590*/  SEL R55, R0.reuse, R59, !P5 ;  /* 0x0000003b00377207 */ /* 0x040fe40006800000 */
[C---:B------:R-:W-:Y:S02]  /*c5a0*/  SEL R60, R0.reuse, R64, !P5 ;  /* 0x00000040003c7207 */ /* 0x040fe40006800000 */
        /* <DEDUP_REMOVED lines=184> */
[----:B------:R-:W-:Y:S02]  /*d130*/  SEL R19, R0, R4, !P5 ;  /* 0x0000000400137207 */ /* 0x000fe40006800000 */
[----:B------:R-:W-:Y:S02]  /*d140*/  LEA.HI.X.SX32 R139, R178, UR7, 0x2, P0 ;  /* 0x00000007b28b7c11 */ /* 0x000fe400080f16ff */
[----:B------:R-:W-:Y:S02]  /*d150*/  LEA.HI.X.SX32 R0, R15, UR9, 0x2, P1 ;  /* 0x000000090f007c11 */ /* 0x000fe400088f16ff */
[-C--:B--2---:R-:W-:Y:S02]  /*d160*/  LEA R100, P0, R11, R114.reuse, 0x2 ;  /* 0x000000720b647211 */ /* 0x084fe400078010ff */
[-C--:B------:R-:W-:Y:S01]  /*d170*/  LEA R28, P5, R9, R114.reuse, 0x2 ;  /* 0x00000072091c7211 */ /* 0x080fe200078a10ff */
[----:B------:R-:W-:Y:S01]  /*d180*/  IMAD R7, R7, UR4, RZ ;  /* 0x0000000407077c24 */ /* 0x000fe2000f8e02ff */
[----:B------:R-:W-:Y:S01]  /*d190*/  LEA R70, P6, R10, R114, 0x2 ;  /* 0x000000720a467211 */ /* 0x000fe200078c10ff */
[----:B------:R-:W-:Y:S01]  /*d1a0*/  IMAD R4, R2, UR4, RZ ;  /* 0x0000000402047c24 */ /* 0x000fe2000f8e02ff */
[----:B------:R-:W-:Y:S01]  /*d1b0*/  LEA.HI.X.SX32 R101, R11, R0, 0x2, P0 ;  /* 0x000000000b657211 */ /* 0x000fe200000f16ff */
[----:B------:R-:W-:Y:S01]  /*d1c0*/  IMAD R3, R6, UR4, RZ ;  /* 0x0000000406037c24 */ /* 0x000fe2000f8e02ff */
[----:B------:R-:W-:Y:S01]  /*d1d0*/  LEA R12, P4, R8, R114, 0x2 ;  /* 0x00000072080c7211 */ /* 0x000fe200078810ff */
[----:B------:R-:W-:Y:S01]  /*d1e0*/  IMAD R180, R180, UR4, RZ ;  /* 0x00000004b4b47c24 */ /* 0x000fe2000f8e02ff */
[----:B------:R-:W-:Y:S01]  /*d1f0*/  LEA.HI.X.SX32 R29, R9, R0, 0x2, P5 ;  /* 0x00000000091d7211 */ /* 0x000fe200028f16ff */
[----:B------:R-:W2:Y:S01]  /*d200*/  LDL.LU R2, [R1+0x1868] ;  /* 0x0018680001027983 */ /* 0x000ea20000300800 */
[----:B------:R-:W-:Y:S01]  /*d210*/  LEA R106, P2, R5, R114, 0x2 ;  /* 0x00000072056a7211 */ /* 0x000fe200078410ff */
[----:B------:R-:W-:Y:S01]  /*d220*/  IMAD R252, R252, UR4, RZ ;  /* 0x00000004fcfc7c24 */ /* 0x000fe2000f8e02ff */
[----:B------:R-:W-:Y:S01]  /*d230*/  LEA.HI.X.SX32 R71, R10, R0, 0x2, P6 ;  /* 0x000000000a477211 */ /* 0x000fe200030f16ff */
[----:B------:R-:W3:Y:S01]  /*d240*/  LDL.LU R6, [R1+0x1864] ;  /* 0x0018640001067983 */ /* 0x000ee20000300800 */
[----:B------:R-:W-:Y:S01]  /*d250*/  LEA R102, P3, R7, R114, 0x2 ;  /* 0x0000007207667211 */ /* 0x000fe200078610ff */
[----:B------:R-:W-:Y:S01]  /*d260*/  IMAD R187, R187, UR4, RZ ;  /* 0x00000004bbbb7c24 */ /* 0x000fe2000f8e02ff */
[----:B------:R-:W-:Y:S01]  /*d270*/  LEA.HI.X.SX32 R13, R8, R0, 0x2, P4 ;  /* 0x00000000080d7211 */ /* 0x000fe200020f16ff */
[----:B------:R-:W-:Y:S01]  /*d280*/  STL.64 [R1+0x648], R100 ;  /* 0x0006486401007387 */ /* 0x000fe20000100a00 */
[----:B------:R-:W-:-:S02]  /*d290*/  LEA R14, P1, R4, R114, 0x2 ;  /* 0x00000072040e7211 */ /* 0x000fc400078210ff */
[----:B------:R-:W-:Y:S01]  /*d2a0*/  LEA R98, P0, R3, R114, 0x2 ;  /* 0x0000007203627211 */ /* 0x000fe200078010ff */
[----:B------:R1:W-:Y:S01]  /*d2b0*/  STL.64 [R1+0x638], R28 ;  /* 0x0006381c01007387 */ /* 0x0003e20000100a00 */
[-C--:B------:R-:W-:Y:S01]  /*d2c0*/  LEA.HI.X.SX32 R107, R5, R0.reuse, 0x2, P2 ;  /* 0x00000000056b7211 */ /* 0x080fe200010f16ff */
[----:B------:R-:W-:Y:S01]  /*d2d0*/  IMAD R188, R188, UR4, RZ ;  /* 0x00000004bcbc7c24 */ /* 0x000fe2000f8e02ff */
[----:B------:R-:W-:Y:S01]  /*d2e0*/  LEA.HI.X.SX32 R103, R7, R0, 0x2, P3 ;  /* 0x0000000007677211 */ /* 0x000fe200018f16ff */
[----:B------:R-:W-:Y:S01]  /*d2f0*/  STL.64 [R1+0x640], R70 ;  /* 0x0006404601007387 */ /* 0x000fe20000100a00 */
[----:B------:R-:W-:Y:S01]  /*d300*/  LEA R104, P6, R252, R114, 0x2 ;  /* 0x00000072fc687211 */ /* 0x000fe200078c10ff */
[----:B------:R-:W-:Y:S01]  /*d310*/  IMAD R190, R190, UR4, RZ ;  /* 0x00000004bebe7c24 */ /* 0x000fe2000f8e02ff */
[-C--:B------:R-:W-:Y:S01]  /*d320*/  LEA.HI.X.SX32 R15, R4, R0.reuse, 0x2, P1 ;  /* 0x00000000040f7211 */ /* 0x080fe200008f16ff */
[----:B------:R4:W-:Y:S01]  /*d330*/  STL.64 [R1+0x630], R12 ;  /* 0x0006300c01007387 */ /* 0x0009e20000100a00 */
[----:B------:R-:W-:-:S02]  /*d340*/  LEA.HI.X.SX32 R99, R3, R0, 0x2, P0 ;  /* 0x0000000003637211 */ /* 0x000fc400000f16ff */
[C---:B-1----:R-:W-:Y:S01]  /*d350*/  LEA R28, P5, R180.reuse, R114, 0x2 ;  /* 0x00000072b41c7211 */ /* 0x042fe200078a10ff */
[----:B------:R-:W-:Y:S01]  /*d360*/  IMAD R193, R193, UR4, RZ ;  /* 0x00000004c1c17c24 */ /* 0x000fe2000f8e02ff */
[----:B------:R1:W-:Y:S01]  /*d370*/  STL.64 [R1+0x620], R106 ;  /* 0x0006206a01007387 */ /* 0x0003e20000100a00 */
[----:B------:R-:W-:Y:S01]  /*d380*/  IMAD R189, R189, UR4, RZ ;  /* 0x00000004bdbd7c24 */ /* 0x000fe2000f8e02ff */
[----:B------:R-:W-:Y:S01]  /*d390*/  LEA.HI.X.SX32 R29, R180, R0, 0x2, P5 ;  /* 0x00000000b41d7211 */ /* 0x000fe200028f16ff */
[----:B------:R-:W-:Y:S01]  /*d3a0*/  IMAD R194, R194, UR4, RZ ;  /* 0x00000004c2c27c24 */ /* 0x000fe2000f8e02ff */
[-C--:B----4-:R-:W-:Y:S01]  /*d3b0*/  LEA R12, P4, R187, R114.reuse, 0x2 ;  /* 0x00000072bb0c7211 */ /* 0x090fe200078810ff */
[----:B------:R-:W-:Y:S01]  /*d3c0*/  STL.64 [R1+0x628], R102 ;  /* 0x0006286601007387 */ /* 0x000fe20000100a00 */
[----:B------:R-:W-:Y:S01]  /*d3d0*/  LEA R70, P3, R188, R114, 0x2 ;  /* 0x00000072bc467211 */ /* 0x000fe200078610ff */
[----:B------:R-:W-:Y:S01]  /*d3e0*/  IMAD R191, R191, UR4, RZ ;  /* 0x00000004bfbf7c24 */ /* 0x000fe2000f8e02ff */
[-C--:B------:R-:W-:Y:S01]  /*d3f0*/  LEA.HI.X.SX32 R105, R252, R0.reuse, 0x2, P6 ;  /* 0x00000000fc697211 */ /* 0x080fe200030f16ff */
[----:B------:R4:W-:Y:S01]  /*d400*/  STL.64 [R1+0x618], R14 ;  /* 0x0006180e01007387 */ /* 0x0009e20000100a00 */
[----:B------:R-:W-:Y:S01]  /*d410*/  LEA.HI.X.SX32 R13, R187, R0, 0x2, P4 ;  /* 0x00000000bb0d7211 */ /* 0x000fe200020f16ff */
[----:B------:R-:W-:Y:S01]  /*d420*/  IMAD R192, R192, UR4, RZ ;  /* 0x00000004c0c07c24 */ /* 0x000fe2000f8e02ff */
[-C--:B------:R-:W-:Y:S01]  /*d430*/  LEA R96, P5, R193, R114.reuse, 0x2 ;  /* 0x00000072c1607211 */ /* 0x080fe200078a10ff */
[----:B------:R4:W-:Y:S01]  /*d440*/  STL.64 [R1+0x610], R98 ;  /* 0x0006106201007387 */ /* 0x0009e20000100a00 */
[----:B------:R-:W-:Y:S01]  /*d450*/  IMAD R197, R197, UR4, RZ ;  /* 0x00000004c5c57c24 */ /* 0x000fe2000f8e02ff */
[----:B-1----:R-:W-:-:S02]  /*d460*/  LEA R106, P2, R189, R114, 0x2 ;  /* 0x00000072bd6a7211 */ /* 0x002fc400078410ff */
[----:B------:R1:W-:Y:S01]  /*d470*/  STL.64 [R1+0x600], R28 ;  /* 0x0006001c01007387 */ /* 0x0003e20000100a00 */
[----:B------:R-:W-:Y:S02]  /*d480*/  LEA.HI.X.SX32 R71, R188, R0, 0x2, P3 ;  /* 0x00000000bc477211 */ /* 0x000fe400018f16ff */
[-C--:B----4-:R-:W-:Y:S02]  /*d490*/  LEA R14, P1, R190, R114.reuse, 0x2 ;  /* 0x00000072be0e7211 */ /* 0x090fe400078210ff */
[-C--:B------:R-:W-:Y:S02]  /*d4a0*/  LEA R62, P4, R194, R114.reuse, 0x2 ;  /* 0x00000072c23e7211 */ /* 0x080fe400078810ff */
[----:B------:R-:W-:Y:S02]  /*d4b0*/  LEA R98, P0, R191, R114, 0x2 ;  /* 0x00000072bf627211 */ /* 0x000fe400078010ff */
[----:B------:R-:W-:Y:S01]  /*d4c0*/  LEA.HI.X.SX32 R15, R190, R0, 0x2, P1 ;  /* 0x00000000be0f7211 */ /* 0x000fe200008f16ff */
[----:B-1----:R-:W4:Y:S01]  /*d4d0*/  LDL.LU R29, [R1+0x1860] ;  /* 0x00186000011d7983 */ /* 0x002f220000300800 */
[----:B------:R-:W-:-:S03]  /*d4e0*/  IMAD R195, R195, UR4, RZ ;  /* 0x00000004c3c37c24 */ /* 0x000fc6000f8e02ff */
[----:B------:R-:W-:Y:S01]  /*d4f0*/  STL.64 [R1+0x608], R104 ;  /* 0x0006086801007387 */ /* 0x000fe20000100a00 */
[----:B------:R-:W-:-:S03]  /*d500*/  LEA R4, P6, R192, R114, 0x2 ;  /* 0x00000072c0047211 */ /* 0x000fc600078c10ff */
[----:B------:R1:W-:Y:S01]  /*d510*/  STL.64 [R1+0x5f8], R12 ;  /* 0x0005f80c01007387 */ /* 0x0003e20000100a00 */
[----:B------:R-:W-:Y:S01]  /*d520*/  LEA.HI.X.SX32 R107, R189, R0, 0x2, P2 ;  /* 0x00000000bd6b7211 */ /* 0x000fe200010f16ff */
[----:B------:R-:W-:Y:S01]  /*d530*/  IMAD R196, R196, UR4, RZ ;  /* 0x00000004c4c47c24 */ /* 0x000fe2000f8e02ff */
[----:B------:R-:W-:Y:S01]  /*d540*/  LEA R10, P1, R197, R114, 0x2 ;  /* 0x00000072c50a7211 */ /* 0x000fe200078210ff */
[----:B------:R-:W-:Y:S01]  /*d550*/  IMAD R198, R198, UR4, RZ ;  /* 0x00000004c6c67c24 */ /* 0x000fe2000f8e02ff */
[-C--:B------:R-:W-:Y:S01]  /*d560*/  LEA.HI.X.SX32 R99, R191, R0.reuse, 0x2, P0 ;  /* 0x00000000bf637211 */ /* 0x080fe200000f16ff */
[----:B------:R-:W-:Y:S01]  /*d570*/  IMAD R201, R201, UR4, RZ ;  /* 0x00000004c9c97c24 */ /* 0x000fe2000f8e02ff */
[----:B------:R-:W-:Y:S01]  /*d580*/  LEA.HI.X.SX32 R5, R192, R0, 0x2, P6 ;  /* 0x00000000c0057211 */ /* 0x000fe200030f16ff */
[----:B-1----:R-:W2:Y:S04]  /*d590*/  LDL.LU.64 R12, [R1+0x1858] ;  /* 0x00185800010c7983 */ /* 0x002ea80000300a00 */
[----:B------:R-:W-:Y:S04]  /*d5a0*/  STL [R1+0x5c8], R96 ;  /* 0x0005c86001007387 */ /* 0x000fe80000100800 */
[----:B------:R1:W-:Y:S01]  /*d5b0*/  STL.64 [R1+0x5f0], R70 ;  /* 0x0005f04601007387 */ /* 0x0003e20000100a00 */
[----:B------:R-:W-:-:S03]  /*d5c0*/  IMAD R199, R199, UR4, RZ ;  /* 0x00000004c7c77c24 */ /* 0x000fc6000f8e02ff */
[----:B------:R1:W-:Y:S01]  /*d5d0*/  STL [R1+0x5c0], R62 ;  /* 0x0005c03e01007387 */ /* 0x0003e20000100800 */
[----:B------:R-:W-:-:S03]  /*d5e0*/  IMAD.MOV.U32 R188, RZ, RZ, R62 ;  /* 0x000000ffffbc7224 */ /* 0x000fc600078e003e */
[----:B------:R1:W-:Y:S01]  /*d5f0*/  STL.64 [R1+0x5e0], R14 ;  /* 0x0005e00e01007387 */ /* 0x0003e20000100a00 */
[----:B------:R-:W-:Y:S01]  /*d600*/  IMAD.MOV.U32 R191, RZ, RZ, R97 ;  /* 0x000000ffffbf7224 */ /* 0x000fe200078e0061 */
[----:B------:R-:W-:Y:S01]  /*d610*/  LEA.HI.X.SX32 R191, R193, R0, 0x2, P5 ;  /* 0x00000000c1bf7211 */ /* 0x000fe200028f16ff */
[----:B------:R-:W-:Y:S01]  /*d620*/  IMAD.MOV.U32 R189, RZ, RZ, R63 ;  /* 0x000000ffffbd7224 */ /* 0x000fe200078e003f */
[-C--:B-1----:R-:W-:Y:S02]  /*d630*/  LEA R70, P3, R195, R114.reuse, 0x2 ;  /* 0x00000072c3467211 */ /* 0x082fe400078610ff */
[----:B------:R-:W-:Y:S01]  /*d640*/  LEA R62, P2, R196, R114, 0x2 ;  /* 0x00000072c43e7211 */ /* 0x000fe200078410ff */
[----:B------:R-:W-:Y:S01]  /*d650*/  IMAD R205, R205, UR4, RZ ;  /* 0x00000004cdcd7c24 */ /* 0x000fe2000f8e02ff */
[----:B------:R-:W-:Y:S01]  /*d660*/  LEA.HI.X.SX32 R189, R194, R0, 0x2, P4 ;  /* 0x00000000c2bd7211 */ /* 0x000fe200020f16ff */
[----:B------:R-:W3:Y:S01]  /*d670*/  LDL.LU.64 R14, [R1+0x1850] ;  /* 0x00185000010e7983 */ /* 0x000ee20000300a00 */
[----:B------:R-:W-:-:S03]  /*d680*/  LEA R76, P4, R201, R114, 0x2 ;  /* 0x00000072c94c7211 */ /* 0x000fc600078810ff */
[----:B------:R-:W-:Y:S01]  /*d690*/  STL.64 [R1+0x5e8], R106 ;  /* 0x0005e86a01007387 */ /* 0x000fe20000100a00 */
[----:B------:R-:W-:-:S03]  /*d6a0*/  IMAD R200, R200, UR4, RZ ;  /* 0x00000004c8c87c24 */ /* 0x000fc6000f8e02ff */
[----:B------:R-:W-:Y:S01]  /*d6b0*/  STL [R1+0x5a8], R10 ;  /* 0x0005a80a01007387 */ /* 0x000fe20000100800 */
[----:B------:R-:W-:-:S03]  /*d6c0*/  LEA.HI.X.SX32 R71, R195, R0, 0x2, P3 ;  /* 0x00000000c3477211 */ /* 0x000fc600018f16ff */
[----:B------:R1:W-:Y:S01]  /*d6d0*/  STL.64 [R1+0x5d8], R98 ;  /* 0x0005d86201007387 */ /* 0x0003e20000100a00 */
[----:B------:R-:W-:Y:S01]  /*d6e0*/  IMAD.MOV.U32 R195, RZ, RZ, R11 ;  /* 0x000000ffffc37224 */ /* 0x000fe200078e000b */
[-C--:B------:R-:W-:Y:S02]  /*d6f0*/  LEA.HI.X.SX32 R63, R196, R0.reuse, 0x2, P2 ;  /* 0x00000000c43f7211 */ /* 0x080fe400010f16ff */
[----:B------:R1:W-:Y:S01]  /*d700*/  STL.64 [R1+0x5d0], R4 ;  /* 0x0005d00401007387 */ /* 0x0003e20000100a00 */
[----:B------:R-:W-:Y:S01]  /*d710*/  IMAD R202, R202, UR4, RZ ;  /* 0x00000004caca7c24 */ /* 0x000fe2000f8e02ff */
[----:B------:R-:W-:Y:S01]  /*d720*/  LEA.HI.X.SX32 R195, R197, R0, 0x2, P1 ;  /* 0x00000000c5c37211 */ /* 0x000fe200008f16ff */
[----:B------:R-:W-:Y:S01]  /*d730*/  IMAD R203, R203, UR4, RZ ;  /* 0x00000004cbcb7c24 */ /* 0x000fe2000f8e02ff */
[----:B------:R-:W-:Y:S01]  /*d740*/  STL [R1+0x5cc], R191 ;  /* 0x0005ccbf01007387 */ /* 0x000fe20000100800 */
[----:B-1----:R-:W-:Y:S01]  /*d750*/  LEA R98, P0, R198, R114, 0x2 ;  /* 0x00000072c6627211 */ /* 0x002fe200078010ff */
[----:B------:R-:W-:-:S02]  /*d760*/  IMAD.MOV.U32 R190, RZ, RZ, R96 ;  /* 0x000000ffffbe7224 */ /* 0x000fc400078e0060 */
[----:B------:R-:W-:Y:S01]  /*d770*/  STL [R1+0x5c4], R189 ;  /* 0x0005c4bd01007387 */ /* 0x000fe20000100800 */
[----:B------:R-:W-:Y:S01]  /*d780*/  LEA R4, P6, R199, R114, 0x2 ;  /* 0x00000072c7047211 */ /* 0x000fe200078c10ff */
[----:B------:R-:W-:Y:S01]  /*d790*/  IMAD R204, R204, UR4, RZ ;  /* 0x00000004cccc7c24 */ /* 0x000fe2000f8e02ff */
[----:B------:R-:W-:Y:S01]  /*d7a0*/  LEA.HI.X.SX32 R99, R198, R0, 0x2, P0 ;  /* 0x00000000c6637211 */ /* 0x000fe200000f16ff */
[----:B------:R-:W-:Y:S01]  /*d7b0*/  IMAD.MOV.U32 R190, RZ, RZ, R96 ;  /* 0x000000ffffbe7224 */ /* 0x000fe200078e0060 */
[----:B------:R-:W-:Y:S01]  /*d7c0*/  STL [R1+0x588], R76 ;  /* 0x0005884c01007387 */ /* 0x000fe20000100800 */
[-C--:B------:R-:W-:Y:S01]  /*d7d0*/  LEA R8, P0, R205, R114.reuse, 0x2 ;  /* 0x00000072cd087211 */ /* 0x080fe200078010ff */
[----:B------:R-:W-:Y:S01]  /*d7e0*/  IMAD R206, R206, UR4, RZ ;  /* 0x00000004cece7c24 */ /* 0x000fe2000f8e02ff */
[----:B------:R-:W-:Y:S01]  /*d7f0*/  LEA R96, P5, R200, R114, 0x2 ;  /* 0x00000072c8607211 */ /* 0x000fe200078a10ff */
[----:B------:R1:W-:Y:S01]  /*d800*/  STL.64 [R1+0x5b8], R70 ;  /* 0x0005b84601007387 */ /* 0x0003e20000100a00 */
[----:B------:R-:W-:Y:S01]  /*d810*/  LEA.HI.X.SX32 R5, R199, R0, 0x2, P6 ;  /* 0x00000000c7057211 */ /* 0x000fe200030f16ff */
[----:B------:R-:W-:-:S02]  /*d820*/  IMAD.MOV.U32 R194, RZ, RZ, R10 ;  /* 0x000000ffffc27224 */ /* 0x000fc400078e000a */
[----:B------:R1:W-:Y:S01]  /*d830*/  STL.64 [R1+0x5b0], R62 ;  /* 0x0005b03e01007387 */ /* 0x0003e20000100a00 */
[----:B------:R-:W-:Y:S01]  /*d840*/  MOV R194, R10 ;  /* 0x0000000a00c27202 */ /* 0x000fe20000000f00 */
[----:B------:R-:W-:Y:S02]  /*d850*/  IMAD.MOV.U32 R199, RZ, RZ, R77 ;  /* 0x000000ffffc77224 */ /* 0x000fe400078e004d */
[----:B------:R-:W-:Y:S01]  /*d860*/  STL [R1+0x5ac], R195 ;  /* 0x0005acc301007387 */ /* 0x000fe20000100800 */
[-C--:B------:R-:W-:Y:S02]  /*d870*/  LEA R10, P1, R204, R114.reuse, 0x2 ;  /* 0x00000072cc0a7211 */ /* 0x080fe400078210ff */
[----:B-1----:R-:W-:Y:S01]  /*d880*/  LEA R70, P3, R202, R114, 0x2 ;  /* 0x00000072ca467211 */ /* 0x002fe200078610ff */
[----:B------:R-:W-:Y:S01]  /*d890*/  STL.64 [R1+0x5a0], R98 ;  /* 0x0005a06201007387 */ /* 0x000fe20000100a00 */
[----:B------:R-:W-:Y:S02]  /*d8a0*/  LEA.HI.X.SX32 R97, R200, R0, 0x2, P5 ;  /* 0x00000000c8617211 */ /* 0x000fe400028f16ff */
[----:B------:R-:W-:Y:S01]  /*d8b0*/  LEA R62, P2, R203, R114, 0x2 ;  /* 0x00000072cb3e7211 */ /* 0x000fe200078410ff */
[----:B------:R-:W-:Y:S01]  /*d8c0*/  STL [R1+0x568], R8 ;  /* 0x0005680801007387 */ /* 0x000fe20000100800 */
[----:B------:R-:W-:Y:S01]  /*d8d0*/  IMAD R207, R207, UR4, RZ ;  /* 0x00000004cfcf7c24 */ /* 0x000fe2000f8e02ff */
[-C--:B------:R-:W-:Y:S01]  /*d8e0*/  LEA.HI.X.SX32 R199, R201, R0.reuse, 0x2, P4 ;  /* 0x00000000c9c77211 */ /* 0x080fe200020f16ff */
[----:B------:R-:W-:Y:S01]  /*d8f0*/  IMAD R208, R208, UR4, RZ ;  /* 0x00000004d0d07c24 */ /* 0x000fe2000f8e02ff */
[----:B------:R1:W-:Y:S01]  /*d900*/  STL.64 [R1+0x598], R4 ;  /* 0x0005980401007387 */ /* 0x0003e20000100a00 */
[-C--:B------:R-:W-:Y:S01]  /*d910*/  LEA.HI.X.SX32 R71, R202, R0.reuse, 0x2, P3 ;  /* 0x00000000ca477211 */ /* 0x080fe200018f16ff */
[----:B------:R-:W-:Y:S01]  /*d920*/  IMAD R209, R209, UR4, RZ ;  /* 0x00000004d1d17c24 */ /* 0x000fe2000f8e02ff */
[-C--:B------:R-:W-:Y:S01]  /*d930*/  LEA.HI.X.SX32 R63, R203, R0.reuse, 0x2, P2 ;  /* 0x00000000cb3f7211 */ /* 0x080fe200010f16ff */
[----:B------:R-:W-:Y:S01]  /*d940*/  IMAD R210, R210, UR4, RZ ;  /* 0x00000004d2d27c24 */ /* 0x000fe2000f8e02ff */
[----:B------:R-:W-:Y:S01]  /*d950*/  LEA.HI.X.SX32 R11, R204, R0, 0x2, P1 ;  /* 0x00000000cc0b7211 */ /* 0x000fe200008f16ff */
[----:B------:R-:W-:Y:S01]  /*d960*/  IMAD R211, R211, UR4, RZ ;  /* 0x00000004d3d37c24 */ /* 0x000fe2000f8e02ff */
[----:B------:R1:W-:Y:S01]  /*d970*/  STL.64 [R1+0x590], R96 ;  /* 0x0005906001007387 */ /* 0x0003e20000100a00 */
[--C-:B------:R-:W-:Y:S01]  /*d980*/  IMAD.MOV.U32 R198, RZ, RZ, R76.reuse ;  /* 0x000000ffffc67224 */ /* 0x100fe200078e004c */
[----:B-1----:R-:W-:Y:S01]  /*d990*/  LEA R4, P6, R206, R114, 0x2 ;  /* 0x00000072ce047211 */ /* 0x002fe200078c10ff */
[----:B------:R-:W-:Y:S01]  /*d9a0*/  IMAD R212, R212, UR4, RZ ;  /* 0x00000004d4d47c24 */ /* 0x000fe2000f8e02ff */
[----:B------:R-:W-:Y:S01]  /*d9b0*/  STL [R1+0x58c], R199 ;  /* 0x00058cc701007387 */ /* 0x000fe20000100800 */
[----:B------:R-:W-:Y:S01]  /*d9c0*/  IMAD.MOV.U32 R198, RZ, RZ, R76 ;  /* 0x000000ffffc67224 */ /* 0x000fe200078e004c */
[----:B------:R-:W-:Y:S01]  /*d9d0*/  LEA.HI.X.SX32 R5, R206, R0, 0x2, P6 ;  /* 0x00000000ce057211 */ /* 0x000fe200030f16ff */
[----:B------:R-:W-:Y:S01]  /*d9e0*/  IMAD R213, R213, UR4, RZ ;  /* 0x00000004d5d57c24 */ /* 0x000fe2000f8e02ff */
[-C--:B------:R-:W-:Y:S01]  /*d9f0*/  LEA R76, P4, R208, R114.reuse, 0x2 ;  /* 0x00000072d04c7211 */ /* 0x080fe200078810ff */
[----:B------:R1:W-:Y:S01]  /*da00*/  STL.64 [R1+0x580], R70 ;  /* 0x0005804601007387 */ /* 0x0003e20000100a00 */
[----:B------:R-:W-:Y:S01]  /*da10*/  LEA R96, P5, R207, R114, 0x2 ;  /* 0x00000072cf607211 */ /* 0x000fe200078a10ff */
[----:B------:R-:W-:Y:S01]  /*da20*/  IMAD.MOV.U32 R201, RZ, RZ, R9 ;  /* 0x000000ffffc97224 */ /* 0x000fe200078e0009 */
[-C--:B------:R-:W-:Y:S01]  /*da30*/  LEA.HI.X.SX32 R201, R205, R0.reuse, 0x2, P0 ;  /* 0x00000000cdc97211 */ /* 0x080fe200000f16ff */
[----:B------:R1:W-:Y:S01]  /*da40*/  STL.64 [R1+0x578], R62 ;  /* 0x0005783e01007387 */ /* 0x0003e20000100a00 */
[--C-:B------:R-:W-:Y:S01]  /*da50*/  IMAD.MOV.U32 R200, RZ, RZ, R8.reuse ;  /* 0x000000ffffc87224 */ /* 0x100fe200078e0008 */
[----:B------:R-:W-:Y:S01]  /*da60*/  LEA.HI.X.SX32 R97, R207, R0, 0x2, P5 ;  /* 0x00000000cf617211 */ /* 0x000fe200028f16ff */
[----:B------:R-:W-:Y:S01]  /*da70*/  IMAD.MOV.U32 R200, RZ, RZ, R8 ;  /* 0x000000ffffc87224 */ /* 0x000fe200078e0008 */
[----:B------:R1:W-:Y:S01]  /*da80*/  STL.64 [R1+0x570], R10 ;  /* 0x0005700a01007387 */ /* 0x0003e20000100a00 */
[----:B------:R-:W-:Y:S01]  /*da90*/  IMAD R214, R214, UR4, RZ ;  /* 0x00000004d6d67c24 */ /* 0x000fe2000f8e02ff */
[----:B-1----:R-:W-:-:S02]  /*daa0*/  LEA R70, P3, R209, R114, 0x2 ;  /* 0x00000072d1467211 */ /* 0x002fc400078610ff */
[----:B------:R1:W-:Y:S01]  /*dab0*/  STL.64 [R1+0x560], R4 ;  /* 0x0005600401007387 */ /* 0x0003e20000100a00 */
[-C--:B------:R-:W-:Y:S02]  /*dac0*/  LEA R8, P0, R212, R114.reuse, 0x2 ;  /* 0x00000072d4087211 */ /* 0x080fe400078010ff */
[----:B------:R-:W-:Y:S01]  /*dad0*/  LEA R62, P2, R210, R114, 0x2 ;  /* 0x00000072d23e7211 */ /* 0x000fe200078410ff */
[----:B------:R-:W-:Y:S01]  /*dae0*/  IMAD R215, R215, UR4, RZ ;  /* 0x00000004d7d77c24 */ /* 0x000fe2000f8e02ff */
[----:B------:R-:W-:Y:S02]  /*daf0*/  LEA.HI.X.SX32 R77, R208, R0, 0x2, P4 ;  /* 0x00000000d04d7211 */ /* 0x000fe400020f16ff */
[----:B------:R-:W-:Y:S01]  /*db00*/  LEA R10, P1, R211, R114, 0x2 ;  /* 0x00000072d30a7211 */ /* 0x000fe200078210ff */
[----:B------:R-:W-:Y:S01]  /*db10*/  IMAD R216, R216, UR4, RZ ;  /* 0x00000004d8d87c24 */ /* 0x000fe2000f8e02ff */
[-C--:B------:R-:W-:Y:S01]  /*db20*/  LEA.HI.X.SX32 R71, R209, R0.reuse, 0x2, P3 ;  /* 0x00000000d1477211 */ /* 0x080fe200018f16ff */
[----:B------:R-:W-:Y:S01]  /*db30*/  IMAD R217, R217, UR4, RZ ;  /* 0x00000004d9d97c24 */ /* 0x000fe2000f8e02ff */
[----:B------:R-:W-:-:S02]  /*db40*/  LEA.HI.X.SX32 R63, R210, R0, 0x2, P2 ;  /* 0x00000000d23f7211 */ /* 0x000fc400010f16ff */
[----:B-1----:R-:W-:Y:S01]  /*db50*/  LEA R4, P6, R213, R114, 0x2 ;  /* 0x00000072d5047211 */ /* 0x002fe200078c10ff */
[----:B------:R-:W-:Y:S01]  /*db60*/  STL [R1+0x56c], R201 ;  /* 0x00056cc901007387 */ /* 0x000fe20000100800 */
[-C--:B------:R-:W-:Y:S01]  /*db70*/  LEA.HI.X.SX32 R11, R211, R0.reuse, 0x2, P1 ;  /* 0x00000000d30b7211 */ /* 0x080fe200008f16ff */
[----:B------:R-:W-:Y:S01]  /*db80*/  IMAD R218, R218, UR4, RZ ;  /* 0x00000004dada7c24 */ /* 0x000fe2000f8e02ff */
[-C--:B------:R-:W-:Y:S01]  /*db90*/  LEA.HI.X.SX32 R9, R212, R0.reuse, 0x2, P0 ;  /* 0x00000000d4097211 */ /* 0x080fe200000f16ff */
[----:B------:R1:W-:Y:S01]  /*dba0*/  STL.64 [R1+0x558], R96 ;  /* 0x0005586001007387 */ /* 0x0003e20000100a00 */
[----:B------:R-:W-:Y:S01]  /*dbb0*/  IMAD R219, R219, UR4, RZ ;  /* 0x00000004dbdb7c24 */ /* 0x000fe2000f8e02ff */
[----:B------:R-:W-:Y:S01]  /*dbc0*/  LEA.HI.X.SX32 R5, R213, R0, 0x2, P6 ;  /* 0x00000000d5057211 */ /* 0x000fe200030f16ff */
[----:B------:R-:W-:Y:S01]  /*dbd0*/  IMAD R220, R220, UR4, RZ ;  /* 0x00000004dcdc7c24 */ /* 0x000fe2000f8e02ff */
[----:B------:R1:W-:Y:S04]  /*dbe0*/  STL.64 [R1+0x550], R76 ;  /* 0x0005504c01007387 */ /* 0x0003e80000100a00 */
[----:B------:R1:W-:Y:S02]  /*dbf0*/  STL.64 [R1+0x548], R70 ;  /* 0x0005484601007387 */ /* 0x0003e40000100a00 */
[----:B-1----:R-:W-:-:S02]  /*dc00*/  LEA R96, P5, R214, R114, 0x2 ;  /* 0x00000072d6607211 */ /* 0x002fc400078a10ff */
[----:B------:R1:W-:Y:S01]  /*dc10*/  STL.64 [R1+0x540], R62 ;  /* 0x0005403e01007387 */ /* 0x0003e20000100a00 */
[----:B------:R-:W-:-:S03]  /*dc20*/  LEA R76, P4, R215, R114, 0x2 ;  /* 0x00000072d74c7211 */ /* 0x000fc600078810ff */
[----:B------:R1:W-:Y:S01]  /*dc30*/  STL.64 [R1+0x538], R10 ;  /* 0x0005380a01007387 */ /* 0x0003e20000100a00 */
[----:B------:R-:W-:Y:S02]  /*dc40*/  LEA.HI.X.SX32 R97, R214, R0, 0x2, P5 ;  /* 0x00000000d6617211 */ /* 0x000fe400028f16ff */
[----:B------:R-:W-:Y:S01]  /*dc50*/  LEA R70, P3, R216, R114, 0x2 ;  /* 0x00000072d8467211 */ /* 0x000fe200078610ff */
[----:B------:R1:W-:Y:S01]  /*dc60*/  STL.64 [R1+0x530], R8 ;  /* 0x0005300801007387 */ /* 0x0003e20000100a00 */
[----:B------:R-:W-:Y:S01]  /*dc70*/  IMAD R221, R221, UR4, RZ ;  /* 0x00000004dddd7c24 */ /* 0x000fe2000f8e02ff */
[----:B------:R-:W-:Y:S02]  /*dc80*/  LEA.HI.X.SX32 R77, R215, R0, 0x2, P4 ;  /* 0x00000000d74d7211 */ /* 0x000fe400020f16ff */
[-C--:B-1----:R-:W-:Y:S01]  /*dc90*/  LEA R62, P2, R217, R114.reuse, 0x2 ;  /* 0x00000072d93e7211 */ /* 0x082fe200078410ff */
[----:B------:R1:W-:Y:S01]  /*dca0*/  STL.64 [R1+0x528], R4 ;  /* 0x0005280401007387 */ /* 0x0003e20000100a00 */
[----:B------:R-:W-:Y:S01]  /*dcb0*/  IMAD R222, R222, UR4, RZ ;  /* 0x00000004dede7c24 */ /* 0x000fe2000f8e02ff */
[----:B------:R-:W-:Y:S01]  /*dcc0*/  LEA R10, P1, R218, R114, 0x2 ;  /* 0x00000072da0a7211 */ /* 0x000fe200078210ff */
[----:B------:R-:W-:Y:S01]  /*dcd0*/  IMAD R223, R223, UR4, RZ ;  /* 0x00000004dfdf7c24 */ /* 0x000fe2000f8e02ff */
[----:B------:R-:W-:-:S02]  /*dce0*/  LEA.HI.X.SX32 R71, R216, R0, 0x2, P3 ;  /* 0x00000000d8477211 */ /* 0x000fc400018f16ff */
[----:B------:R-:W-:Y:S01]  /*dcf0*/  LEA R8, P0, R219, R114, 0x2 ;  /* 0x00000072db087211 */ /* 0x000fe200078010ff */
[----:B------:R-:W-:Y:S01]  /*dd00*/  IMAD R224, R224, UR4, RZ ;  /* 0x00000004e0e07c24 */ /* 0x000fe2000f8e02ff */
[----:B------:R-:W-:Y:S02]  /*dd10*/  LEA.HI.X.SX32 R63, R217, R0, 0x2, P2 ;  /* 0x00000000d93f7211 */ /* 0x000fe400010f16ff */
[----:B-1----:R-:W-:Y:S01]  /*dd20*/  LEA R4, P6, R220, R114, 0x2 ;  /* 0x00000072dc047211 */ /* 0x002fe200078c10ff */
[----:B------:R-:W-:Y:S01]  /*dd30*/  IMAD R225, R225, UR4, RZ ;  /* 0x00000004e1e17c24 */ /* 0x000fe2000f8e02ff */
[-C--:B------:R-:W-:Y:S01]  /*dd40*/  LEA.HI.X.SX32 R11, R218, R0.reuse, 0x2, P1 ;  /* 0x00000000da0b7211 */ /* 0x080fe200008f16ff */
[----:B------:R1:W-:Y:S01]  /*dd50*/  STL.64 [R1+0x520], R96 ;  /* 0x0005206001007387 */ /* 0x0003e20000100a00 */
[-C--:B------:R-:W-:Y:S01]  /*dd60*/  LEA.HI.X.SX32 R9, R219, R0.reuse, 0x2, P0 ;  /* 0x00000000db097211 */ /* 0x080fe200000f16ff */
[----:B------:R-:W-:Y:S01]  /*dd70*/  IMAD R226, R226, UR4, RZ ;  /* 0x00000004e2e27c24 */ /* 0x000fe2000f8e02ff */
[----:B------:R-:W-:Y:S01]  /*dd80*/  LEA.HI.X.SX32 R5, R220, R0, 0x2, P6 ;  /* 0x00000000dc057211 */ /* 0x000fe200030f16ff */
[----:B------:R1:W-:Y:S01]  /*dd90*/  STL.64 [R1+0x518], R76 ;  /* 0x0005184c01007387 */ /* 0x0003e20000100a00 */
[----:B------:R-:W-:-:S03]  /*dda0*/  IMAD R227, R227, UR4, RZ ;  /* 0x00000004e3e37c24 */ /* 0x000fc6000f8e02ff */
[----:B------:R1:W-:Y:S02]  /*ddb0*/  STL.64 [R1+0x510], R70 ;  /* 0x0005104601007387 */ /* 0x0003e40000100a00 */
[-C--:B-1----:R-:W-:Y:S02]  /*ddc0*/  LEA R96, P5, R221, R114.reuse, 0x2 ;  /* 0x00000072dd607211 */ /* 0x082fe400078a10ff */
        /* <DEDUP_REMOVED lines=54> */
[----:B------:R4:W-:Y:S01]  /*e130*/  STL.64 [R1+0x4a0], R70 ;  /* 0x0004a04601007387 */ /* 0x0009e20000100a00 */
[----:B-1----:R-:W-:-:S03]  /*e140*/  LEA R96, P5, R235, R114, 0x2 ;  /* 0x00000072eb607211 */ /* 0x002fc600078a10ff */
[----:B------:R1:W-:Y:S01]  /*e150*/  STL.64 [R1+0x498], R62 ;  /* 0x0004983e01007387 */ /* 0x0003e20000100a00 */
[----:B----4-:R-:W-:-:S03]  /*e160*/  LEA R76, P4, R236, R114, 0x2 ;  /* 0x00000072ec4c7211 */ /* 0x010fc600078810ff */
        /* <DEDUP_REMOVED lines=9> */
[----:B----4-:R-:W-:Y:S01]  /*e200*/  LEA R10, P1, R239, R114, 0x2 ;  /* 0x00000072ef0a7211 */ /* 0x010fe200078210ff */
[----:B------:R-:W-:Y:S01]  /*e210*/  IMAD R244, R244, UR4, RZ ;  /* 0x00000004f4f47c24 */ /* 0x000fe2000f8e02ff */
[----:B------:R-:W-:-:S02]  /*e220*/  LEA.HI.X.SX32 R71, R237, R0, 0x2, P3 ;  /* 0x00000000ed477211 */ /* 0x000fc400018f16ff */
[----:B--2---:R-:W-:Y:S01]  /*e230*/  LEA R8, P0, R240, R114, 0x2 ;  /* 0x00000072f0087211 */ /* 0x004fe200078010ff */
        /* <DEDUP_REMOVED lines=14> */
[----:B--2---:R-:W-:-:S03]  /*e320*/  LEA R76, P4, R243, R114, 0x2 ;  /* 0x00000072f34c7211 */ /* 0x004fc600078810ff */
[----:B------:R2:W-:Y:S01]  /*e330*/  STL.64 [R1+0x458], R10 ;  /* 0x0004580a01007387 */ /* 0x0005e20000100a00 */
[----:B------:R-:W-:Y:S02]  /*e340*/  LEA.HI.X.SX32 R97, R242, R0, 0x2, P5 ;  /* 0x00000000f2617211 */ /* 0x000fe400028f16ff */
[C---:B----4-:R-:W-:Y:S01]  /*e350*/  LEA R70, P3, R244.reuse, R114, 0x2 ;  /* 0x00000072f4467211 */ /* 0x050fe200078610ff */
[----:B------:R4:W-:Y:S01]  /*e360*/  STL.64 [R1+0x450], R8 ;  /* 0x0004500801007387 */ /* 0x0009e20000100a00 */
[----:B------:R-:W-:Y:S02]  /*e370*/  LEA.HI.X.SX32 R77, R243, R0, 0x2, P4 ;  /* 0x00000000f34d7211 */ /* 0x000fe400020f16ff */
[----:B-1----:R-:W-:Y:S01]  /*e380*/  LEA R62, P2, R245, R114, 0x2 ;  /* 0x00000072f53e7211 */ /* 0x002fe200078410ff */
[----:B------:R1:W-:Y:S01]  /*e390*/  STL.64 [R1+0x448], R4 ;  /* 0x0004480401007387 */ /* 0x0003e20000100a00 */
[----:B------:R-:W-:Y:S02]  /*e3a0*/  LEA.HI.X.SX32 R71, R244, R0, 0x2, P3 ;  /* 0x00000000f4477211 */ /* 0x000fe400018f16ff */
[----:B--2---:R-:W-:Y:S01]  /*e3b0*/  LEA R10, P1, R246, R114, 0x2 ;  /* 0x00000072f60a7211 */ /* 0x004fe200078210ff */
[----:B------:R-:W-:Y:S01]  /*e3c0*/  IMAD R249, R249, UR4, RZ ;  /* 0x00000004f9f97c24 */ /* 0x000fe2000f8e02ff */
[----:B------:R-:W-:-:S02]  /*e3d0*/  LEA.HI.X.SX32 R63, R245, R0, 0x2, P2 ;  /* 0x00000000f53f7211 */ /* 0x000fc400010f16ff */
[C---:B----4-:R-:W-:Y:S01]  /*e3e0*/  LEA R8, P0, R247.reuse, R114, 0x2 ;  /* 0x00000072f7087211 */ /* 0x050fe200078010ff */
[----:B------:R-:W-:Y:S01]  /*e3f0*/  IMAD R250, R250, UR4, RZ ;  /* 0x00000004fafa7c24 */ /* 0x000fe2000f8e02ff */
[----:B------:R-:W-:Y:S02]  /*e400*/  LEA.HI.X.SX32 R11, R246, R0, 0x2, P1 ;  /* 0x00000000f60b7211 */ /* 0x000fe400008f16ff */
[----:B-1----:R-:W-:Y:S01]  /*e410*/  LEA R4, P6, R248, R114, 0x2 ;  /* 0x00000072f8047211 */ /* 0x002fe200078c10ff */
[----:B------:R-:W-:Y:S01]  /*e420*/  IMAD R184, R184, UR4, RZ ;  /* 0x00000004b8b87c24 */ /* 0x000fe2000f8e02ff */
[----:B------:R1:W-:Y:S01]  /*e430*/  STL.64 [R1+0x440], R96 ;  /* 0x0004406001007387 */ /* 0x0003e20000100a00 */
[-C--:B------:R-:W-:Y:S01]  /*e440*/  LEA.HI.X.SX32 R9, R247, R0.reuse, 0x2, P0 ;  /* 0x00000000f7097211 */ /* 0x080fe200000f16ff */
[----:B------:R-:W-:Y:S01]  /*e450*/  IMAD R186, R186, UR4, RZ ;  /* 0x00000004baba7c24 */ /* 0x000fe2000f8e02ff */
[----:B------:R-:W-:Y:S01]  /*e460*/  LEA.HI.X.SX32 R5, R248, R0, 0x2, P6 ;  /* 0x00000000f8057211 */ /* 0x000fe200030f16ff */
[----:B------:R2:W-:Y:S01]  /*e470*/  STL.64 [R1+0x438], R76 ;  /* 0x0004384c01007387 */ /* 0x0005e20000100a00 */
[----:B------:R-:W-:-:S02]  /*e480*/  IMAD R183, R183, UR4, RZ ;  /* 0x00000004b7b77c24 */ /* 0x000fc4000f8e02ff */
[----:B------:R-:W-:Y:S01]  /*e490*/  IMAD R185, R185, UR4, RZ ;  /* 0x00000004b9b97c24 */ /* 0x000fe2000f8e02ff */
[----:B------:R4:W-:Y:S01]  /*e4a0*/  STL.64 [R1+0x430], R70 ;  /* 0x0004304601007387 */ /* 0x0009e20000100a00 */
[----:B------:R-:W-:Y:S01]  /*e4b0*/  IMAD R181, R181, UR4, RZ ;  /* 0x00000004b5b57c24 */ /* 0x000fe2000f8e02ff */
[-C--:B-1----:R-:W-:Y:S02]  /*e4c0*/  LEA R96, P5, R249, R114.reuse, 0x2 ;  /* 0x00000072f9607211 */ /* 0x082fe400078a10ff */
[----:B------:R1:W-:Y:S01]  /*e4d0*/  STL.64 [R1+0x428], R62 ;  /* 0x0004283e01007387 */ /* 0x0003e20000100a00 */
[----:B--2---:R-:W-:-:S03]  /*e4e0*/  LEA R76, P4, R250, R114, 0x2 ;  /* 0x00000072fa4c7211 */ /* 0x004fc600078810ff */
[----:B------:R2:W-:Y:S01]  /*e4f0*/  STL.64 [R1+0x420], R10 ;  /* 0x0004200a01007387 */ /* 0x0005e20000100a00 */
[----:B------:R-:W-:Y:S02]  /*e500*/  LEA.HI.X.SX32 R97, R249, R0, 0x2, P5 ;  /* 0x00000000f9617211 */ /* 0x000fe400028f16ff */
[----:B----4-:R-:W-:Y:S01]  /*e510*/  LEA R70, P3, R184, R114, 0x2 ;  /* 0x00000072b8467211 */ /* 0x010fe200078610ff */
[----:B------:R4:W-:Y:S01]  /*e520*/  STL.64 [R1+0x418], R8 ;  /* 0x0004180801007387 */ /* 0x0009e20000100a00 */
[----:B------:R-:W-:Y:S02]  /*e530*/  LEA.HI.X.SX32 R77, R250, R0, 0x2, P4 ;  /* 0x00000000fa4d7211 */ /* 0x000fe400020f16ff */
[----:B-1----:R-:W-:Y:S01]  /*e540*/  LEA R62, P2, R186, R114, 0x2 ;  /* 0x00000072ba3e7211 */ /* 0x002fe200078410ff */
[----:B------:R1:W-:Y:S01]  /*e550*/  STL.64 [R1+0x410], R4 ;  /* 0x0004100401007387 */ /* 0x0003e20000100a00 */
[----:B------:R-:W-:Y:S02]  /*e560*/  LEA.HI.X.SX32 R71, R184, R0, 0x2, P3 ;  /* 0x00000000b8477211 */ /* 0x000fe400018f16ff */
[----:B--2---:R-:W-:-:S02]  /*e570*/  LEA R10, P1, R185, R114, 0x2 ;  /* 0x00000072b90a7211 */ /* 0x004fc400078210ff */
[----:B------:R-:W-:Y:S02]  /*e580*/  LEA.HI.X.SX32 R63, R186, R0, 0x2, P2 ;  /* 0x00000000ba3f7211 */ /* 0x000fe400010f16ff */
[-C--:B----4-:R-:W-:Y:S02]  /*e590*/  LEA R8, P0, R181, R114.reuse, 0x2 ;  /* 0x00000072b5087211 */ /* 0x090fe400078010ff */
[----:B-1----:R-:W-:Y:S01]  /*e5a0*/  LEA R4, P6, R183, R114, 0x2 ;  /* 0x00000072b7047211 */ /* 0x002fe200078c10ff */
[----:B------:R-:W-:Y:S01]  /*e5b0*/  STL.64 [R1+0x408], R96 ;  /* 0x0004086001007387 */ /* 0x000fe20000100a00 */
[-C--:B------:R-:W-:Y:S02]  /*e5c0*/  LEA.HI.X.SX32 R11, R185, R0.reuse, 0x2, P1 ;  /* 0x00000000b90b7211 */ /* 0x080fe400008f16ff */
[-C--:B------:R-:W-:Y:S01]  /*e5d0*/  LEA.HI.X.SX32 R5, R183, R0.reuse, 0x2, P6 ;  /* 0x00000000b7057211 */ /* 0x080fe200030f16ff */
[----:B------:R-:W-:Y:S01]  /*e5e0*/  STL.64 [R1+0x3f8], R76 ;  /* 0x0003f84c01007387 */ /* 0x000fe20000100a00 */
[----:B------:R-:W-:-:S03]  /*e5f0*/  LEA.HI.X.SX32 R9, R181, R0, 0x2, P0 ;  /* 0x00000000b5097211 */ /* 0x000fc600000f16ff */
[----:B------:R1:W-:Y:S04]  /*e600*/  STL.64 [R1+0x3f0], R70 ;  /* 0x0003f04601007387 */ /* 0x0003e80000100a00 */
[----:B------:R2:W-:Y:S04]  /*e610*/  STL.64 [R1+0x3e8], R62 ;  /* 0x0003e83e01007387 */ /* 0x0005e80000100a00 */
[----:B------:R-:W-:Y:S04]  /*e620*/  STL.64 [R1+0x3d0], R4 ;  /* 0x0003d00401007387 */ /* 0x000fe80000100a00 */
[----:B------:R4:W-:Y:S04]  /*e630*/  STL.64 [R1+0x3e0], R10 ;  /* 0x0003e00a01007387 */ /* 0x0009e80000100a00 */
[----:B------:R4:W-:Y:S04]  /*e640*/  STL.64 [R1+0x3d8], R8 ;  /* 0x0003d80801007387 */ /* 0x0009e80000100a00 */
[----:B------:R-:W4:Y:S01]  /*e650*/  LDL.LU R40, [R1+0x174] ;  /* 0x0001740001287983 */ /* 0x000f220000300800 */
[----:B------:R-:W-:Y:S01]  /*e660*/  IMAD.MOV.U32 R86, RZ, RZ, R43 ;  /* 0x000000ffff567224 */ /* 0x000fe200078e002b */
[----:B------:R-:W-:Y:S01]  /*e670*/  ULDC UR44, c[0x0][0x240] ;  /* 0x00009000002c7ab9 */ /* 0x000fe20000000800 */
[----:B-1----:R-:W-:Y:S01]  /*e680*/  IMAD.MOV.U32 R70, RZ, RZ, R26 ;  /* 0x000000ffff467224 */ /* 0x002fe200078e001a */
[----:B------:R-:W4:Y:S01]  /*e690*/  LDL.LU R38, [R1+0x170] ;  /* 0x0001700001267983 */ /* 0x000f220000300800 */
[----:B--2---:R-:W-:Y:S01]  /*e6a0*/  IMAD.MOV.U32 R63, RZ, RZ, R46 ;  /* 0x000000ffff3f7224 */ /* 0x004fe200078e002e */
[----:B------:R-:W-:Y:S01]  /*e6b0*/  ULDC UR52, c[0x0][0x240] ;  /* 0x0000900000347ab9 */ /* 0x000fe20000000800 */
[----:B------:R-:W-:Y:S01]  /*e6c0*/  IMAD.MOV.U32 R71, RZ, RZ, R24 ;  /* 0x000000ffff477224 */ /* 0x000fe200078e0018 */
[----:B------:R-:W2:Y:S01]  /*e6d0*/  LDL.LU R36, [R1+0x16c] ;  /* 0x00016c0001247983 */ /* 0x000ea20000300800 */
[----:B------:R-:W-:Y:S01]  /*e6e0*/  IMAD.MOV.U32 R62, RZ, RZ, R55 ;  /* 0x000000ffff3e7224 */ /* 0x000fe200078e0037 */
        /* <DEDUP_REMOVED lines=39> */
[----:B------:R-:W-:Y:S01]  /*e960*/  IMAD R18, R18, UR4, RZ ;  /* 0x0000000412127c24 */ /* 0x000fe2000f8e02ff */
[----:B------:R-:W-:Y:S01]  /*e970*/  ULDC UR10, c[0x0][0x240] ;  /* 0x00009000000a7ab9 */ /* 0x000fe20000000800 */
[----:B------:R-:W-:Y:S01]  /*e980*/  IMAD R16, R16, UR4, RZ ;  /* 0x0000000410107c24 */ /* 0x000fe2000f8e02ff */
[----:B------:R-:W2:Y:S01]  /*e990*/  LDL.LU R22, [R1+0x150] ;  /* 0x0001500001167983 */ /* 0x000ea20000300800 */
[----:B---3--:R-:W-:Y:S01]  /*e9a0*/  IMAD R15, R15, UR4, RZ ;  /* 0x000000040f0f7c24 */ /* 0x008fe2000f8e02ff */
[----:B------:R-:W-:Y:S01]  /*e9b0*/  ULDC UR11, c[0x0][0x240] ;  /* 0x00009000000b7ab9 */ /* 0x000fe20000000800 */
[----:B------:R-:W-:Y:S01]  /*e9c0*/  IMAD R14, R14, UR4, RZ ;  /* 0x000000040e0e7c24 */ /* 0x000fe2000f8e02ff */
[----:B------:R-:W3:Y:S01]  /*e9d0*/  LDL.LU R20, [R1+0x14c] ;  /* 0x00014c0001147983 */ /* 0x000ee20000300800 */
[----:B------:R-:W-:Y:S01]  /*e9e0*/  IMAD R13, R13, UR4, RZ ;  /* 0x000000040d0d7c24 */ /* 0x000fe2000f8e02ff */
[----:B------:R-:W-:Y:S01]  /*e9f0*/  ULDC UR12, c[0x0][0x240] ;  /* 0x00009000000c7ab9 */ /* 0x000fe20000000800 */
[----:B------:R-:W-:Y:S01]  /*ea00*/  IMAD R12, R12, UR4, RZ ;  /* 0x000000040c0c7c24 */ /* 0x000fe2000f8e02ff */
[----:B------:R-:W3:Y:S01]  /*ea10*/  LDL.LU R48, [R1+0x114] ;  /* 0x0001140001307983 */ /* 0x000ee20000300800 */
[----:B------:R-:W-:Y:S01]  /*ea20*/  IMAD.MOV.U32 R58, RZ, RZ, R42 ;  /* 0x000000ffff3a7224 */ /* 0x000fe200078e002a */
[----:B------:R-:W-:Y:S01]  /*ea30*/  ULDC UR13, c[0x0][0x240] ;  /* 0x00009000000d7ab9 */ /* 0x000fe20000000800 */
[----:B------:R-:W-:Y:S01]  /*ea40*/  IMAD R25, R25, UR4, RZ ;  /* 0x0000000419197c24 */ /* 0x000fe2000f8e02ff */
[----:B------:R-:W3:Y:S01]  /*ea50*/  LDL.LU R95, [R1+0x148] ;  /* 0x00014800015f7983 */ /* 0x000ee20000300800 */
[----:B------:R-:W-:Y:S01]  /*ea60*/  IMAD R23, R23, UR4, RZ ;  /* 0x0000000417177c24 */ /* 0x000fe2000f8e02ff */
[----:B------:R-:W-:Y:S01]  /*ea70*/  ULDC UR14, c[0x0][0x240] ;  /* 0x00009000000e7ab9 */ /* 0x000fe20000000800 */
[----:B------:R-:W-:Y:S01]  /*ea80*/  IMAD R27, R27, UR4, RZ ;  /* 0x000000041b1b7c24 */ /* 0x000fe2000f8e02ff */
[----:B------:R-:W3:Y:S01]  /*ea90*/  LDL.LU R42, [R1+0x178] ;  /* 0x00017800012a7983 */ /* 0x000ee20000300800 */
[----:B------:R-:W-:Y:S01]  /*eaa0*/  IMAD R29, R29, UR4, RZ ;  /* 0x000000041d1d7c24 */ /* 0x000fe2000f8e02ff */
[----:B------:R-:W-:Y:S01]  /*eab0*/  ULDC UR15, c[0x0][0x240] ;  /* 0x00009000000f7ab9 */ /* 0x000fe20000000800 */
[----:B------:R-:W-:Y:S01]  /*eac0*/  IMAD R33, R33, UR4, RZ ;  /* 0x0000000421217c24 */ /* 0x000fe2000f8e02ff */
[----:B------:R-:W-:Y:S01]  /*ead0*/  STL [R1+0x18c0], R6 ;  /* 0x0018c00601007387 */ /* 0x000fe20000100800 */
[----:B------:R-:W-:Y:S01]  /*eae0*/  IMAD R184, R172, UR44, RZ ;  /* 0x0000002cacb87c24 */ /* 0x000fe2000f8e02ff */
[----:B------:R-:W-:Y:S01]  /*eaf0*/  ULDC UR16, c[0x0][0x240] ;  /* 0x0000900000107ab9 */ /* 0x000fe20000000800 */
        /* <DEDUP_REMOVED lines=64> */
[----:B----4-:R-:W-:-:S02]  /*ef00*/  IMAD R40, R40, UR4, RZ ;  /* 0x0000000428287c24 */ /* 0x010fc4000f8e02ff */
[----:B------:R-:W-:Y:S02]  /*ef10*/  IMAD R38, R38, UR4, RZ ;  /* 0x0000000426267c24 */ /* 0x000fe4000f8e02ff */
[----:B--2---:R-:W-:Y:S02]  /*ef20*/  IMAD R36, R36, UR4, RZ ;  /* 0x0000000424247c24 */ /* 0x004fe4000f8e02ff */
[----:B------:R-:W-:Y:S02]  /*ef30*/  IMAD R34, R34, UR4, RZ ;  /* 0x0000000422227c24 */ /* 0x000fe4000f8e02ff */
[----:B------:R-:W-:Y:S02]  /*ef40*/  IMAD R32, R32, UR4, RZ ;  /* 0x0000000420207c24 */ /* 0x000fe4000f8e02ff */
[----:B---3--:R-:W-:Y:S02]  /*ef50*/  IMAD.MOV.U32 R96, RZ, RZ, R95 ;  /* 0x000000ffff607224 */ /* 0x008fe400078e005f */
[----:B------:R-:W-:-:S02]  /*ef60*/  IMAD.MOV.U32 R95, RZ, RZ, R94 ;  /* 0x000000ffff5f7224 */ /* 0x000fc400078e005e */
[----:B------:R-:W-:Y:S02]  /*ef70*/  IMAD.MOV.U32 R94, RZ, RZ, R93 ;  /* 0x000000ffff5e7224 */ /* 0x000fe400078e005d */
[----:B------:R-:W-:Y:S02]  /*ef80*/  IMAD.MOV.U32 R93, RZ, RZ, R92 ;  /* 0x000000ffff5d7224 */ /* 0x000fe400078e005c */
[----:B------:R-:W-:Y:S02]  /*ef90*/  IMAD.MOV.U32 R92, RZ, RZ, R91 ;  /* 0x000000ffff5c7224 */ /* 0x000fe400078e005b */
[----:B------:R-:W-:Y:S02]  /*efa0*/  IMAD.MOV.U32 R97, RZ, RZ, R96 ;  /* 0x000000ffff617224 */ /* 0x000fe400078e0060 */
[----:B------:R-:W-:Y:S02]  /*efb0*/  IMAD.MOV.U32 R91, RZ, RZ, R90 ;  /* 0x000000ffff5b7224 */ /* 0x000fe400078e005a */
[----:B------:R-:W-:-:S02]  /*efc0*/  IMAD.MOV.U32 R96, RZ, RZ, R95 ;  /* 0x000000ffff607224 */ /* 0x000fc400078e005f */
[----:B------:R-:W-:Y:S02]  /*efd0*/  IMAD.MOV.U32 R90, RZ, RZ, R30 ;  /* 0x000000ffff5a7224 */ /* 0x000fe400078e001e */
[----:B------:R-:W-:Y:S01]  /*efe0*/  IMAD.MOV.U32 R95, RZ, RZ, R94 ;  /* 0x000000ffff5f7224 */ /* 0x000fe200078e005e */
[----:B------:R-:W2:Y:S01]  /*eff0*/  LDL.LU R30, [R1+0x160] ;  /* 0x00016000011e7983 */ /* 0x000ea20000300800 */
[----:B------:R-:W-:Y:S02]  /*f000*/  IMAD.MOV.U32 R94, RZ, RZ, R93 ;  /* 0x000000ffff5e7224 */ /* 0x000fe400078e005d */
[----:B------:R-:W-:Y:S02]  /*f010*/  IMAD.MOV.U32 R93, RZ, RZ, R92 ;  /* 0x000000ffff5d7224 */ /* 0x000fe400078e005c */
[----:B------:R-:W-:Y:S02]  /*f020*/  IMAD.MOV.U32 R92, RZ, RZ, R91 ;  /* 0x000000ffff5c7224 */ /* 0x000fe400078e005b */
[----:B------:R-:W-:-:S02]  /*f030*/  IMAD.MOV.U32 R91, RZ, RZ, R90 ;  /* 0x000000ffff5b7224 */ /* 0x000fc400078e005a */
[----:B------:R-:W-:Y:S02]  /*f040*/  IMAD.MOV.U32 R90, RZ, RZ, R88 ;  /* 0x000000ffff5a7224 */ /* 0x000fe400078e0058 */
[----:B------:R-:W-:Y:S02]  /*f050*/  IMAD.MOV.U32 R88, RZ, RZ, R87 ;  /* 0x000000ffff587224 */ /* 0x000fe400078e0057 */
[----:B------:R-:W-:Y:S02]  /*f060*/  IMAD.MOV.U32 R87, RZ, RZ, R77 ;  /* 0x000000ffff577224 */ /* 0x000fe400078e004d */
[----:B------:R-:W-:Y:S02]  /*f070*/  IMAD.MOV.U32 R77, RZ, RZ, R65 ;  /* 0x000000ffff4d7224 */ /* 0x000fe400078e0041 */
[----:B------:R-:W-:Y:S02]  /*f080*/  IMAD.MOV.U32 R65, RZ, RZ, R57 ;  /* 0x000000ffff417224 */ /* 0x000fe400078e0039 */
[----:B------:R-:W-:-:S02]  /*f090*/  IMAD.MOV.U32 R57, RZ, RZ, R47 ;  /* 0x000000ffff397224 */ /* 0x000fc400078e002f */
[----:B------:R-:W3:Y:S01]  /*f0a0*/  LDL.LU R47, [R1+0x118] ;  /* 0x00011800012f7983 */ /* 0x000ee20000300800 */
[----:B------:R-:W-:Y:S02]  /*f0b0*/  IMAD R11, R97, UR4, RZ ;  /* 0x00000004610b7c24 */ /* 0x000fe4000f8e02ff */
[----:B------:R-:W-:Y:S01]  /*f0c0*/  IMAD.MOV.U32 R78, RZ, RZ, R66 ;  /* 0x000000ffff4e7224 */ /* 0x000fe200078e0042 */
[----:B------:R-:W4:Y:S01]  /*f0d0*/  LDL.LU R97, [R1+0x144] ;  /* 0x0001440001617983 */ /* 0x000f220000300800 */
        /* <DEDUP_REMOVED lines=9> */
[----:B------:R-:W-:-:S02]  /*f170*/  IMAD R42, R42, UR4, RZ ;  /* 0x000000042a2a7c24 */ /* 0x000fc4000f8e02ff */
[----:B----4-:R-:W-:Y:S02]  /*f180*/  IMAD R10, R97, UR4, RZ ;  /* 0x00000004610a7c24 */ /* 0x010fe4000f8e02ff */
[----:B------:R-:W4:Y:S02]  /*f190*/  LDL.LU R97, [R1+0x140] ;  /* 0x0001400001617983 */ /* 0x000f240000300800 */
[----:B----4-:R-:W-:Y:S02]  /*f1a0*/  IMAD R9, R97, UR4, RZ ;  /* 0x0000000461097c24 */ /* 0x010fe4000f8e02ff */
[----:B------:R-:W4:Y:S02]  /*f1b0*/  LDL.LU R97, [R1+0x13c] ;  /* 0x00013c0001617983 */ /* 0x000f240000300800 */
[----:B----4-:R-:W-:Y:S02]  /*f1c0*/  IMAD R8, R97, UR4, RZ ;  /* 0x0000000461087c24 */ /* 0x010fe4000f8e02ff */
[----:B------:R-:W4:Y:S02]  /*f1d0*/  LDL.LU R97, [R1+0x138] ;  /* 0x0001380001617983 */ /* 0x000f240000300800 */
[----:B----4-:R-:W-:-:S02]  /*f1e0*/  IMAD R7, R97, UR4, RZ ;  /* 0x0000000461077c24 */ /* 0x010fc4000f8e02ff */
[----:B------:R-:W4:Y:S02]  /*f1f0*/  LDL.LU R97, [R1+0x134] ;  /* 0x0001340001617983 */ /* 0x000f240000300800 */
[----:B----4-:R-:W-:Y:S02]  /*f200*/  IMAD R5, R97, UR4, RZ ;  /* 0x0000000461057c24 */ /* 0x010fe4000f8e02ff */
[----:B------:R-:W4:Y:S02]  /*f210*/  LDL.LU R97, [R1+0x130] ;  /* 0x0001300001617983 */ /* 0x000f240000300800 */
[----:B----4-:R-:W-:Y:S02]  /*f220*/  IMAD R4, R97, UR4, RZ ;  /* 0x0000000461047c24 */ /* 0x010fe4000f8e02ff */
[----:B------:R-:W4:Y:S01]  /*f230*/  LDL.LU R97, [R1+0x12c] ;  /* 0x00012c0001617983 */ /* 0x000f220000300800 */
[----:B------:R-:W-:Y:S02]  /*f240*/  IMAD.MOV.U32 R66, RZ, RZ, R59 ;  /* 0x000000ffff427224 */ /* 0x000fe400078e003b */
[----:B------:R-:W-:-:S02]  /*f250*/  IMAD.MOV.U32 R59, RZ, RZ, R50 ;  /* 0x000000ffff3b7224 */ /* 0x000fc400078e0032 */
[----:B------:R-:W-:Y:S02]  /*f260*/  IMAD.MOV.U32 R80, RZ, RZ, R73 ;  /* 0x000000ffff507224 */ /* 0x000fe400078e0049 */
[----:B------:R-:W-:Y:S02]  /*f270*/  IMAD.MOV.U32 R73, RZ, RZ, R67 ;  /* 0x000000ffff497224 */ /* 0x000fe400078e0043 */
[----:B------:R-:W-:Y:S02]  /*f280*/  IMAD.MOV.U32 R67, RZ, RZ, R60 ;  /* 0x000000ffff437224 */ /* 0x000fe400078e003c */
[----:B------:R-:W-:Y:S02]  /*f290*/  IMAD.MOV.U32 R188, RZ, RZ, R102 ;  /* 0x000000ffffbc7224 */ /* 0x000fe400078e0066 */
[----:B------:R-:W-:Y:S02]  /*f2a0*/  IMAD.MOV.U32 R102, RZ, RZ, R64 ;  /* 0x000000ffff667224 */ /* 0x000fe400078e0040 */
[----:B----4-:R-:W-:-:S02]  /*f2b0*/  IMAD R3, R97, UR4, RZ ;  /* 0x0000000461037c24 */ /* 0x010fc4000f8e02ff */
[----:B------:R-:W-:Y:S02]  /*f2c0*/  IMAD.MOV.U32 R97, RZ, RZ, R96 ;  /* 0x000000ffff617224 */ /* 0x000fe400078e0060 */
[----:B------:R-:W-:Y:S02]  /*f2d0*/  IMAD.MOV.U32 R96, RZ, RZ, R95 ;  /* 0x000000ffff607224 */ /* 0x000fe400078e005f */
[----:B------:R-:W-:Y:S02]  /*f2e0*/  IMAD.MOV.U32 R95, RZ, RZ, R94 ;  /* 0x000000ffff5f7224 */ /* 0x000fe400078e005e */
[----:B------:R-:W-:Y:S02]  /*f2f0*/  IMAD.MOV.U32 R94, RZ, RZ, R93 ;  /* 0x000000ffff5e7224 */ /* 0x000fe400078e005d */
[----:B------:R-:W-:Y:S02]  /*f300*/  IMAD.MOV.U32 R93, RZ, RZ, R92 ;  /* 0x000000ffff5d7224 */ /* 0x000fe400078e005c */
[----:B------:R-:W-:-:S02]  /*f310*/  IMAD.MOV.U32 R92, RZ, RZ, R91 ;  /* 0x000000ffff5c7224 */ /* 0x000fc400078e005b */
[----:B------:R-:W-:Y:S02]  /*f320*/  IMAD.MOV.U32 R91, RZ, RZ, R90 ;  /* 0x000000ffff5b7224 */ /* 0x000fe400078e005a */
[----:B------:R-:W-:Y:S02]  /*f330*/  IMAD.MOV.U32 R90, RZ, RZ, R88 ;  /* 0x000000ffff5a7224 */ /* 0x000fe400078e0058 */
[----:B------:R-:W4:Y:S04]  /*f340*/  LDL R88, [R1+0xe3c] ;  /* 0x000e3c0001587983 */ /* 0x000f280000100800 */
[----:B------:R-:W3:Y:S04]  /*f350*/  LDL.LU R45, [R1+0x120] ;  /* 0x00012000012d7983 */ /* 0x000ee80000300800 */
[----:B------:R-:W3:Y:S04]  /*f360*/  LDL.LU R50, [R1+0x10c] ;  /* 0x00010c0001327983 */ /* 0x000ee80000300800 */
[----:B------:R-:W3:Y:S04]  /*f370*/  LDL.LU R54, [R1+0x100] ;  /* 0x0001000001367983 */ /* 0x000ee80000300800 */
[----:B------:R-:W3:Y:S01]  /*f380*/  LDL.LU R60, [R1+0xec] ;  /* 0x0000ec00013c7983 */ /* 0x000ee20000300800 */
[----:B------:R-:W-:-:S03]  /*f390*/  IMAD.MOV.U32 R189, RZ, RZ, R103 ;  /* 0x000000ffffbd7224 */ /* 0x000fc600078e0067 */
[----:B------:R-:W3:Y:S01]  /*f3a0*/  LDL.LU R64, [R1+0xdc] ;  /* 0x0000dc0001407983 */ /* 0x000ee20000300800 */
[----:B------:R-:W-:Y:S02]  /*f3b0*/  IMAD.MOV.U32 R103, RZ, RZ, R82 ;  /* 0x000000ffff677224 */ /* 0x000fe400078e0052 */
[----:B------:R-:W-:Y:S02]  /*f3c0*/  IMAD.MOV.U32 R82, RZ, RZ, R74 ;  /* 0x000000ffff527224 */ /* 0x000fe400078e004a */
[----:B------:R-:W-:Y:S02]  /*f3d0*/  IMAD.MOV.U32 R74, RZ, RZ, R68 ;  /* 0x000000ffff4a7224 */ /* 0x000fe400078e0044 */
[----:B------:R-:W3:Y:S01]  /*f3e0*/  LDL.LU R68, [R1+0xcc] ;  /* 0x0000cc0001447983 */ /* 0x000ee20000300800 */
[----:B------:R-:W-:Y:S02]  /*f3f0*/  IMAD.MOV.U32 R192, RZ, RZ, R190 ;  /* 0x000000ffffc07224 */ /* 0x000fe400078e00be */
[----:B------:R-:W-:-:S02]  /*f400*/  IMAD.MOV.U32 R190, RZ, RZ, R188 ;  /* 0x000000ffffbe7224 */ /* 0x000fc400078e00bc */
[----:B------:R-:W-:Y:S02]  /*f410*/  IMAD.MOV.U32 R188, RZ, RZ, R104 ;  /* 0x000000ffffbc7224 */ /* 0x000fe400078e0068 */
[----:B------:R-:W-:Y:S02]  /*f420*/  IMAD.MOV.U32 R104, RZ, RZ, R72 ;  /* 0x000000ffff687224 */ /* 0x000fe400078e0048 */
[----:B------:R-:W-:Y:S01]  /*f430*/  IMAD.MOV.U32 R193, RZ, RZ, R191 ;  /* 0x000000ffffc17224 */ /* 0x000fe200078e00bf */
[----:B------:R-:W3:Y:S01]  /*f440*/  LDL.LU R72, [R1+0xbc] ;  /* 0x0000bc0001487983 */ /* 0x000ee20000300800 */
[----:B------:R-:W-:Y:S02]  /*f450*/  IMAD.MOV.U32 R191, RZ, RZ, R189 ;  /* 0x000000ffffbf7224 */ /* 0x000fe400078e00bd */
[----:B------:R-:W-:Y:S02]  /*f460*/  IMAD.MOV.U32 R189, RZ, RZ, R105 ;  /* 0x000000ffffbd7224 */ /* 0x000fe400078e0069 */
[----:B------:R-:W-:-:S02]  /*f470*/  IMAD.MOV.U32 R105, RZ, RZ, R84 ;  /* 0x000000ffff697224 */ /* 0x000fc400078e0054 */
[----:B------:R-:W-:Y:S02]  /*f480*/  IMAD.MOV.U32 R84, RZ, RZ, R75 ;  /* 0x000000ffff547224 */ /* 0x000fe400078e004b */
[----:B------:R-:W-:Y:S01]  /*f490*/  IMAD.MOV.U32 R196, RZ, RZ, R194 ;  /* 0x000000ffffc47224 */ /* 0x000fe200078e00c2 */
[----:B------:R-:W3:Y:S01]  /*f4a0*/  LDL.LU R75, [R1+0xb0] ;  /* 0x0000b000014b7983 */ /* 0x000ee20000300800 */
        /* <DEDUP_REMOVED lines=9> */
[----:B------:R-:W-:Y:S01]  /*f540*/  IMAD.MOV.U32 R189, RZ, RZ, R107 ;  /* 0x000000ffffbd7224 */ /* 0x000fe200078e006b */
[----:B------:R-:W3:Y:S01]  /*f550*/  LDL.LU R79, [R1+0xa0] ;  /* 0x0000a000014f7983 */ /* 0x000ee20000300800 */
[----:B------:R-:W-:-:S03]  /*f560*/  IMAD.MOV.U32 R107, RZ, RZ, R81 ;  /* 0x000000ffff6b7224 */ /* 0x000fc600078e0051 */
[----:B------:R-:W3:Y:S04]  /*f570*/  LDL.LU R81, [R1+0x98] ;  /* 0x0000980001517983 */ /* 0x000ee80000300800 */
[----:B------:R-:W3:Y:S04]  /*f580*/  LDL.LU R83, [R1+0x90] ;  /* 0x0000900001537983 */ /* 0x000ee80000300800 */
[----:B------:R-:W3:Y:S01]  /*f590*/  LDL.LU R85, [R1+0x88] ;  /* 0x0000880001557983 */ /* 0x000ee20000300800 */
[-C--:B------:R-:W-:Y:S02]  /*f5a0*/  LEA R206, P4, R42, R114.reuse, 0x2 ;  /* 0x000000722ace7211 */ /* 0x080fe400078810ff */
[----:B------:R-:W-:Y:S01]  /*f5b0*/  LEA R186, P5, R40, R114, 0x2 ;  /* 0x0000007228ba7211 */ /* 0x000fe200078a10ff */
[----:B------:R-:W-:Y:S01]  /*f5c0*/  IMAD R172, R17, UR52, RZ ;  /* 0x0000003411ac7c24 */ /* 0x000fe2000f8e02ff */
[----:B------:R-:W-:Y:S01]  /*f5d0*/  LEA.HI.X.SX32 R207, R42, R0, 0x2, P4 ;  /* 0x000000002acf7211 */ /* 0x000fe200020f16ff */
[----:B--2---:R-:W-:Y:S01]  /*f5e0*/  IMAD R30, R30, UR4, RZ ;  /* 0x000000041e1e7c24 */ /* 0x004fe2000f8e02ff */
[-C--:B------:R-:W-:Y:S01]  /*f5f0*/  LEA R214, P6, R38, R114.reuse, 0x2 ;  /* 0x0000007226d67211 */ /* 0x080fe200078c10ff */
[----:B------:R-:W-:Y:S01]  /*f600*/  IMAD R28, R28, UR4, RZ ;  /* 0x000000041c1c7c24 */ /* 0x000fe2000f8e02ff */
[-C--:B------:R-:W-:Y:S01]  /*f610*/  LEA R212, P0, R36, R114.reuse, 0x2 ;  /* 0x0000007224d47211 */ /* 0x080fe200078010ff */
[----:B------:R-:W-:Y:S01]  /*f620*/  IMAD R26, R26, UR4, RZ ;  /* 0x000000041a1a7c24 */ /* 0x000fe2000f8e02ff */
[----:B------:R-:W-:Y:S01]  /*f630*/  LEA R210, P1, R34, R114, 0x2 ;  /* 0x0000007222d27211 */ /* 0x000fe200078210ff */
[----:B----4-:R-:W-:-:S02]  /*f640*/  IMAD.MOV.U32 R89, RZ, RZ, R88 ;  /* 0x000000ffff597224 */ /* 0x010fc400078e0058 */
[----:B------:R-:W-:Y:S02]  /*f650*/  IMAD.MOV.U32 R88, RZ, RZ, R87 ;  /* 0x000000ffff587224 */ /* 0x000fe400078e0057 */
[----:B------:R-:W-:Y:S01]  /*f660*/  IMAD.MOV.U32 R252, RZ, RZ, R89 ;  /* 0x000000fffffc7224 */ /* 0x000fe200078e0059 */
[----:B------:R-:W2:Y:S01]  /*f670*/  LDL.LU R87, [R1+0x80] ;  /* 0x0000800001577983 */ /* 0x000ea20000300800 */
[----:B------:R-:W-:-:S03]  /*f680*/  IMAD.MOV.U32 R89, RZ, RZ, R88 ;  /* 0x000000ffff597224 */ /* 0x000fc600078e0058 */
[----:B------:R-:W4:Y:S01]  /*f690*/  LDL.LU R88, [R1+0x7c] ;  /* 0x00007c0001587983 */ /* 0x000f220000300800 */
[----:B------:R-:W-:-:S03]  /*f6a0*/  IMAD.MOV.U32 R187, RZ, RZ, R89 ;  /* 0x000000ffffbb7224 */ /* 0x000fc600078e0059 */
[----:B------:R-:W4:Y:S01]  /*f6b0*/  LDL.LU R89, [R1+0x78] ;  /* 0x0000780001597983 */ /* 0x000f220000300800 */
[----:B------:R-:W-:Y:S01]  /*f6c0*/  IMAD R17, R187, UR55, RZ ;  /* 0x00000037bb117c24 */ /* 0x000fe2000f8e02ff */
[----:B------:R-:W-:Y:S02]  /*f6d0*/  LEA.HI.X.SX32 R187, R40, R0, 0x2, P5 ;  /* 0x0000000028bb7211 */ /* 0x000fe400028f16ff */
[-C--:B------:R-:W-:Y:S01]  /*f6e0*/  LEA R204, P2, R32, R114.reuse, 0x2 ;  /* 0x0000007220cc7211 */ /* 0x080fe200078410ff */
[----:B------:R1:W-:Y:S01]  /*f6f0*/  STL.64 [R1+0x3c8], R206 ;  /* 0x0003c8ce01007387 */ /* 0x0003e20000100a00 */
[----:B------:R-:W-:Y:S01]  /*f700*/  LEA R208, P3, R30, R114, 0x2 ;  /* 0x000000721ed07211 */ /* 0x000fe200078610ff */
[----:B------:R-:W-:Y:S01]  /*f710*/  IMAD R24, R24, UR4, RZ ;  /* 0x0000000418187c24 */ /* 0x000fe2000f8e02ff */
[-C--:B------:R-:W-:Y:S01]  /*f720*/  LEA.HI.X.SX32 R215, R38, R0.reuse, 0x2, P6 ;  /* 0x0000000026d77211 */ /* 0x080fe200030f16ff */
[----:B------:R1:W-:Y:S01]  /*f730*/  STL.64 [R1+0x3c0], R186 ;  /* 0x0003c0ba01007387 */ /* 0x0003e20000100a00 */
[-C--:B------:R-:W-:Y:S01]  /*f740*/  LEA.HI.X.SX32 R213, R36, R0.reuse, 0x2, P0 ;  /* 0x0000000024d57211 */ /* 0x080fe200000f16ff */
[----:B------:R-:W-:Y:S01]  /*f750*/  IMAD R22, R22, UR4, RZ ;  /* 0x0000000416167c24 */ /* 0x000fe2000f8e02ff */
[-C--:B------:R-:W-:Y:S01]  /*f760*/  LEA.HI.X.SX32 R211, R34, R0.reuse, 0x2, P1 ;  /* 0x0000000022d37211 */ /* 0x080fe200008f16ff */
[----:B------:R-:W-:Y:S01]  /*f770*/  IMAD R20, R20, UR4, RZ ;  /* 0x0000000414147c24 */ /* 0x000fe2000f8e02ff */
[----:B------:R-:W-:-:S02]  /*f780*/  LEA.HI.X.SX32 R205, R32, R0, 0x2, P2 ;  /* 0x0000000020cd7211 */ /* 0x000fc400010f16ff */
[----:B-1----:R-:W-:Y:S01]  /*f790*/  LEA R206, P4, R28, R114, 0x2 ;  /* 0x000000721cce7211 */ /* 0x002fe200078810ff */
[----:B------:R1:W-:Y:S01]  /*f7a0*/  STL.64 [R1+0x3b8], R214 ;  /* 0x0003b8d601007387 */ /* 0x0003e20000100a00 */
[----:B------:R-:W-:Y:S02]  /*f7b0*/  LEA.HI.X.SX32 R209, R30, R0, 0x2, P3 ;  /* 0x000000001ed17211 */ /* 0x000fe400018f16ff */
[----:B------:R-:W-:Y:S01]  /*f7c0*/  LEA R186, P5, R26, R114, 0x2 ;  /* 0x000000721aba7211 */ /* 0x000fe200078a10ff */
[----:B------:R1:W-:Y:S01]  /*f7d0*/  STL.64 [R1+0x3b0], R212 ;  /* 0x0003b0d401007387 */ /* 0x0003e20000100a00 */
[-C--:B------:R-:W-:Y:S02]  /*f7e0*/  LEA.HI.X.SX32 R207, R28, R0.reuse, 0x2, P4 ;  /* 0x000000001ccf7211 */ /* 0x080fe400020f16ff */
[----:B------:R-:W-:Y:S01]  /*f7f0*/  LEA.HI.X.SX32 R187, R26, R0, 0x2, P5 ;  /* 0x000000001abb7211 */ /* 0x000fe200028f16ff */
        /* <DEDUP_REMOVED lines=8> */
[----:B------:R-:W-:Y:S02]  /*f880*/  LEA.HI.X.SX32 R213, R22, R0, 0x2, P0 ;  /* 0x0000000016d57211 */ /* 0x000fe400000f16ff */
[----:B-1----:R-:W-:Y:S01]  /*f890*/  LEA R204, P2, R18, R114, 0x2 ;  /* 0x0000007212cc7211 */ /* 0x002fe200078410ff */
[----:B------:R1:W-:Y:S01]  /*f8a0*/  STL.64 [R1+0x388], R186 ;  /* 0x000388ba01007387 */ /* 0x0003e20000100a00 */
[----:B------:R-:W-:Y:S02]  /*f8b0*/  LEA.HI.X.SX32 R211, R20, R0, 0x2, P1 ;  /* 0x0000000014d37211 */ /* 0x000fe400008f16ff */
[----:B------:R-:W-:-:S02]  /*f8c0*/  LEA R208, P3, R16, R114, 0x2 ;  /* 0x0000007210d07211 */ /* 0x000fc400078610ff */
[----:B------:R-:W-:Y:S02]  /*f8d0*/  LEA.HI.X.SX32 R205, R18, R0, 0x2, P2 ;  /* 0x0000000012cd7211 */ /* 0x000fe400010f16ff */
[C---:B------:R-:W-:Y:S01]  /*f8e0*/  LEA R206, P4, R15.reuse, R114, 0x2 ;  /* 0x000000720fce7211 */ /* 0x040fe200078810ff */
[----:B------:R3:W-:Y:S01]  /*f8f0*/  STL.64 [R1+0x380], R214 ;  /* 0x000380d601007387 */ /* 0x0007e20000100a00 */
[----:B------:R-:W-:Y:S02]  /*f900*/  LEA.HI.X.SX32 R209, R16, R0, 0x2, P3 ;  /* 0x0000000010d17211 */ /* 0x000fe400018f16ff */
[C---:B-1----:R-:W-:Y:S01]  /*f910*/  LEA R186, P5, R14.reuse, R114, 0x2 ;  /* 0x000000720eba7211 */ /* 0x042fe200078a10ff */
[----:B------:R1:W-:Y:S01]  /*f920*/  STL.64 [R1+0x378], R212 ;  /* 0x000378d401007387 */ /* 0x0003e20000100a00 */
[-C--:B------:R-:W-:Y:S02]  /*f930*/  LEA.HI.X.SX32 R207, R15, R0.reuse, 0x2, P4 ;  /* 0x000000000fcf7211 */ /* 0x080fe400020f16ff */
[----:B------:R-:W-:Y:S01]  /*f940*/  LEA.HI.X.SX32 R187, R14, R0, 0x2, P5 ;  /* 0x000000000ebb7211 */ /* 0x000fe200028f16ff */
[----:B------:R1:W-:Y:S01]  /*f950*/  STL.64 [R1+0x370], R210 ;  /* 0x000370d201007387 */ /* 0x0003e20000100a00 */
[----:B---3--:R-:W-:-:S03]  /*f960*/  LEA R214, P6, R13, R114, 0x2 ;  /* 0x000000720dd67211 */ /* 0x008fc600078c10ff */
[----:B------:R3:W-:Y:S01]  /*f970*/  STL.64 [R1+0x368], R204 ;  /* 0x000368cc01007387 */ /* 0x0007e20000100a00 */
[----:B-1----:R-:W-:-:S03]  /*f980*/  LEA R212, P0, R12, R114, 0x2 ;  /* 0x000000720cd47211 */ /* 0x002fc600078010ff */
[----:B------:R1:W-:Y:S01]  /*f990*/  STL.64 [R1+0x360], R208 ;  /* 0x000360d001007387 */ /* 0x0003e20000100a00 */
[----:B------:R-:W-:Y:S02]  /*f9a0*/  LEA.HI.X.SX32 R215, R13, R0, 0x2, P6 ;  /* 0x000000000dd77211 */ /* 0x000fe400030f16ff */
[-C--:B------:R-:W-:Y:S01]  /*f9b0*/  LEA R210, P1, R11, R114.reuse, 0x2 ;  /* 0x000000720bd27211 */ /* 0x080fe200078210ff */
[----:B------:R1:W-:Y:S01]  /*f9c0*/  STL.64 [R1+0x358], R206 ;  /* 0x000358ce01007387 */ /* 0x0003e20000100a00 */
[----:B---3--:R-:W-:-:S03]  /*f9d0*/  LEA R204, P2, R10, R114, 0x2 ;  /* 0x000000720acc7211 */ /* 0x008fc600078410ff */
[----:B------:R3:W-:Y:S01]  /*f9e0*/  STL.64 [R1+0x350], R186 ;  /* 0x000350ba01007387 */ /* 0x0007e20000100a00 */
[----:B------:R-:W-:Y:S02]  /*f9f0*/  LEA.HI.X.SX32 R213, R12, R0, 0x2, P0 ;  /* 0x000000000cd57211 */ /* 0x000fe400000f16ff */
[----:B-1----:R-:W-:Y:S02]  /*fa00*/  LEA R208, P3, R9, R114, 0x2 ;  /* 0x0000007209d07211 */ /* 0x002fe400078610ff */
[----:B------:R-:W-:Y:S02]  /*fa10*/  LEA.HI.X.SX32 R205, R10, R0, 0x2, P2 ;  /* 0x000000000acd7211 */ /* 0x000fe400010f16ff */
[-C--:B------:R-:W-:Y:S02]  /*fa20*/  LEA R206, P4, R8, R114.reuse, 0x2 ;  /* 0x0000007208ce7211 */ /* 0x080fe400078810ff */
[-C--:B------:R-:W-:Y:S02]  /*fa30*/  LEA R20, P6, R5, R114.reuse, 0x2 ;  /* 0x0000007205147211 */ /* 0x080fe400078c10ff */
[----:B---3--:R-:W-:-:S02]  /*fa40*/  LEA R186, P5, R7, R114, 0x2 ;  /* 0x0000007207ba7211 */ /* 0x008fc400078a10ff */
[----:B------:R-:W-:Y:S01]  /*fa50*/  LEA.HI.X.SX32 R211, R11, R0, 0x2, P1 ;  /* 0x000000000bd37211 */ /* 0x000fe200008f16ff */
[----:B------:R-:W-:Y:S01]  /*fa60*/  STL.64 [R1+0x348], R214 ;  /* 0x000348d601007387 */ /* 0x000fe20000100a00 */
[----:B------:R-:W-:Y:S02]  /*fa70*/  LEA R18, P0, R4, R114, 0x2 ;  /* 0x0000007204127211 */ /* 0x000fe400078010ff */
[-C--:B------:R-:W-:Y:S01]  /*fa80*/  LEA.HI.X.SX32 R209, R9, R0.reuse, 0x2, P3 ;  /* 0x0000000009d17211 */ /* 0x080fe200018f16ff */
[----:B------:R-:W-:Y:S01]  /*fa90*/  IMAD R183, R171, UR43, RZ ;  /* 0x0000002babb77c24 */ /* 0x000fe2000f8e02ff */
[----:B------:R-:W-:Y:S01]  /*faa0*/  LEA.HI.X.SX32 R187, R7, R0, 0x2, P5 ;  /* 0x0000000007bb7211 */ /* 0x000fe200028f16ff */
[----:B------:R-:W-:Y:S01]  /*fab0*/  IMAD R170, R21, UR54, RZ ;  /* 0x0000003615aa7c24 */ /* 0x000fe2000f8e02ff */
[----:B------:R-:W-:Y:S01]  /*fac0*/  LEA R14, P1, R3, R114, 0x2 ;  /* 0x00000072030e7211 */ /* 0x000fe200078210ff */
[----:B------:R-:W-:Y:S01]  /*fad0*/  STL.64 [R1+0x340], R212 ;  /* 0x000340d401007387 */ /* 0x000fe20000100a00 */
[-C--:B------:R-:W-:Y:S01]  /*fae0*/  LEA.HI.X.SX32 R207, R8, R0.reuse, 0x2, P4 ;  /* 0x0000000008cf7211 */ /* 0x080fe200020f16ff */
[----:B------:R-:W-:Y:S01]  /*faf0*/  IMAD R171, R19, UR53, RZ ;  /* 0x0000003513ab7c24 */ /* 0x000fe2000f8e02ff */
[----:B------:R-:W-:Y:S01]  /*fb00*/  LEA.HI.X.SX32 R21, R5, R0, 0x2, P6 ;  /* 0x0000000005157211 */ /* 0x000fe200030f16ff */
[----:B------:R1:W-:Y:S01]  /*fb10*/  STL.64 [R1+0x330], R204 ;  /* 0x000330cc01007387 */ /* 0x0003e20000100a00 */
[----:B------:R-:W-:-:S02]  /*fb20*/  LEA R12, P3, R25, R114, 0x2 ;  /* 0x00000072190c7211 */ /* 0x000fc400078610ff */
[----:B------:R-:W-:Y:S01]  /*fb30*/  LEA.HI.X.SX32 R19, R4, R0, 0x2, P0 ;  /* 0x0000000004137211 */ /* 0x000fe200000f16ff */
[----:B------:R-:W-:Y:S01]  /*fb40*/  STL.64 [R1+0x338], R210 ;  /* 0x000338d201007387 */ /* 0x000fe20000100a00 */
[----:B------:R-:W-:Y:S02]  /*fb50*/  LEA R10, P4, R27, R114, 0x2 ;  /* 0x000000721b0a7211 */ /* 0x000fe400078810ff */
[-C--:B------:R-:W-:Y:S01]  /*fb60*/  LEA.HI.X.SX32 R15, R3, R0.reuse, 0x2, P1 ;  /* 0x00000000030f7211 */ /* 0x080fe200008f16ff */
[----:B------:R-:W-:Y:S01]  /*fb70*/  STL.64 [R1+0x328], R208 ;  /* 0x000328d001007387 */ /* 0x000fe20000100a00 */
[----:B------:R-:W-:Y:S02]  /*fb80*/  LEA.HI.X.SX32 R13, R25, R0, 0x2, P3 ;  /* 0x00000000190d7211 */ /* 0x000fe400018f16ff */
[----:B-1----:R-:W-:Y:S01]  /*fb90*/  LEA R204, P2, R23, R114, 0x2 ;  /* 0x0000007217cc7211 */ /* 0x002fe200078410ff */
[----:B------:R1:W-:Y:S01]  /*fba0*/  STL.64 [R1+0x318], R186 ;  /* 0x000318ba01007387 */ /* 0x0003e20000100a00 */
[----:B------:R-:W-:-:S03]  /*fbb0*/  LEA.HI.X.SX32 R11, R27, R0, 0x2, P4 ;  /* 0x000000001b0b7211 */ /* 0x000fc600020f16ff */
[----:B------:R-:W-:Y:S01]  /*fbc0*/  STL.64 [R1+0x320], R206 ;  /* 0x000320ce01007387 */ /* 0x000fe20000100a00 */
[----:B------:R-:W-:-:S03]  /*fbd0*/  LEA.HI.X.SX32 R205, R23, R0, 0x2, P2 ;  /* 0x0000000017cd7211 */ /* 0x000fc600010f16ff */
[----:B------:R3:W-:Y:S01]  /*fbe0*/  STL.64 [R1+0x310], R20 ;  /* 0x0003101401007387 */ /* 0x0007e20000100a00 */
[----:B------:R-:W-:Y:S01]  /*fbf0*/  IMAD R43, R43, UR4, RZ ;  /* 0x000000042b2b7c24 */ /* 0x000fe2000f8e02ff */
[-C--:B-1----:R-:W-:Y:S02]  /*fc00*/  LEA R186, P5, R29, R114.reuse, 0x2 ;  /* 0x000000721dba7211 */ /* 0x082fe400078a10ff */
[----:B------:R1:W-:Y:S01]  /*fc10*/  STL.64 [R1+0x308], R18 ;  /* 0x0003081201007387 */ /* 0x0003e20000100a00 */
[----:B------:R-:W-:Y:S01]  /*fc20*/  IMAD R44, R44, UR4, RZ ;  /* 0x000000042c2c7c24 */ /* 0x000fe2000f8e02ff */
[----:B------:R-:W-:Y:S02]  /*fc30*/  LEA R8, P2, R37, R114, 0x2 ;  /* 0x0000007225087211 */ /* 0x000fe400078410ff */
[----:B------:R1:W-:Y:S01]  /*fc40*/  STL.64 [R1+0x300], R14 ;  /* 0x0003000e01007387 */ /* 0x0003e20000100a00 */
[----:B------:R-:W-:Y:S02]  /*fc50*/  LEA.HI.X.SX32 R187, R29, R0, 0x2, P5 ;  /* 0x000000001dbb7211 */ /* 0x000fe400028f16ff */
[-C--:B---3--:R-:W-:Y:S01]  /*fc60*/  LEA R20, P6, R31, R114.reuse, 0x2 ;  /* 0x000000721f147211 */ /* 0x088fe200078c10ff */
[----:B------:R3:W-:Y:S01]  /*fc70*/  STL.64 [R1+0x2f0], R12 ;  /* 0x0002f00c01007387 */ /* 0x0007e20000100a00 */
[----:B-1----:R-:W-:-:S03]  /*fc80*/  LEA R18, P0, R33, R114, 0x2 ;  /* 0x0000007221127211 */ /* 0x002fc600078010ff */
[----:B------:R-:W-:Y:S01]  /*fc90*/  STL.64 [R1+0x2f8], R204 ;  /* 0x0002f8cc01007387 */ /* 0x000fe20000100a00 */
[----:B------:R-:W-:-:S03]  /*fca0*/  LEA R14, P1, R35, R114, 0x2 ;  /* 0x00000072230e7211 */ /* 0x000fc600078210ff */
[----:B------:R1:W-:Y:S01]  /*fcb0*/  STL.64 [R1+0x2e8], R10 ;  /* 0x0002e80a01007387 */ /* 0x0003e20000100a00 */
[----:B------:R-:W-:Y:S01]  /*fcc0*/  LEA.HI.X.SX32 R19, R33, R0, 0x2, P0 ;  /* 0x0000000021137211 */ /* 0x000fe200000f16ff */
[----:B------:R-:W-:Y:S01]  /*fcd0*/  IMAD R45, R45, UR4, RZ ;  /* 0x000000042d2d7c24 */ /* 0x000fe2000f8e02ff */
[----:B---3--:R-:W-:Y:S02]  /*fce0*/  LEA R12, P3, R39, R114, 0x2 ;  /* 0x00000072270c7211 */ /* 0x008fe400078610ff */
[-C--:B------:R-:W-:Y:S01]  /*fcf0*/  LEA.HI.X.SX32 R21, R31, R0.reuse, 0x2, P6 ;  /* 0x000000001f157211 */ /* 0x080fe200030f16ff */
[----:B------:R-:W-:Y:S01]  /*fd00*/  IMAD R46, R46, UR4, RZ ;  /* 0x000000042e2e7c24 */ /* 0x000fe2000f8e02ff */
[----:B------:R-:W-:Y:S01]  /*fd10*/  LEA.HI.X.SX32 R15, R35, R0, 0x2, P1 ;  /* 0x00000000230f7211 */ /* 0x000fe200008f16ff */
[----:B------:R-:W-:Y:S01]  /*fd20*/  IMAD R47, R47, UR4, RZ ;  /* 0x000000042f2f7c24 */ /* 0x000fe2000f8e02ff */
[----:B------:R-:W-:Y:S01]  /*fd30*/  LEA R6, P5, R43, R114, 0x2 ;  /* 0x000000722b067211 */ /* 0x000fe200078a10ff */
[----:B------:R-:W-:Y:S01]  /*fd40*/  STL.64 [R1+0x2e0], R186 ;  /* 0x0002e0ba01007387 */ /* 0x000fe20000100a00 */
[----:B------:R-:W-:Y:S01]  /*fd50*/  LEA.HI.X.SX32 R9, R37, R0, 0x2, P2 ;  /* 0x0000000025097211 */ /* 0x000fe200010f16ff */
[----:B------:R-:W-:Y:S01]  /*fd60*/  IMAD R48, R48, UR4, RZ ;  /* 0x0000000430307c24 */ /* 0x000fe2000f8e02ff */
[-C--:B-1----:R-:W-:Y:S01]  /*fd70*/  LEA R10, P4, R41, R114.reuse, 0x2 ;  /* 0x00000072290a7211 */ /* 0x082fe200078810ff */
[----:B------:R1:W-:Y:S01]  /*fd80*/  STL.64 [R1+0x2d0], R18 ;  /* 0x0002d01201007387 */ /* 0x0003e20000100a00 */
[----:B------:R-:W-:Y:S01]  /*fd90*/  LEA R4, P6, R44, R114, 0x2 ;  /* 0x000000722c047211 */ /* 0x000fe200078c10ff */
[----:B------:R-:W-:Y:S01]  /*fda0*/  IMAD R49, R49, UR4, RZ ;  /* 0x0000000431317c24 */ /* 0x000fe2000f8e02ff */
[-C--:B------:R-:W-:Y:S01]  /*fdb0*/  LEA.HI.X.SX32 R13, R39, R0.reuse, 0x2, P3 ;  /* 0x00000000270d7211 */ /* 0x080fe200018f16ff */
[----:B------:R-:W-:Y:S01]  /*fdc0*/  STL.64 [R1+0x2d8], R20 ;  /* 0x0002d81401007387 */ /* 0x000fe20000100a00 */
[-C--:B------:R-:W-:Y:S01]  /*fdd0*/  LEA.HI.X.SX32 R11, R41, R0.reuse, 0x2, P4 ;  /* 0x00000000290b7211 */ /* 0x080fe200020f16ff */
[----:B------:R-:W-:Y:S01]  /*fde0*/  IMAD R50, R50, UR4, RZ ;  /* 0x0000000432327c24 */ /* 0x000fe2000f8e02ff */
[-C--:B------:R-:W-:Y:S01]  /*fdf0*/  LEA.HI.X.SX32 R7, R43, R0.reuse, 0x2, P5 ;  /* 0x000000002b077211 */ /* 0x080fe200028f16ff */
[----:B------:R3:W-:Y:S01]  /*fe00*/  STL.64 [R1+0x2c8], R14 ;  /* 0x0002c80e01007387 */ /* 0x0007e20000100a00 */
[----:B------:R-:W-:Y:S01]  /*fe10*/  LEA.HI.X.SX32 R5, R44, R0, 0x2, P6 ;  /* 0x000000002c057211 */ /* 0x000fe200030f16ff */
[----:B------:R-:W-:Y:S01]  /*fe20*/  IMAD R51, R51, UR4, RZ ;  /* 0x0000000433337c24 */ /* 0x000fe2000f8e02ff */
[----:B------:R-:W4:Y:S01]  /*fe30*/  LDC R204, c[0x0][0x230] ;  /* 0x00008c00ffcc7b82 */ /* 0x000f220000000800 */
[----:B-1----:R-:W-:Y:S01]  /*fe40*/  LEA R18, P0, R45, R114, 0x2 ;  /* 0x000000722d127211 */ /* 0x002fe200078010ff */
[----:B------:R1:W-:Y:S01]  /*fe50*/  STL.64 [R1+0x2c0], R8 ;  /* 0x0002c00801007387 */ /* 0x0003e20000100a00 */
[----:B------:R-:W-:-:S02]  /*fe60*/  IMAD R52, R52, UR4, RZ ;  /* 0x0000000434347c24 */ /* 0x000fc4000f8e02ff */
[----:B------:R-:W-:Y:S01]  /*fe70*/  LEA.HI.X.SX32 R19, R45, R0, 0x2, P0 ;  /* 0x000000002d137211 */ /* 0x000fe200000f16ff */
[----:B------:R1:W-:Y:S01]  /*fe80*/  STL.64 [R1+0x2b8], R12 ;  /* 0x0002b80c01007387 */ /* 0x0003e20000100a00 */
[----:B------:R-:W-:Y:S01]  /*fe90*/  IMAD R54, R54, UR4, RZ ;  /* 0x0000000436367c24 */ /* 0x000fe2000f8e02ff */
[----:B------:R-:W4:Y:S01]  /*fea0*/  LDC R205, c[0x0][0x230] ;  /* 0x00008c00ffcd7b82 */ /* 0x000f220000000800 */
[-C--:B---3--:R-:W-:Y:S01]  /*feb0*/  LEA R14, P1, R46, R114.reuse, 0x2 ;  /* 0x000000722e0e7211 */ /* 0x088fe200078210ff */
[----:B------:R3:W-:Y:S01]  /*fec0*/  STL.64 [R1+0x2b0], R10 ;  /* 0x0002b00a01007387 */ /* 0x0007e20000100a00 */
[----:B-1----:R-:W-:-:S03]  /*fed0*/  LEA R8, P2, R47, R114, 0x2 ;  /* 0x000000722f087211 */ /* 0x002fc600078410ff */
[----:B------:R1:W-:Y:S01]  /*fee0*/  STL.64 [R1+0x2a8], R6 ;  /* 0x0002a80601007387 */ /* 0x0003e20000100a00 */
[----:B------:R-:W-:Y:S01]  /*fef0*/  LEA.HI.X.SX32 R15, R46, R0, 0x2, P1 ;  /* 0x000000002e0f7211 */ /* 0x000fe200008f16ff */
[----:B------:R-:W-:Y:S01]  /*ff00*/  IMAD R55, R55, UR4, RZ ;  /* 0x0000000437377c24 */ /* 0x000fe2000f8e02ff */
[C---:B------:R-:W-:Y:S01]  /*ff10*/  LEA R12, P3, R48.reuse, R114, 0x2 ;  /* 0x00000072300c7211 */ /* 0x040fe200078610ff */
[----:B------:R1:W-:Y:S01]  /*ff20*/  STL.64 [R1+0x2a0], R4 ;  /* 0x0002a00401007387 */ /* 0x0003e20000100a00 */
[----:B------:R-:W-:Y:S01]  /*ff30*/  LEA.HI.X.SX32 R9, R47, R0, 0x2, P2 ;  /* 0x000000002f097211 */ /* 0x000fe200010f16ff */
[----:B------:R-:W-:Y:S01]  /*ff40*/  IMAD R57, R57, UR4, RZ ;  /* 0x0000000439397c24 */ /* 0x000fe2000f8e02ff */
[C---:B---3--:R-:W-:Y:S01]  /*ff50*/  LEA R10, P4, R49.reuse, R114, 0x2 ;  /* 0x00000072310a7211 */ /* 0x048fe200078810ff */
[----:B------:R3:W-:Y:S01]  /*ff60*/  STL.64 [R1+0x298], R18 ;  /* 0x0002981201007387 */ /* 0x0007e20000100a00 */
[----:B------:R-:W-:Y:S01]  /*ff70*/  LEA.HI.X.SX32 R13, R48, R0, 0x2, P3 ;  /* 0x00000000300d7211 */ /* 0x000fe200018f16ff */
[----:B------:R-:W-:Y:S01]  /*ff80*/  IMAD R58, R58, UR4, RZ ;  /* 0x000000043a3a7c24 */ /* 0x000fe2000f8e02ff */
[----:B------:R-:W4:Y:S01]  /*ff90*/  LDC R187, c[0x0][0x230] ;  /* 0x00008c00ffbb7b82 */ /* 0x000f220000000800 */
[----:B-1----:R-:W-:Y:S01]  /*ffa0*/  LEA R6, P5, R50, R114, 0x2 ;  /* 0x0000007232067211 */ /* 0x002fe200078a10ff */
[----:B------:R1:W-:Y:S01]  /*ffb0*/  STL.64 [R1+0x290], R14 ;  /* 0x0002900e01007387 */ /* 0x0003e20000100a00 */
[----:B------:R-:W-:-:S02]  /*ffc0*/  LEA.HI.X.SX32 R11, R49, R0, 0x2, P4 ;  /* 0x00000000310b7211 */ /* 0x000fc400020f16ff */
[----:B------:R-:W-:Y:S01]  /*ffd0*/  LEA R4, P6, R51, R114, 0x2 ;  /* 0x0000007233047211 */ /* 0x000fe200078c10ff */
[----:B------:R-:W-:Y:S01]  /*ffe0*/  IMAD R59, R59, UR4, RZ ;  /* 0x000000043b3b7c24 */ /* 0x000fe2000f8e02ff */
[----:B------:R-:W-:Y:S01]  /*fff0*/  LEA.HI.X.SX32 R7, R50, R0, 0x2, P5 ;  /* 0x0000000032077211 */ /* 0x000fe200028f16ff */
[----:B------:R1:W-:Y:S01]  /*10000*/  STL.64 [R1+0x288], R8 ;  /* 0x0002880801007387 */ /* 0x0003e20000100a00 */
[----:B---3--:R-:W-:Y:S01]  /*10010*/  LEA R18, P0, R52, R114, 0x2 ;  /* 0x0000007234127211 */ /* 0x008fe200078010ff */
[----:B------:R-:W-:Y:S01]  /*10020*/  IMAD R60, R60, UR4, RZ ;  /* 0x000000043c3c7c24 */ /* 0x000fe2000f8e02ff */
[----:B------:R-:W-:Y:S01]  /*10030*/  LEA.HI.X.SX32 R5, R51, R0, 0x2, P6 ;  /* 0x0000000033057211 */ /* 0x000fe200030f16ff */
[----:B------:R3:W-:Y:S01]  /*10040*/  STL.64 [R1+0x280], R12 ;  /* 0x0002800c01007387 */ /* 0x0007e20000100a00 */
[----:B-1----:R-:W-:Y:S01]  /*10050*/  LEA R14, P1, R54, R114, 0x2 ;  /* 0x00000072360e7211 */ /* 0x002fe200078210ff */
[----:B------:R-:W-:Y:S02]  /*10060*/  IMAD R61, R61, UR4, RZ ;  /* 0x000000043d3d7c24 */ /* 0x000fe4000f8e02ff */
[----:B------:R1:W-:Y:S01]  /*10070*/  STL.64 [R1+0x278], R10 ;  /* 0x0002780a01007387 */ /* 0x0003e20000100a00 */
[----:B------:R-:W-:-:S02]  /*10080*/  LEA.HI.X.SX32 R19, R52, R0, 0x2, P0 ;  /* 0x0000000034137211 */ /* 0x000fc400000f16ff */
[----:B------:R-:W-:Y:S01]  /*10090*/  LEA R8, P2, R55, R114, 0x2 ;  /* 0x0000007237087211 */ /* 0x000fe200078410ff */
[----:B------:R1:W-:Y:S01]  /*100a0*/  STL.64 [R1+0x270], R6 ;  /* 0x0002700601007387 */ /* 0x0003e20000100a00 */
[----:B------:R-:W-:Y:S02]  /*100b0*/  LEA.HI.X.SX32 R15, R54, R0, 0x2, P1 ;  /* 0x00000000360f7211 */ /* 0x000fe400008f16ff */
[----:B---3--:R-:W-:Y:S01]  /*100c0*/  LEA R12, P3, R57, R114, 0x2 ;  /* 0x00000072390c7211 */ /* 0x008fe200078610ff */
[----:B------:R3:W-:Y:S01]  /*100d0*/  STL.64 [R1+0x268], R4 ;  /* 0x0002680401007387 */ /* 0x0007e20000100a00 */
[----:B------:R-:W-:Y:S02]  /*100e0*/  LEA.HI.X.SX32 R9, R55, R0, 0x2, P2 ;  /* 0x0000000037097211 */ /* 0x000fe400010f16ff */
[----:B-1----:R-:W-:Y:S01]  /*100f0*/  LEA R10, P4, R58, R114, 0x2 ;  /* 0x000000723a0a7211 */ /* 0x002fe200078810ff */
[----:B------:R-:W-:Y:S01]  /*10100*/  IMAD R64, R64, UR4, RZ ;  /* 0x0000000440407c24 */ /* 0x000fe2000f8e02ff */
[----:B------:R-:W-:-:S02]  /*10110*/  LEA.HI.X.SX32 R13, R57, R0, 0x2, P3 ;  /* 0x00000000390d7211 */ /* 0x000fc400018f16ff */
[----:B------:R-:W-:Y:S01]  /*10120*/  LEA R6, P5, R59, R114, 0x2 ;  /* 0x000000723b067211 */ /* 0x000fe200078a10ff */
[----:B------:R1:W-:Y:S01]  /*10130*/  STL.64 [R1+0x260], R18 ;  /* 0x0002601201007387 */ /* 0x0003e20000100a00 */
[----:B------:R-:W-:Y:S02]  /*10140*/  LEA.HI.X.SX32 R11, R58, R0, 0x2, P4 ;  /* 0x000000003a0b7211 */ /* 0x000fe400020f16ff */
[----:B---3--:R-:W-:Y:S01]  /*10150*/  LEA R4, P6, R60, R114, 0x2 ;  /* 0x000000723c047211 */ /* 0x008fe200078c10ff */
[----:B------:R-:W-:Y:S01]  /*10160*/  IMAD R65, R65, UR4, RZ ;  /* 0x0000000441417c24 */ /* 0x000fe2000f8e02ff */
[----:B------:R3:W-:Y:S01]  /*10170*/  STL.64 [R1+0x258], R14 ;  /* 0x0002580e01007387 */ /* 0x0007e20000100a00 */
[-C--:B------:R-:W-:Y:S01]  /*10180*/  LEA.HI.X.SX32 R7, R59, R0.reuse, 0x2, P5 ;  /* 0x000000003b077211 */ /* 0x080fe200028f16ff */
[----:B------:R-:W-:Y:S01]  /*10190*/  IMAD R66, R66, UR4, RZ ;  /* 0x0000000442427c24 */ /* 0x000fe2000f8e02ff */
[----:B------:R-:W-:Y:S01]  /*101a0*/  LEA.HI.X.SX32 R5, R60, R0, 0x2, P6 ;  /* 0x000000003c057211 */ /* 0x000fe200030f16ff */
[----:B------:R3:W-:Y:S01]  /*101b0*/  STL.64 [R1+0x250], R8 ;  /* 0x0002500801007387 */ /* 0x0007e20000100a00 */
[----:B------:R-:W-:Y:S01]  /*101c0*/  IMAD R67, R67, UR4, RZ ;  /* 0x0000000443437c24 */ /* 0x000fe2000f8e02ff */
[----:B-1----:R-:W-:-:S02]  /*101d0*/  LEA R18, P0, R61, R114, 0x2 ;  /* 0x000000723d127211 */ /* 0x002fc400078010ff */
[----:B------:R1:W-:Y:S01]  /*101e0*/  STL.64 [R1+0x248], R12 ;  /* 0x0002480c01007387 */ /* 0x0003e20000100a00 */
[----:B---3--:R-:W-:-:S03]  /*101f0*/  LEA R14, P1, R62, R114, 0x2 ;  /* 0x000000723e0e7211 */ /* 0x008fc600078210ff */
[----:B------:R3:W-:Y:S01]  /*10200*/  STL.64 [R1+0x240], R10 ;  /* 0x0002400a01007387 */ /* 0x0007e20000100a00 */
[----:B------:R-:W-:Y:S02]  /*10210*/  LEA.HI.X.SX32 R19, R61, R0, 0x2, P0 ;  /* 0x000000003d137211 */ /* 0x000fe400000f16ff */
[C---:B------:R-:W-:Y:S01]  /*10220*/  LEA R8, P2, R63.reuse, R114, 0x2 ;  /* 0x000000723f087211 */ /* 0x040fe200078410ff */
[----:B------:R-:W-:Y:S01]  /*10230*/  IMAD R68, R68, UR4, RZ ;  /* 0x0000000444447c24 */ /* 0x000fe2000f8e02ff */
[----:B------:R3:W-:Y:S01]  /*10240*/  STL.64 [R1+0x238], R6 ;  /* 0x0002380601007387 */ /* 0x0007e20000100a00 */
[----:B------:R-:W-:Y:S02]  /*10250*/  LEA.HI.X.SX32 R15, R62, R0, 0x2, P1 ;  /* 0x000000003e0f7211 */ /* 0x000fe400008f16ff */
[----:B-1----:R-:W-:Y:S01]  /*10260*/  LEA R12, P3, R64, R114, 0x2 ;  /* 0x00000072400c7211 */ /* 0x002fe200078610ff */
[----:B------:R1:W-:Y:S01]  /*10270*/  STL.64 [R1+0x230], R4 ;  /* 0x0002300401007387 */ /* 0x0003e20000100a00 */
[----:B------:R-:W-:-:S02]  /*10280*/  LEA.HI.X.SX32 R9, R63, R0, 0x2, P2 ;  /* 0x000000003f097211 */ /* 0x000fc400010f16ff */
[C---:B---3--:R-:W-:Y:S01]  /*10290*/  LEA R10, P4, R65.reuse, R114, 0x2 ;  /* 0x00000072410a7211 */ /* 0x048fe200078810ff */
[----:B------:R3:W-:Y:S01]  /*102a0*/  STL.64 [R1+0x228], R18 ;  /* 0x0002281201007387 */ /* 0x0007e20000100a00 */
[----:B------:R-:W-:Y:S02]  /*102b0*/  LEA.HI.X.SX32 R13, R64, R0, 0x2, P3 ;  /* 0x00000000400d7211 */ /* 0x000fe400018f16ff */
[----:B------:R-:W-:Y:S01]  /*102c0*/  LEA R6, P5, R66, R114, 0x2 ;  /* 0x0000007242067211 */ /* 0x000fe200078a10ff */
[----:B------:R-:W-:Y:S01]  /*102d0*/  IMAD R72, R72, UR4, RZ ;  /* 0x0000000448487c24 */ /* 0x000fe2000f8e02ff */
[----:B------:R-:W-:Y:S02]  /*102e0*/  LEA.HI.X.SX32 R11, R65, R0, 0x2, P4 ;  /* 0x00000000410b7211 */ /* 0x000fe400020f16ff */
[----:B-1----:R-:W-:Y:S01]  /*102f0*/  LEA R4, P6, R67, R114, 0x2 ;  /* 0x0000007243047211 */ /* 0x002fe200078c10ff */
[----:B------:R1:W-:Y:S01]  /*10300*/  STL.64 [R1+0x220], R14 ;  /* 0x0002200e01007387 */ /* 0x0003e20000100a00 */
[----:B------:R-:W-:Y:S01]  /*10310*/  LEA.HI.X.SX32 R7, R66, R0, 0x2, P5 ;  /* 0x0000000042077211 */ /* 0x000fe200028f16ff */
[----:B------:R-:W-:Y:S01]  /*10320*/  IMAD R73, R73, UR4, RZ ;  /* 0x0000000449497c24 */ /* 0x000fe2000f8e02ff */
[----:B---3--:R-:W-:Y:S01]  /*10330*/  LEA R18, P0, R68, R114, 0x2 ;  /* 0x0000007244127211 */ /* 0x008fe200078010ff */
[----:B------:R3:W-:Y:S01]  /*10340*/  STL.64 [R1+0x218], R8 ;  /* 0x0002180801007387 */ /* 0x0007e20000100a00 */
[-C--:B------:R-:W-:Y:S01]  /*10350*/  LEA.HI.X.SX32 R5, R67, R0.reuse, 0x2, P6 ;  /* 0x0000000043057211 */ /* 0x080fe200030f16ff */
[----:B------:R-:W-:Y:S01]  /*10360*/  IMAD R74, R74, UR4, RZ ;  /* 0x000000044a4a7c24 */ /* 0x000fe2000f8e02ff */
[----:B------:R-:W-:Y:S01]  /*10370*/  LEA.HI.X.SX32 R19, R68, R0, 0x2, P0 ;  /* 0x0000000044137211 */ /* 0x000fe200000f16ff */
[----:B------:R2:W-:Y:S01]  /*10380*/  STL.64 [R1+0x210], R12 ;  /* 0x0002100c01007387 */ /* 0x0005e20000100a00 */
[----:B-1----:R-:W-:-:S03]  /*10390*/  LEA R14, P1, R69, R114, 0x2 ;  /* 0x00000072450e7211 */ /* 0x002fc600078210ff */
[----:B------:R1:W-:Y:S01]  /*103a0*/  STL.64 [R1+0x208], R10 ;  /* 0x0002080a01007387 */ /* 0x0003e20000100a00 */
[C---:B---3--:R-:W-:Y:S01]  /*103b0*/  LEA R8, P2, R70.reuse, R114, 0x2 ;  /* 0x0000007246087211 */ /* 0x048fe200078410ff */
[----:B------:R-:W-:Y:S02]  /*103c0*/  IMAD R75, R75, UR4, RZ ;  /* 0x000000044b4b7c24 */ /* 0x000fe4000f8e02ff */
[----:B------:R3:W-:Y:S01]  /*103d0*/  STL.64 [R1+0x200], R6 ;  /* 0x0002000601007387 */ /* 0x0007e20000100a00 */
[----:B------:R-:W-:Y:S02]  /*103e0*/  LEA.HI.X.SX32 R15, R69, R0, 0x2, P1 ;  /* 0x00000000450f7211 */ /* 0x000fe400008f16ff */
[----:B--2---:R-:W-:Y:S01]  /*103f0*/  LEA R12, P3, R71, R114, 0x2 ;  /* 0x00000072470c7211 */ /* 0x004fe200078610ff */
[----:B------:R2:W-:Y:S01]  /*10400*/  STL.64 [R1+0x1f8], R4 ;  /* 0x0001f80401007387 */ /* 0x0005e20000100a00 */
[----:B------:R-:W-:Y:S02]  /*10410*/  LEA.HI.X.SX32 R9, R70, R0, 0x2, P2 ;  /* 0x0000000046097211 */ /* 0x000fe400010f16ff */
[----:B-1----:R-:W-:Y:S01]  /*10420*/  LEA R10, P4, R72, R114, 0x2 ;  /* 0x00000072480a7211 */ /* 0x002fe200078810ff */
[----:B------:R-:W-:Y:S01]  /*10430*/  IMAD R77, R77, UR4, RZ ;  /* 0x000000044d4d7c24 */ /* 0x000fe2000f8e02ff */
[----:B------:R-:W-:-:S02]  /*10440*/  LEA.HI.X.SX32 R13, R71, R0, 0x2, P3 ;  /* 0x00000000470d7211 */ /* 0x000fc400018f16ff */
[-C--:B---3--:R-:W-:Y:S01]  /*10450*/  LEA R6, P5, R73, R114.reuse, 0x2 ;  /* 0x0000007249067211 */ /* 0x088fe200078a10ff */
[----:B------:R-:W-:Y:S01]  /*10460*/  IMAD R78, R78, UR4, RZ ;  /* 0x000000044e4e7c24 */ /* 0x000fe2000f8e02ff */
[----:B------:R1:W-:Y:S01]  /*10470*/  STL.64 [R1+0x1f0], R18 ;  /* 0x0001f01201007387 */ /* 0x0003e20000100a00 */
[----:B--2---:R-:W-:Y:S01]  /*10480*/  LEA R4, P6, R74, R114, 0x2 ;  /* 0x000000724a047211 */ /* 0x004fe200078c10ff */
[----:B------:R-:W-:Y:S01]  /*10490*/  IMAD R79, R79, UR4, RZ ;  /* 0x000000044f4f7c24 */ /* 0x000fe2000f8e02ff */
[-C--:B------:R-:W-:Y:S01]  /*104a0*/  LEA.HI.X.SX32 R11, R72, R0.reuse, 0x2, P4 ;  /* 0x00000000480b7211 */ /* 0x080fe200020f16ff */
        /* <DEDUP_REMOVED lines=8> */
[----:B--2---:R-:W-:-:S03]  /*10530*/  LEA R14, P1, R76, R114, 0x2 ;  /* 0x000000724c0e7211 */ /* 0x004fc600078210ff */
[----:B------:R2:W-:Y:S01]  /*10540*/  STL.64 [R1+0x1d0], R10 ;  /* 0x0001d00a01007387 */ /* 0x0005e20000100a00 */
[----:B------:R-:W-:Y:S02]  /*10550*/  LEA.HI.X.SX32 R19, R75, R0, 0x2, P0 ;  /* 0x000000004b137211 */ /* 0x000fe400000f16ff */
[----:B---3--:R-:W-:Y:S01]  /*10560*/  LEA R8, P2, R77, R114, 0x2 ;  /* 0x000000724d087211 */ /* 0x008fe200078410ff */
[----:B------:R-:W-:Y:S01]  /*10570*/  IMAD R82, R82, UR4, RZ ;  /* 0x0000000452527c24 */ /* 0x000fe2000f8e02ff */
[----:B------:R3:W-:Y:S01]  /*10580*/  STL.64 [R1+0x1c8], R6 ;  /* 0x0001c80601007387 */ /* 0x0007e20000100a00 */
[----:B------:R-:W-:Y:S02]  /*10590*/  LEA.HI.X.SX32 R15, R76, R0, 0x2, P1 ;  /* 0x000000004c0f7211 */ /* 0x000fe400008f16ff */
[----:B-1----:R-:W-:Y:S01]  /*105a0*/  LEA R12, P3, R78, R114, 0x2 ;  /* 0x000000724e0c7211 */ /* 0x002fe200078610ff */
[----:B------:R-:W-:Y:S01]  /*105b0*/  IMAD R83, R83, UR4, RZ ;  /* 0x0000000453537c24 */ /* 0x000fe2000f8e02ff */
[----:B------:R1:W-:Y:S01]  /*105c0*/  STL.64 [R1+0x1c0], R4 ;  /* 0x0001c00401007387 */ /* 0x0003e20000100a00 */
[----:B------:R-:W-:-:S02]  /*105d0*/  LEA.HI.X.SX32 R9, R77, R0, 0x2, P2 ;  /* 0x000000004d097211 */ /* 0x000fc400010f16ff */
[----:B--2---:R-:W-:Y:S01]  /*105e0*/  LEA R10, P4, R79, R114, 0x2 ;  /* 0x000000724f0a7211 */ /* 0x004fe200078810ff */
[----:B------:R-:W-:Y:S01]  /*105f0*/  IMAD R84, R84, UR4, RZ ;  /* 0x0000000454547c24 */ /* 0x000fe2000f8e02ff */
[----:B------:R-:W-:Y:S02]  /*10600*/  LEA.HI.X.SX32 R13, R78, R0, 0x2, P3 ;  /* 0x000000004e0d7211 */ /* 0x000fe400018f16ff */
[C---:B---3--:R-:W-:Y:S01]  /*10610*/  LEA R6, P5, R80.reuse, R114, 0x2 ;  /* 0x0000007250067211 */ /* 0x048fe200078a10ff */
[----:B------:R-:W-:Y:S01]  /*10620*/  IMAD R85, R85, UR4, RZ ;  /* 0x0000000455557c24 */ /* 0x000fe2000f8e02ff */
[----:B------:R2:W-:Y:S01]  /*10630*/  STL.64 [R1+0x1b8], R18 ;  /* 0x0001b81201007387 */ /* 0x0005e20000100a00 */
[----:B------:R-:W-:Y:S02]  /*10640*/  LEA.HI.X.SX32 R11, R79, R0, 0x2, P4 ;  /* 0x000000004f0b7211 */ /* 0x000fe400020f16ff */
[----:B-1----:R-:W-:Y:S01]  /*10650*/  LEA R4, P6, R81, R114, 0x2 ;  /* 0x0000007251047211 */ /* 0x002fe200078c10ff */
[----:B------:R1:W-:Y:S01]  /*10660*/  STL.64 [R1+0x1b0], R14 ;  /* 0x0001b00e01007387 */ /* 0x0003e20000100a00 */
[-C--:B------:R-:W-:Y:S01]  /*10670*/  LEA.HI.X.SX32 R7, R80, R0.reuse, 0x2, P5 ;  /* 0x0000000050077211 */ /* 0x080fe200028f16ff */
[----:B------:R-:W-:Y:S01]  /*10680*/  IMAD R87, R87, UR4, RZ ;  /* 0x0000000457577c24 */ /* 0x000fe2000f8e02ff */
[----:B------:R-:W-:Y:S01]  /*10690*/  LEA.HI.X.SX32 R5, R81, R0, 0x2, P6 ;  /* 0x0000000051057211 */ /* 0x000fe200030f16ff */
[----:B------:R3:W-:Y:S01]  /*106a0*/  STL.64 [R1+0x1a8], R8 ;  /* 0x0001a80801007387 */ /* 0x0007e20000100a00 */
[----:B----4-:R-:W-:Y:S01]  /*106b0*/  IMAD R88, R88, UR4, RZ ;  /* 0x0000000458587c24 */ /* 0x010fe2000f8e02ff */
[----:B--2---:R-:W-:-:S02]  /*106c0*/  LEA R18, P0, R82, R114, 0x2 ;  /* 0x0000007252127211 */ /* 0x004fc400078010ff */
[----:B------:R2:W-:Y:S01]  /*106d0*/  STL.64 [R1+0x1a0], R12 ;  /* 0x0001a00c01007387 */ /* 0x0005e20000100a00 */
[----:B-1----:R-:W-:-:S03]  /*106e0*/  LEA R14, P1, R83, R114, 0x2 ;  /* 0x00000072530e7211 */ /* 0x002fc600078210ff */
[----:B------:R1:W-:Y:S01]  /*106f0*/  STL.64 [R1+0x198], R10 ;  /* 0x0001980a01007387 */ /* 0x0003e20000100a00 */
[----:B------:R-:W-:Y:S02]  /*10700*/  LEA.HI.X.SX32 R19, R82, R0, 0x2, P0 ;  /* 0x0000000052137211 */ /* 0x000fe400000f16ff */
[----:B---3--:R-:W-:Y:S01]  /*10710*/  LEA R8, P2, R84, R114, 0x2 ;  /* 0x0000007254087211 */ /* 0x008fe200078410ff */
[----:B------:R-:W-:Y:S01]  /*10720*/  IMAD R89, R89, UR4, RZ ;  /* 0x0000000459597c24 */ /* 0x000fe2000f8e02ff */
[----:B------:R3:W-:Y:S01]  /*10730*/  STL.64 [R1+0x190], R6 ;  /* 0x0001900601007387 */ /* 0x0007e20000100a00 */
[----:B------:R-:W-:Y:S02]  /*10740*/  LEA.HI.X.SX32 R15, R83, R0, 0x2, P1 ;  /* 0x00000000530f7211 */ /* 0x000fe400008f16ff */
[----:B--2---:R-:W-:Y:S01]  /*10750*/  LEA R12, P3, R85, R114, 0x2 ;  /* 0x00000072550c7211 */ /* 0x004fe200078610ff */
[----:B------:R-:W-:Y:S01]  /*10760*/  IMAD R90, R90, UR4, RZ ;  /* 0x000000045a5a7c24 */ /* 0x000fe2000f8e02ff */
[----:B------:R2:W-:Y:S01]  /*10770*/  STL.64 [R1+0x188], R4 ;  /* 0x0001880401007387 */ /* 0x0005e20000100a00 */
[----:B------:R-:W-:-:S02]  /*10780*/  LEA.HI.X.SX32 R9, R84, R0, 0x2, P2 ;  /* 0x0000000054097211 */ /* 0x000fc400010f16ff */
[----:B-1----:R-:W-:Y:S01]  /*10790*/  LEA R10, P4, R86, R114, 0x2 ;  /* 0x00000072560a7211 */ /* 0x002fe200078810ff */
[----:B------:R-:W-:Y:S01]  /*107a0*/  IMAD R91, R91, UR4, RZ ;  /* 0x000000045b5b7c24 */ /* 0x000fe2000f8e02ff */
        /* <DEDUP_REMOVED lines=29> */
[----:B---3--:R-:W-:Y:S01]  /*10980*/  LEA R6, P5, R94, R114, 0x2 ;  /* 0x000000725e067211 */ /* 0x008fe200078a10ff */
[----:B------:R2:W-:Y:S01]  /*10990*/  STL.64 [R1+0x148], R18 ;  /* 0x0001481201007387 */ /* 0x0005e20000100a00 */
        /* <DEDUP_REMOVED lines=8> */
[----:B--2---:R-:W-:Y:S01]  /*10a20*/  LEA R18, P0, R96, R114, 0x2 ;  /* 0x0000007260127211 */ /* 0x004fe200078010ff */
[----:B------:R-:W-:-:S02]  /*10a30*/  IMAD R102, R102, UR4, RZ ;  /* 0x0000000466667c24 */ /* 0x000fc4000f8e02ff */
        /* <DEDUP_REMOVED lines=32> */
[C---:B---3--:R-:W-:Y:S01]  /*10c40*/  LEA R8, P2, R105.reuse, R114, 0x2 ;  /* 0x0000007269087211 */ /* 0x048fe200078410ff */
[----:B------:R-:W-:Y:S01]  /*10c50*/  IMAD R180, R180, UR4, RZ ;  /* 0x00000004b4b47c24 */ /* 0x000fe2000f8e02ff */
[----:B------:R3:W-:Y:S01]  /*10c60*/  STL.64 [R1+0xe8], R6 ;  /* 0x0000e80601007387 */ /* 0x0007e20000100a00 */
[----:B------:R-:W-:Y:S02]  /*10c70*/  LEA.HI.X.SX32 R15, R104, R0, 0x2, P1 ;  /* 0x00000000680f7211 */ /* 0x000fe400008f16ff */
[----:B-1----:R-:W-:Y:S01]  /*10c80*/  LEA R12, P3, R106, R114, 0x2 ;  /* 0x000000726a0c7211 */ /* 0x002fe200078610ff */
[----:B------:R1:W-:Y:S01]  /*10c90*/  STL.64 [R1+0xe0], R4 ;  /* 0x0000e00401007387 */ /* 0x0003e20000100a00 */
[----:B------:R-:W-:-:S02]  /*10ca0*/  LEA.HI.X.SX32 R9, R105, R0, 0x2, P2 ;  /* 0x0000000069097211 */ /* 0x000fc400010f16ff */
[C---:B--2---:R-:W-:Y:S01]  /*10cb0*/  LEA R10, P4, R107.reuse, R114, 0x2 ;  /* 0x000000726b0a7211 */ /* 0x044fe200078810ff */
[----:B------:R2:W-:Y:S01]  /*10cc0*/  STL.64 [R1+0xd8], R18 ;  /* 0x0000d81201007387 */ /* 0x0005e20000100a00 */
[----:B------:R-:W-:Y:S02]  /*10cd0*/  LEA.HI.X.SX32 R13, R106, R0, 0x2, P3 ;  /* 0x000000006a0d7211 */ /* 0x000fe400018f16ff */
[----:B---3--:R-:W-:Y:S01]  /*10ce0*/  LEA R6, P5, R108, R114, 0x2 ;  /* 0x000000726c067211 */ /* 0x008fe200078a10ff */
[----:B------:R3:W-:Y:S01]  /*10cf0*/  STL.64 [R1+0xd0], R14 ;  /* 0x0000d00e01007387 */ /* 0x0007e20000100a00 */
[----:B------:R-:W-:Y:S02]  /*10d00*/  LEA.HI.X.SX32 R11, R107, R0, 0x2, P4 ;  /* 0x000000006b0b7211 */ /* 0x000fe400020f16ff */
[----:B-1----:R-:W-:Y:S01]  /*10d10*/  LEA R4, P6, R178, R114, 0x2 ;  /* 0x00000072b2047211 */ /* 0x002fe200078c10ff */
[----:B------:R1:W-:Y:S01]  /*10d20*/  STL.64 [R1+0xc8], R8 ;  /* 0x0000c80801007387 */ /* 0x0003e20000100a00 */
[----:B------:R-:W-:-:S02]  /*10d30*/  LEA.HI.X.SX32 R7, R108, R0, 0x2, P5 ;  /* 0x000000006c077211 */ /* 0x000fc400028f16ff */
[----:B--2---:R-:W-:Y:S02]  /*10d40*/  LEA R18, P0, R180, R114, 0x2 ;  /* 0x00000072b4127211 */ /* 0x004fe400078010ff */
[----:B------:R-:W-:Y:S01]  /*10d50*/  LEA.HI.X.SX32 R5, R178, R0, 0x2, P6 ;  /* 0x00000000b2057211 */ /* 0x000fe200030f16ff */
[----:B------:R2:W-:Y:S01]  /*10d60*/  STL.64 [R1+0xc0], R12 ;  /* 0x0000c00c01007387 */ /* 0x0005e20000100a00 */
[----:B---3--:R-:W-:-:S03]  /*10d70*/  LEA R14, P1, R182, R114, 0x2 ;  /* 0x00000072b60e7211 */ /* 0x008fc600078210ff */
[----:B------:R3:W-:Y:S01]  /*10d80*/  STL.64 [R1+0xb8], R10 ;  /* 0x0000b80a01007387 */ /* 0x0007e20000100a00 */
[C---:B-1----:R-:W-:Y:S02]  /*10d90*/  LEA R8, P2, R109.reuse, R114, 0x2 ;  /* 0x000000726d087211 */ /* 0x042fe400078410ff */
[-C--:B------:R-:W-:Y:S01]  /*10da0*/  LEA.HI.X.SX32 R19, R180, R0.reuse, 0x2, P0 ;  /* 0x00000000b4137211 */ /* 0x080fe200000f16ff */
[----:B------:R1:W-:Y:S01]  /*10db0*/  STL.64 [R1+0xb0], R6 ;  /* 0x0000b00601007387 */ /* 0x0003e20000100a00 */
[----:B------:R-:W-:Y:S02]  /*10dc0*/  LEA.HI.X.SX32 R15, R182, R0, 0x2, P1 ;  /* 0x00000000b60f7211 */ /* 0x000fe400008f16ff */
[C---:B--2---:R-:W-:Y:S01]  /*10dd0*/  LEA R12, P3, R110.reuse, R114, 0x2 ;  /* 0x000000726e0c7211 */ /* 0x044fe200078610ff */
[----:B------:R2:W-:Y:S01]  /*10de0*/  STL.64 [R1+0xa8], R4 ;  /* 0x0000a80401007387 */ /* 0x0005e20000100a00 */
[----:B------:R-:W-:Y:S02]  /*10df0*/  LEA.HI.X.SX32 R9, R109, R0, 0x2, P2 ;  /* 0x000000006d097211 */ /* 0x000fe400010f16ff */
[----:B---3--:R-:W-:Y:S01]  /*10e00*/  LEA R10, P4, R111, R114, 0x2 ;  /* 0x000000726f0a7211 */ /* 0x008fe200078810ff */
[----:B------:R3:W-:Y:S01]  /*10e10*/  STL.64 [R1+0xa0], R18 ;  /* 0x0000a01201007387 */ /* 0x0007e20000100a00 */
[----:B------:R-:W-:-:S02]  /*10e20*/  LEA.HI.X.SX32 R13, R110, R0, 0x2, P3 ;  /* 0x000000006e0d7211 */ /* 0x000fc400018f16ff */
[C---:B-1----:R-:W-:Y:S01]  /*10e30*/  LEA R6, P5, R112.reuse, R114, 0x2 ;  /* 0x0000007270067211 */ /* 0x042fe200078a10ff */
[----:B------:R1:W-:Y:S01]  /*10e40*/  STL.64 [R1+0x98], R14 ;  /* 0x0000980e01007387 */ /* 0x0003e20000100a00 */
[----:B------:R-:W-:Y:S02]  /*10e50*/  LEA.HI.X.SX32 R11, R111, R0, 0x2, P4 ;  /* 0x000000006f0b7211 */ /* 0x000fe400020f16ff */
[----:B--2---:R-:W-:Y:S01]  /*10e60*/  LEA R4, P6, R113, R114, 0x2 ;  /* 0x0000007271047211 */ /* 0x004fe200078c10ff */
[----:B------:R2:W-:Y:S01]  /*10e70*/  STL.64 [R1+0x90], R8 ;  /* 0x0000900801007387 */ /* 0x0005e20000100a00 */
[----:B------:R-:W-:Y:S02]  /*10e80*/  LEA.HI.X.SX32 R7, R112, R0, 0x2, P5 ;  /* 0x0000000070077211 */ /* 0x000fe400028f16ff */
[----:B---3--:R-:W-:Y:S02]  /*10e90*/  LEA R18, P0, R115, R114, 0x2 ;  /* 0x0000007273127211 */ /* 0x008fe400078010ff */
[----:B------:R-:W-:Y:S01]  /*10ea0*/  LEA.HI.X.SX32 R5, R113, R0, 0x2, P6 ;  /* 0x0000000071057211 */ /* 0x000fe200030f16ff */
[----:B------:R3:W-:Y:S01]  /*10eb0*/  STL.64 [R1+0x88], R12 ;  /* 0x0000880c01007387 */ /* 0x0007e20000100a00 */
[----:B-1----:R-:W-:-:S03]  /*10ec0*/  LEA R14, P1, R116, R114, 0x2 ;  /* 0x00000072740e7211 */ /* 0x002fc600078210ff */
[----:B------:R1:W-:Y:S01]  /*10ed0*/  STL.64 [R1+0x80], R10 ;  /* 0x0000800a01007387 */ /* 0x0003e20000100a00 */
[----:B--2---:R-:W-:Y:S02]  /*10ee0*/  LEA R8, P2, R117, R114, 0x2 ;  /* 0x0000007275087211 */ /* 0x004fe400078410ff */
[-C--:B------:R-:W-:Y:S01]  /*10ef0*/  LEA.HI.X.SX32 R19, R115, R0.reuse, 0x2, P0 ;  /* 0x0000000073137211 */ /* 0x080fe200000f16ff */
[----:B------:R2:W-:Y:S01]  /*10f00*/  STL.64 [R1+0x78], R6 ;  /* 0x0000780601007387 */ /* 0x0005e20000100a00 */
[----:B------:R-:W-:Y:S02]  /*10f10*/  LEA.HI.X.SX32 R15, R116, R0, 0x2, P1 ;  /* 0x00000000740f7211 */ /* 0x000fe400008f16ff */
[C---:B---3--:R-:W-:Y:S01]  /*10f20*/  LEA R12, P3, R118.reuse, R114, 0x2 ;  /* 0x00000072760c7211 */ /* 0x048fe200078610ff */
[----:B------:R3:W-:Y:S01]  /*10f30*/  STL.64 [R1+0x70], R4 ;  /* 0x0000700401007387 */ /* 0x0007e20000100a00 */
[----:B------:R-:W-:Y:S02]  /*10f40*/  LEA.HI.X.SX32 R9, R117, R0, 0x2, P2 ;  /* 0x0000000075097211 */ /* 0x000fe400010f16ff */
[----:B-1----:R-:W-:Y:S01]  /*10f50*/  LEA R10, P4, R119, R114, 0x2 ;  /* 0x00000072770a7211 */ /* 0x002fe200078810ff */
[----:B------:R1:W-:Y:S01]  /*10f60*/  STL.64 [R1+0x68], R18 ;  /* 0x0000681201007387 */ /* 0x0003e20000100a00 */
[----:B------:R-:W-:-:S02]  /*10f70*/  LEA.HI.X.SX32 R13, R118, R0, 0x2, P3 ;  /* 0x00000000760d7211 */ /* 0x000fc400018f16ff */
[C---:B--2---:R-:W-:Y:S01]  /*10f80*/  LEA R6, P5, R120.reuse, R114, 0x2 ;  /* 0x0000007278067211 */ /* 0x044fe200078a10ff */
[----:B------:R-:W-:Y:S01]  /*10f90*/  STL.64 [R1+0x60], R14 ;  /* 0x0000600e01007387 */ /* 0x000fe20000100a00 */
[----:B------:R-:W-:Y:S02]  /*10fa0*/  LEA.HI.X.SX32 R11, R119, R0, 0x2, P4 ;  /* 0x00000000770b7211 */ /* 0x000fe400020f16ff */
[C---:B---3--:R-:W-:Y:S01]  /*10fb0*/  LEA R4, P6, R121.reuse, R114, 0x2 ;  /* 0x0000007279047211 */ /* 0x048fe200078c10ff */
[----:B------:R2:W-:Y:S01]  /*10fc0*/  STL.64 [R1+0x58], R8 ;  /* 0x0000580801007387 */ /* 0x0005e20000100a00 */
[----:B------:R-:W-:Y:S02]  /*10fd0*/  LEA.HI.X.SX32 R7, R120, R0, 0x2, P5 ;  /* 0x0000000078077211 */ /* 0x000fe400028f16ff */
[C---:B-1----:R-:W-:Y:S02]  /*10fe0*/  LEA R18, P0, R122.reuse, R114, 0x2 ;  /* 0x000000727a127211 */ /* 0x042fe400078010ff */
[-C--:B------:R-:W-:Y:S01]  /*10ff0*/  LEA.HI.X.SX32 R5, R121, R0.reuse, 0x2, P6 ;  /* 0x0000000079057211 */ /* 0x080fe200030f16ff */
[----:B------:R-:W-:Y:S01]  /*11000*/  IMAD R129, R129, UR4, RZ ;  /* 0x0000000481817c24 */ /* 0x000fe2000f8e02ff */
[----:B------:R-:W-:Y:S01]  /*11010*/  STL.64 [R1+0x50], R12 ;  /* 0x0000500c01007387 */ /* 0x000fe20000100a00 */
[----:B------:R-:W-:Y:S01]  /*11020*/  IMAD R125, R125, UR4, RZ ;  /* 0x000000047d7d7c24 */ /* 0x000fe2000f8e02ff */
[----:B------:R-:W-:Y:S01]  /*11030*/  LEA.HI.X.SX32 R19, R122, R0, 0x2, P0 ;  /* 0x000000007a137211 */ /* 0x000fe200000f16ff */
[----:B------:R-:W-:Y:S01]  /*11040*/  IMAD R127, R127, UR4, RZ ;  /* 0x000000047f7f7c24 */ /* 0x000fe2000f8e02ff */
[----:B--2---:R-:W-:Y:S01]  /*11050*/  LEA R8, P2, R124, R114, 0x2 ;  /* 0x000000727c087211 */ /* 0x004fe200078410ff */
[----:B------:R-:W-:Y:S01]  /*11060*/  IMAD R130, R130, UR4, RZ ;  /* 0x0000000482827c24 */ /* 0x000fe2000f8e02ff */
[----:B------:R1:W-:Y:S01]  /*11070*/  STL.64 [R1+0x48], R10 ;  /* 0x0000480a01007387 */ /* 0x0003e20000100a00 */
[----:B------:R-:W-:Y:S01]  /*11080*/  IMAD R131, R131, UR4, RZ ;  /* 0x0000000483837c24 */ /* 0x000fe2000f8e02ff */
[----:B------:R-:W-:Y:S01]  /*11090*/  ULDC UR4, c[0x0][0x240] ;  /* 0x0000900000047ab9 */ /* 0x000fe20000000800 */
[----:B------:R-:W-:Y:S01]  /*110a0*/  LEA.HI.X.SX32 R9, R124, R0, 0x2, P2 ;  /* 0x000000007c097211 */ /* 0x000fe200010f16ff */
[----:B------:R-:W-:Y:S01]  /*110b0*/  STL.64 [R1+0x40], R6 ;  /* 0x0000400601007387 */ /* 0x000fe20000100a00 */
[----:B------:R-:W-:Y:S01]  /*110c0*/  IMAD R132, R132, UR4, RZ ;  /* 0x0000000484847c24 */ /* 0x000fe2000f8e02ff */
[----:B------:R-:W-:-:S02]  /*110d0*/  LEA R14, P1, R123, R114, 0x2 ;  /* 0x000000727b0e7211 */ /* 0x000fc400078210ff */
[----:B------:R2:W-:Y:S01]  /*110e0*/  STL.64 [R1+0x38], R4 ;  /* 0x0000380401007387 */ /* 0x0005e20000100a00 */
[----:B------:R-:W-:Y:S01]  /*110f0*/  IMAD R133, R133, UR5, RZ ;  /* 0x0000000585857c24 */ /* 0x000fe2000f8e02ff */
[-C--:B------:R-:W-:Y:S02]  /*11100*/  LEA R60, P0, R129, R114.reuse, 0x2 ;  /* 0x00000072813c7211 */ /* 0x080fe400078010ff */
[----:B-1----:R-:W-:Y:S01]  /*11110*/  LEA R10, P4, R126, R114, 0x2 ;  /* 0x000000727e0a7211 */ /* 0x002fe200078810ff */
[----:B------:R-:W-:Y:S01]  /*11120*/  STL.64 [R1+0x30], R18 ;  /* 0x0000301201007387 */ /* 0x000fe20000100a00 */
[-C--:B------:R-:W-:Y:S01]  /*11130*/  LEA.HI.X.SX32 R15, R123, R0.reuse, 0x2, P1 ;  /* 0x000000007b0f7211 */ /* 0x080fe200008f16ff */
[----:B------:R-:W-:Y:S01]  /*11140*/  IMAD R134, R134, UR6, RZ ;  /* 0x0000000686867c24 */ /* 0x000fe2000f8e02ff */
[----:B------:R-:W-:Y:S02]  /*11150*/  LEA.HI.X.SX32 R11, R126, R0, 0x2, P4 ;  /* 0x000000007e0b7211 */ /* 0x000fe400020f16ff */
[-C--:B--2---:R-:W-:Y:S01]  /*11160*/  LEA R4, P6, R128, R114.reuse, 0x2 ;  /* 0x0000007280047211 */ /* 0x084fe200078c10ff */
[----:B------:R1:W-:Y:S01]  /*11170*/  STL.64 [R1+0x20], R8 ;  /* 0x0000200801007387 */ /* 0x0003e20000100a00 */
[----:B------:R-:W-:Y:S01]  /*11180*/  IMAD R135, R135, UR7, RZ ;  /* 0x0000000787877c24 */ /* 0x000fe2000f8e02ff */
[----:B------:R-:W-:Y:S01]  /*11190*/  LEA R12, P3, R125, R114, 0x2 ;  /* 0x000000727d0c7211 */ /* 0x000fe200078610ff */
[----:B------:R-:W-:Y:S01]  /*111a0*/  IMAD R136, R136, UR8, RZ ;  /* 0x0000000888887c24 */ /* 0x000fe2000f8e02ff */
[----:B------:R-:W-:Y:S01]  /*111b0*/  LEA.HI.X.SX32 R5, R128, R0, 0x2, P6 ;  /* 0x0000000080057211 */ /* 0x000fe200030f16ff */
[----:B------:R-:W-:Y:S01]  /*111c0*/  IMAD R137, R137, UR9, RZ ;  /* 0x0000000989897c24 */ /* 0x000fe2000f8e02ff */
[-C--:B------:R-:W-:Y:S01]  /*111d0*/  LEA R6, P5, R127, R114.reuse, 0x2 ;  /* 0x000000727f067211 */ /* 0x080fe200078a10ff */
[----:B------:R-:W-:Y:S01]  /*111e0*/  IMAD R56, R56, UR10, RZ ;  /* 0x0000000a38387c24 */ /* 0x000fe2000f8e02ff */
[----:B------:R-:W-:Y:S01]  /*111f0*/  LEA R88, P1, R130, R114, 0x2 ;  /* 0x0000007282587211 */ /* 0x000fe200078210ff */
[----:B------:R-:W-:Y:S01]  /*11200*/  IMAD R53, R53, UR11, RZ ;  /* 0x0000000b35357c24 */ /* 0x000fe2000f8e02ff */
[----:B------:R-:W-:Y:S01]  /*11210*/  LEA.HI.X.SX32 R61, R129, R0, 0x2, P0 ;  /* 0x00000000813d7211 */ /* 0x000fe200000f16ff */
[----:B------:R-:W-:Y:S01]  /*11220*/  IMAD R140, R140, UR12, RZ ;  /* 0x0000000c8c8c7c24 */ /* 0x000fe2000f8e02ff */
[----:B-1----:R-:W-:-:S02]  /*11230*/  LEA R8, P2, R131, R114, 0x2 ;  /* 0x0000007283087211 */ /* 0x002fc400078410ff */
[-C--:B------:R-:W-:Y:S01]  /*11240*/  LEA R18, P4, R17, R114.reuse, 0x2 ;  /* 0x0000007211127211 */ /* 0x080fe200078810ff */
[----:B------:R-:W-:Y:S01]  /*11250*/  IMAD R141, R141, UR13, RZ ;  /* 0x0000000d8d8d7c24 */ /* 0x000fe2000f8e02ff */
[-C--:B------:R-:W-:Y:S01]  /*11260*/  LEA R34, P6, R132, R114.reuse, 0x2 ;  /* 0x0000007284227211 */ /* 0x080fe200078c10ff */
[----:B------:R-:W-:Y:S01]  /*11270*/  IMAD R142, R142, UR14, RZ ;  /* 0x0000000e8e8e7c24 */ /* 0x000fe2000f8e02ff */
[----:B------:R-:W-:Y:S01]  /*11280*/  LEA R62, P0, R133, R114, 0x2 ;  /* 0x00000072853e7211 */ /* 0x000fe200078010ff */
[----:B------:R-:W-:Y:S01]  /*11290*/  IMAD R143, R143, UR15, RZ ;  /* 0x0000000f8f8f7c24 */ /* 0x000fe2000f8e02ff */
[-C--:B------:R-:W-:Y:S01]  /*112a0*/  LEA.HI.X.SX32 R13, R125, R0.reuse, 0x2, P3 ;  /* 0x000000007d0d7211 */ /* 0x080fe200018f16ff */
        /* <DEDUP_REMOVED lines=9> */
[----:B------:R-:W-:Y:S01]  /*11340*/  LEA.HI.X.SX32 R35, R132, R0, 0x2, P6 ;  /* 0x0000000084237211 */ /* 0x000fe200030f16ff */
[----:B------:R-:W-:Y:S01]  /*11350*/  IMAD R149, R149, UR21, RZ ;  /* 0x0000001595957c24 */ /* 0x000fe2000f8e02ff */
[-C--:B------:R-:W-:Y:S01]  /*11360*/  LEA R90, P1, R134, R114.reuse, 0x2 ;  /* 0x00000072865a7211 */ /* 0x080fe200078210ff */
        /* <DEDUP_REMOVED lines=9> */
[----:B------:R-:W-:Y:S01]  /*11400*/  LEA R30, P6, R53, R114, 0x2 ;  /* 0x00000072351e7211 */ /* 0x000fe200078c10ff */
[----:B------:R-:W-:Y:S01]  /*11410*/  STL.64 [R1+0x28], R14 ;  /* 0x0000280e01007387 */ /* 0x000fe20000100a00 */
[----:B------:R-:W-:Y:S01]  /*11420*/  LEA.HI.X.SX32 R63, R133, R0, 0x2, P0 ;  /* 0x00000000853f7211 */ /* 0x000fe200000f16ff */
        /* <DEDUP_REMOVED lines=14> */
[----:B------:R-:W-:Y:S01]  /*11510*/  STL.64 [R1+0x18], R12 ;  /* 0x0000180c01007387 */ /* 0x000fe20000100a00 */
        /* <DEDUP_REMOVED lines=11> */
[----:B------:R-:W-:Y:S01]  /*115d0*/  IMAD R167, R167, UR39, RZ ;  /* 0x00000027a7a77c24 */ /* 0x000fe2000f8e02ff */
[----:B------:R-:W-:Y:S01]  /*115e0*/  LEA.HI.X.SX32 R39, R140, R0, 0x2, P0 ;  /* 0x000000008c277211 */ /* 0x000fe200000f16ff */
[----:B------:R-:W-:Y:S01]  /*115f0*/  IMAD R168, R168, UR40, RZ ;  /* 0x00000028a8a87c24 */ /* 0x000fe2000f8e02ff */
[----:B------:R-:W-:Y:S01]  /*11600*/  LEA R32, P0, R147, R114, 0x2 ;  /* 0x0000007293207211 */ /* 0x000fe200078010ff */
[----:B------:R1:W-:Y:S01]  /*11610*/  STL.64 [R1+0x10], R10 ;  /* 0x0000100a01007387 */ /* 0x0003e20000100a00 */
        /* <DEDUP_REMOVED lines=17> */
[----:B------:R-:W2:Y:S01]  /*11730*/  LDC R134, c[0x0][0x230] ;  /* 0x00008c00ff867b82 */ /* 0x000ea20000000800 */
[-C--:B-1----:R-:W-:Y:S01]  /*11740*/  LEA R10, P4, R151, R114.reuse, 0x2 ;  /* 0x00000072970a7211 */ /* 0x082fe200078810ff */
[----:B------:R-:W-:Y:S01]  /*11750*/  IMAD R3, R2, 0xc, RZ ;  /* 0x0000000c02037824 */ /* 0x000fe200078e02ff */
[-C--:B------:R-:W-:Y:S01]  /*11760*/  LEA R44, P5, R152, R114.reuse, 0x2 ;  /* 0x00000072982c7211 */ /* 0x080fe200078a10ff */
[C---:B------:R-:W-:Y:S01]  /*11770*/  IMAD R123, R2.reuse, 0x14, RZ ;  /* 0x00000014027b7824 */ /* 0x040fe200078e02ff */
[----:B------:R-:W-:Y:S01]  /*11780*/  LEA R72, P6, R153, R114, 0x2 ;  /* 0x0000007299487211 */ /* 0x000fe200078c10ff */
[----:B------:R-:W-:Y:S01]  /*11790*/  IMAD R126, R2, 0x18, RZ ;  /* 0x00000018027e7824 */ /* 0x000fe200078e02ff */
[----:B------:R-:W-:Y:S01]  /*117a0*/  LEA.HI.X.SX32 R33, R147, R0, 0x2, P0 ;  /* 0x0000000093217211 */ /* 0x000fe200000f16ff */
[----:B------:R-:W1:Y:S01]  /*117b0*/  LDC R133, c[0x0][0x230] ;  /* 0x00008c00ff857b82 */ /* 0x000e620000000800 */
[----:B------:R-:W-:Y:S01]  /*117c0*/  LEA R100, P0, R154, R114, 0x2 ;  /* 0x000000729a647211 */ /* 0x000fe200078010ff */
[----:B------:R-:W-:Y:S01]  /*117d0*/  IMAD R118, R2, 0x7, RZ ;  /* 0x0000000702767824 */ /* 0x000fe200078e02ff */
[-C--:B------:R-:W-:Y:S01]  /*117e0*/  LEA.HI.X.SX32 R43, R148, R0.reuse, 0x2, P1 ;  /* 0x00000000942b7211 */ /* 0x080fe200008f16ff */
[----:B------:R-:W-:Y:S01]  /*117f0*/  IMAD.SHL.U32 R119, R2, 0x8, RZ ;  /* 0x0000000802777824 */ /* 0x000fe200078e00ff */
[-C--:B------:R-:W-:Y:S01]  /*11800*/  LEA.HI.X.SX32 R71, R149, R0.reuse, 0x2, P2 ;  /* 0x0000000095477211 */ /* 0x080fe200010f16ff */
[----:B------:R-:W-:Y:S01]  /*11810*/  VIADD R204, R204, 0xfffffffe ;  /* 0xfffffffecccc7836 */ /* 0x000fe20000000000 */
[-C--:B------:R-:W-:Y:S01]  /*11820*/  LEA.HI.X.SX32 R99, R150, R0.reuse, 0x2, P3 ;  /* 0x0000000096637211 */ /* 0x080fe200018f16ff */
[C---:B------:R-:W-:Y:S01]  /*11830*/  IMAD R120, R2.reuse, 0x9, RZ ;  /* 0x0000000902787824 */ /* 0x040fe200078e02ff */
[-C--:B------:R-:W-:Y:S01]  /*11840*/  LEA.HI.X.SX32 R11, R151, R0.reuse, 0x2, P4 ;  /* 0x00000000970b7211 */ /* 0x080fe200020f16ff */
[----:B------:R-:W-:Y:S01]  /*11850*/  IMAD R122, R2, 0xb, RZ ;  /* 0x0000000b027a7824 */ /* 0x000fe200078e02ff */
[-C--:B------:R-:W-:Y:S01]  /*11860*/  LEA.HI.X.SX32 R45, R152, R0.reuse, 0x2, P5 ;  /* 0x00000000982d7211 */ /* 0x080fe200028f16ff */
[C---:B------:R-:W-:Y:S01]  /*11870*/  IMAD R206, R2.reuse, 0x34, RZ ;  /* 0x0000003402ce7824 */ /* 0x040fe200078e02ff */
[----:B------:R-:W-:Y:S01]  /*11880*/  LEA.HI.X.SX32 R73, R153, R0, 0x2, P6 ;  /* 0x0000000099497211 */ /* 0x000fe200030f16ff */
[C---:B------:R-:W-:Y:S01]  /*11890*/  IMAD R246, R2.reuse, 0x3c, RZ ;  /* 0x0000003c02f67824 */ /* 0x040fe200078e02ff */
[-C--:B------:R-:W-:Y:S01]  /*118a0*/  LEA R12, P1, R155, R114.reuse, 0x2 ;  /* 0x000000729b0c7211 */ /* 0x080fe200078210ff */
[----:B------:R-:W-:Y:S01]  /*118b0*/  IMAD R121, R2, 0xa, RZ ;  /* 0x0000000a02797824 */ /* 0x000fe200078e02ff */
[-C--:B------:R-:W-:Y:S01]  /*118c0*/  LEA R46, P2, R156, R114.reuse, 0x2 ;  /* 0x000000729c2e7211 */ /* 0x080fe200078410ff */
[C---:B------:R-:W-:Y:S01]  /*118d0*/  IMAD R207, R2.reuse, 0x38, RZ ;  /* 0x0000003802cf7824 */ /* 0x040fe200078e02ff */
[-C--:B------:R-:W-:Y:S01]  /*118e0*/  LEA R74, P3, R157, R114.reuse, 0x2 ;  /* 0x000000729d4a7211 */ /* 0x080fe200078610ff */
[----:B------:R-:W-:Y:S01]  /*118f0*/  IMAD R124, R2, 0xd, RZ ;  /* 0x0000000d027c7824 */ /* 0x000fe200078e02ff */
[-C--:B------:R-:W-:Y:S01]  /*11900*/  LEA R102, P4, R158, R114.reuse, 0x2 ;  /* 0x000000729e667211 */ /* 0x080fe200078810ff */
[----:B------:R-:W-:Y:S01]  /*11910*/  VIADD R205, R205, 0xffffffff ;  /* 0xffffffffcdcd7836 */ /* 0x000fe20000000000 */
[-C--:B------:R-:W-:Y:S01]  /*11920*/  LEA R24, P5, R159, R114.reuse, 0x2 ;  /* 0x000000729f187211 */ /* 0x080fe200078a10ff */
[----:B------:R-:W-:Y:S01]  /*11930*/  IMAD R208, R2, 0x5c, RZ ;  /* 0x0000005c02d07824 */ /* 0x000fe200078e02ff */
[----:B------:R-:W-:Y:S01]  /*11940*/  LEA R48, P6, R160, R114, 0x2 ;  /* 0x00000072a0307211 */ /* 0x000fe200078c10ff */
[----:B------:R-:W-:Y:S01]  /*11950*/  IMAD R218, R2, 0x58, RZ ;  /* 0x0000005802da7824 */ /* 0x000fe200078e02ff */
[----:B------:R-:W-:Y:S01]  /*11960*/  LEA.HI.X.SX32 R101, R154, R0, 0x2, P0 ;  /* 0x000000009a657211 */ /* 0x000fe200000f16ff */
[C---:B------:R-:W-:Y:S01]  /*11970*/  IMAD R220, R2.reuse, 0x60, RZ ;  /* 0x0000006002dc7824 */ /* 0x040fe200078e02ff */
[----:B------:R-:W-:Y:S01]  /*11980*/  LEA R76, P0, R161, R114, 0x2 ;  /* 0x00000072a14c7211 */ /* 0x000fe200078010ff */
[C---:B------:R-:W-:Y:S01]  /*11990*/  IMAD R224, R2.reuse, 0x6c, RZ ;  /* 0x0000006c02e07824 */ /* 0x040fe200078e02ff */
[-C--:B------:R-:W-:Y:S01]  /*119a0*/  LEA.HI.X.SX32 R13, R155, R0.reuse, 0x2, P1 ;  /* 0x000000009b0d7211 */ /* 0x080fe200008f16ff */
[----:B------:R-:W-:Y:S01]  /*119b0*/  IMAD R234, R2, 0x68, RZ ;  /* 0x0000006802ea7824 */ /* 0x000fe200078e02ff */
[-C--:B------:R-:W-:Y:S01]  /*119c0*/  LEA.HI.X.SX32 R47, R156, R0.reuse, 0x2, P2 ;  /* 0x000000009c2f7211 */ /* 0x080fe200010f16ff */
[C---:B------:R-:W-:Y:S01]  /*119d0*/  IMAD R236, R2.reuse, 0x70, RZ ;  /* 0x0000007002ec7824 */ /* 0x040fe200078e02ff */
[-C--:B------:R-:W-:Y:S01]  /*119e0*/  LEA.HI.X.SX32 R75, R157, R0.reuse, 0x2, P3 ;  /* 0x000000009d4b7211 */ /* 0x080fe200018f16ff */
[----:B------:R-:W-:Y:S01]  /*119f0*/  IMAD R238, R2, 0x74, RZ ;  /* 0x0000007402ee7824 */ /* 0x000fe200078e02ff */
[-C--:B------:R-:W-:Y:S01]  /*11a00*/  LEA.HI.X.SX32 R103, R158, R0.reuse, 0x2, P4 ;  /* 0x000000009e677211 */ /* 0x080fe200020f16ff */
[----:B------:R-:W-:Y:S01]  /*11a10*/  VIADD R187, R187, 0xfffffffd ;  /* 0xfffffffdbbbb7836 */ /* 0x000fe20000000000 */
[-C--:B------:R-:W-:Y:S01]  /*11a20*/  LEA.HI.X.SX32 R25, R159, R0.reuse, 0x2, P5 ;  /* 0x000000009f197211 */ /* 0x080fe200028f16ff */
[----:B------:R-:W-:Y:S01]  /*11a30*/  IMAD R182, R2, 0x25, RZ ;  /* 0x0000002502b67824 */ /* 0x000fe200078e02ff */
[----:B------:R-:W-:Y:S01]  /*11a40*/  LEA.HI.X.SX32 R49, R160, R0, 0x2, P6 ;  /* 0x00000000a0317211 */ /* 0x000fe200030f16ff */
[----:B------:R-:W-:Y:S01]  /*11a50*/  IMAD R186, R2, 0x27, RZ ;  /* 0x0000002702ba7824 */ /* 0x000fe200078e02ff */
[-C--:B------:R-:W-:Y:S01]  /*11a60*/  LEA R104, P1, R162, R114.reuse, 0x2 ;  /* 0x00000072a2687211 */ /* 0x080fe200078210ff */
        /* <DEDUP_REMOVED lines=8> */
[C---:B------:R-:W-:Y:S01]  /*11af0*/  IMAD R216, R2.reuse, 0x31, RZ ;  /* 0x0000003102d87824 */ /* 0x040fe200078e02ff */
[----:B------:R-:W-:Y:S01]  /*11b00*/  LEA R14, P6, R167, R114, 0x2 ;  /* 0x00000072a70e7211 */ /* 0x000fe200078c10ff */
[C---:B------:R-:W-:Y:S01]  /*11b10*/  IMAD R228, R2.reuse, 0x33, RZ ;  /* 0x0000003302e47824 */ /* 0x040fe200078e02ff */
[----:B------:R-:W-:Y:S01]  /*11b20*/  LEA.HI.X.SX32 R77, R161, R0, 0x2, P0 ;  /* 0x00000000a14d7211 */ /* 0x000fe200000f16ff */
[----:B------:R-:W-:Y:S01]  /*11b30*/  IMAD R215, R2, 0xd0, RZ ;  /* 0x000000d002d77824 */ /* 0x000fe200078e02ff */
[----:B------:R-:W-:Y:S01]  /*11b40*/  LEA R52, P0, R168, R114, 0x2 ;  /* 0x00000072a8347211 */ /* 0x000fe200078010ff */
[----:B------:R-:W-:Y:S01]  /*11b50*/  IMAD R229, R2, 0xdc, RZ ;  /* 0x000000dc02e57824 */ /* 0x000fe200078e02ff */
[-C--:B------:R-:W-:Y:S01]  /*11b60*/  LEA.HI.X.SX32 R105, R162, R0.reuse, 0x2, P1 ;  /* 0x00000000a2697211 */ /* 0x080fe200008f16ff */
        /* <DEDUP_REMOVED lines=12> */
[C---:B------:R-:W-:Y:S01]  /*11c30*/  IMAD R226, R2.reuse, 0x32, RZ ;  /* 0x0000003202e27824 */ /* 0x040fe200078e02ff */
[-C--:B------:R-:W-:Y:S01]  /*11c40*/  LEA R108, P2, R181, R114.reuse, 0x2 ;  /* 0x00000072b56c7211 */ /* 0x080fe200078410ff */
[C---:B------:R-:W-:Y:S01]  /*11c50*/  IMAD R227, R2.reuse, 0xd8, RZ ;  /* 0x000000d802e37824 */ /* 0x040fe200078e02ff */
[-C--:B------:R-:W-:Y:S01]  /*11c60*/  LEA R16, P3, R183, R114.reuse, 0x2 ;  /* 0x00000072b7107211 */ /* 0x080fe200078610ff */
[----:B------:R-:W-:Y:S01]  /*11c70*/  IMAD R248, R2, 0x36, RZ ;  /* 0x0000003602f87824 */ /* 0x000fe200078e02ff */
[-C--:B------:R-:W-:Y:S01]  /*11c80*/  LEA R54, P4, R184, R114.reuse, 0x2 ;  /* 0x00000072b8367211 */ /* 0x080fe200078810ff */
[----:B------:R-:W3:Y:S01]  /*11c90*/  S2UR UR4, SR_CgaCtaId ;  /* 0x00000000000479c3 */ /* 0x000ee20000008800 */
[-C--:B------:R-:W-:Y:S01]  /*11ca0*/  LEA R82, P5, R173, R114.reuse, 0x2 ;  /* 0x00000072ad527211 */ /* 0x080fe200078a10ff */
[----:B------:R-:W-:Y:S01]  /*11cb0*/  IMAD R249, R2, 0xe8, RZ ;  /* 0x000000e802f97824 */ /* 0x000fe200078e02ff */
[----:B------:R-:W-:Y:S01]  /*11cc0*/  LEA R110, P6, R174, R114, 0x2 ;  /* 0x00000072ae6e7211 */ /* 0x000fe200078c10ff */
[----:B------:R-:W-:Y:S01]  /*11cd0*/  IMAD R247, R2, 0xe4, RZ ;  /* 0x000000e402f77824 */ /* 0x000fe200078e02ff */
[----:B------:R-:W-:Y:S01]  /*11ce0*/  LEA.HI.X.SX32 R53, R168, R0, 0x2, P0 ;  /* 0x00000000a8357211 */ /* 0x000fe200000f16ff */
[----:B------:R-:W-:Y:S01]  /*11cf0*/  UMOV UR6, 0x400 ;  /* 0x0000040000067882 */ /* 0x000fe20000000000 */
[----:B------:R-:W-:Y:S01]  /*11d00*/  LEA R26, P0, R175, R114, 0x2 ;  /* 0x00000072af1a7211 */ /* 0x000fe200078010ff */
[----:B------:R-:W-:Y:S01]  /*11d10*/  ULDC UR7, c[0x0][0x230] ;  /* 0x00008c0000077ab9 */ /* 0x000fe20000000800 */
[----:B------:R-:W-:-:S02]  /*11d20*/  LEA.HI.X.SX32 R81, R169, R0, 0x2, P1 ;  /* 0x00000000a9517211 */ /* 0x000fc400008f16ff */
[-C--:B------:R-:W-:Y:S02]  /*11d30*/  LEA.HI.X.SX32 R109, R181, R0.reuse, 0x2, P2 ;  /* 0x00000000b56d7211 */ /* 0x080fe400010f16ff */
[-C--:B------:R-:W-:Y:S02]  /*11d40*/  LEA.HI.X.SX32 R17, R183, R0.reuse, 0x2, P3 ;  /* 0x00000000b7117211 */ /* 0x080fe400018f16ff */
[-C--:B------:R-:W-:Y:S02]  /*11d50*/  LEA.HI.X.SX32 R55, R184, R0.reuse, 0x2, P4 ;  /* 0x00000000b8377211 */ /* 0x080fe400020f16ff */
[-C--:B------:R-:W-:Y:S02]  /*11d60*/  LEA.HI.X.SX32 R83, R173, R0.reuse, 0x2, P5 ;  /* 0x00000000ad537211 */ /* 0x080fe400028f16ff */
[----:B------:R-:W-:Y:S02]  /*11d70*/  LEA.HI.X.SX32 R111, R174, R0, 0x2, P6 ;  /* 0x00000000ae6f7211 */ /* 0x000fe400030f16ff */
[----:B------:R-:W-:-:S02]  /*11d80*/  LEA R56, P1, R179, R114, 0x2 ;  /* 0x00000072b3387211 */ /* 0x000fc400078210ff */
[-C--:B------:R-:W-:Y:S02]  /*11d90*/  LEA R84, P2, R176, R114.reuse, 0x2 ;  /* 0x00000072b0547211 */ /* 0x080fe400078410ff */
[-C--:B------:R-:W-:Y:S02]  /*11da0*/  LEA R112, P3, R177, R114.reuse, 0x2 ;  /* 0x00000072b1707211 */ /* 0x080fe400078610ff */
[-C--:B------:R-:W-:Y:S02]  /*11db0*/  LEA R116, P4, R251, R114.reuse, 0x2 ;  /* 0x00000072fb747211 */ /* 0x080fe400078810ff */
[-C--:B------:R-:W-:Y:S02]  /*11dc0*/  LEA R58, P5, R172, R114.reuse, 0x2 ;  /* 0x00000072ac3a7211 */ /* 0x080fe400078a10ff */
[----:B------:R-:W-:Y:S02]  /*11dd0*/  LEA R86, P6, R171, R114, 0x2 ;  /* 0x00000072ab567211 */ /* 0x000fe400078c10ff */
[----:B------:R-:W-:-:S02]  /*11de0*/  LEA.HI.X.SX32 R27, R175, R0, 0x2, P0 ;  /* 0x00000000af1b7211 */ /* 0x000fc400000f16ff */
[----:B------:R-:W-:Y:S01]  /*11df0*/  LEA R114, P0, R170, R114, 0x2 ;  /* 0x00000072aa727211 */ /* 0x000fe200078010ff */
[----:B------:R-:W-:Y:S01]  /*11e00*/  STL.64 [R1+0x8], R6 ;  /* 0x0000080601007387 */ /* 0x000fe20000100a00 */
[-C--:B------:R-:W-:Y:S02]  /*11e10*/  LEA.HI.X.SX32 R57, R179, R0.reuse, 0x2, P1 ;  /* 0x00000000b3397211 */ /* 0x080fe400008f16ff */
[-C--:B------:R-:W-:Y:S01]  /*11e20*/  LEA.HI.X.SX32 R85, R176, R0.reuse, 0x2, P2 ;  /* 0x00000000b0557211 */ /* 0x080fe200010f16ff */
[----:B------:R4:W-:Y:S01]  /*11e30*/  STL.64 [R1], R4 ;  /* 0x0000000401007387 */ /* 0x0009e20000100a00 */
[-C--:B------:R-:W-:Y:S02]  /*11e40*/  LEA.HI.X.SX32 R113, R177, R0.reuse, 0x2, P3 ;  /* 0x00000000b1717211 */ /* 0x080fe400018f16ff */
[-C--:B------:R-:W-:Y:S02]  /*11e50*/  LEA.HI.X.SX32 R117, R251, R0.reuse, 0x2, P4 ;  /* 0x00000000fb757211 */ /* 0x080fe400020f16ff */
[----:B------:R-:W-:-:S02]  /*11e60*/  LEA.HI.X.SX32 R59, R172, R0, 0x2, P5 ;  /* 0x00000000ac3b7211 */ /* 0x000fc400028f16ff */
[-C--:B------:R-:W-:Y:S02]  /*11e70*/  LEA.HI.X.SX32 R87, R171, R0.reuse, 0x2, P6 ;  /* 0x00000000ab577211 */ /* 0x080fe400030f16ff */
[----:B------:R-:W-:Y:S01]  /*11e80*/  LEA.HI.X.SX32 R115, R170, R0, 0x2, P0 ;  /* 0x00000000aa737211 */ /* 0x000fe200000f16ff */
[C---:B------:R-:W-:Y:S01]  /*11e90*/  IMAD.SHL.U32 R0, R2.reuse, 0x2, RZ ;  /* 0x0000000202007824 */ /* 0x040fe200078e00ff */
[----:B------:R-:W-:Y:S01]  /*11ea0*/  STL.64 [R1+0x19b8], R60 ;  /* 0x0019b83c01007387 */ /* 0x000fe20000100a00 */
[C---:B------:R-:W-:Y:S01]  /*11eb0*/  IMAD R140, R2.reuse, 0x1c, RZ ;  /* 0x0000001c028c7824 */ /* 0x040fe200078e02ff */
[CC--:B------:R-:W-:Y:S02]  /*11ec0*/  LEA R136, P2, R2.reuse, R138.reuse, 0x3 ;  /* 0x0000008a02887211 */ /* 0x0c0fe400078418ff */
[----:B------:R-:W-:Y:S01]  /*11ed0*/  STL.64 [R1+0x1950], R88 ;  /* 0x0019505801007387 */ /* 0x000fe20000100a00 */
[----:B----4-:R-:W-:Y:S01]  /*11ee0*/  IMAD R4, R2, 0x3, RZ ;  /* 0x0000000302047824 */ /* 0x010fe200078e02ff */
[----:B------:R-:W-:-:S02]  /*11ef0*/  IADD3 R242, P4, R3, R138, RZ ;  /* 0x0000008a03f27210 */ /* 0x000fc40007f9e0ff */
[----:B------:R4:W-:Y:S01]  /*11f00*/  STL.64 [R1+0x18c8], R8 ;  /* 0x0018c80801007387 */ /* 0x0009e20000100a00 */
[----:B------:R-:W-:Y:S01]  /*11f10*/  IMAD R5, R2, 0x5, RZ ;  /* 0x0000000502057824 */ /* 0x000fe200078e02ff */
[----:B------:R-:W-:Y:S02]  /*11f20*/  LEA.HI.X.SX32 R137, R0, R139, 0x2, P2 ;  /* 0x0000008b00897211 */ /* 0x000fe400010f16ff */
[----:B------:R-:W-:Y:S01]  /*11f30*/  STL.64 [R1+0x18d0], R18 ;  /* 0x0018d01201007387 */ /* 0x000fe20000100a00 */
[C---:B------:R-:W-:Y:S01]  /*11f40*/  IMAD R152, R2.reuse, 0x24, RZ ;  /* 0x0000002402987824 */ /* 0x040fe200078e02ff */
[-C--:B------:R-:W-:Y:S01]  /*11f50*/  IADD3 R240, P0, R123, R138.reuse, RZ ;  /* 0x0000008a7bf07210 */ /* 0x080fe20007f1e0ff */
[----:B------:R-:W-:Y:S01]  /*11f60*/  IMAD R174, R2, 0x2c, RZ ;  /* 0x0000002c02ae7824 */ /* 0x000fe200078e02ff */
[----:B------:R-:W-:Y:S01]  /*11f70*/  STL.64 [R1+0x1958], R90 ;  /* 0x0019585a01007387 */ /* 0x000fe20000100a00 */
[----:B------:R-:W-:Y:S01]  /*11f80*/  IADD3 R154, P2, R140, R138, RZ ;  /* 0x0000008a8c9a7210 */ /* 0x000fe20007f5e0ff */
[----:B------:R-:W-:-:S02]  /*11f90*/  IMAD R7, R2, 0x6, RZ ;  /* 0x0000000602077824 */ /* 0x000fc400078e02ff */
[----:B------:R2:W-:Y:S01]  /*11fa0*/  STL.64 [R1+0x18d8], R28 ;  /* 0x0018d81c01007387 */ /* 0x0005e20000100a00 */
[----:B----4-:R-:W-:Y:S01]  /*11fb0*/  IMAD.MOV.U32 R9, RZ, RZ, R197 ;  /* 0x000000ffff097224 */ /* 0x010fe200078e00c5 */
[-C--:B------:R-:W-:Y:S02]  /*11fc0*/  IADD3 R176, P3, R126, R138.reuse, RZ ;  /* 0x0000008a7eb07210 */ /* 0x080fe40007f7e0ff */
[----:B------:R-:W-:Y:S01]  /*11fd0*/  STL.64 [R1+0x1960], R92 ;  /* 0x0019605c01007387 */ /* 0x000fe20000100a00 */
[----:B------:R-:W-:Y:S01]  /*11fe0*/  IMAD R169, R2, 0x28, RZ ;  /* 0x0000002802a97824 */ /* 0x000fe200078e02ff */
[-C--:B------:R-:W-:Y:S02]  /*11ff0*/  LEA.HI.X.SX32 R243, R4, R139.reuse, 0x2, P4 ;  /* 0x0000008b04f37211 */ /* 0x080fe400020f16ff */
[----:B------:R-:W-:Y:S01]  /*12000*/  STL.64 [R1+0x18e0], R30 ;  /* 0x0018e01e01007387 */ /* 0x000fe20000100a00 */
[C---:B------:R-:W-:Y:S01]  /*12010*/  IMAD R197, R2.reuse, 0x30, RZ ;  /* 0x0000003002c57824 */ /* 0x040fe200078e02ff */
[----:B------:R-:W-:Y:S01]  /*12020*/  LEA.HI.X.SX32 R241, R5, R139, 0x2, P0 ;  /* 0x0000008b05f17211 */ /* 0x000fe200000f16ff */
[C---:B------:R-:W-:Y:S01]  /*12030*/  IMAD R127, R2.reuse, 0xf, RZ ;  /* 0x0000000f027f7824 */ /* 0x040fe200078e02ff */
[----:B------:R-:W-:Y:S01]  /*12040*/  STL.64 [R1+0x1968], R94 ;  /* 0x0019685e01007387 */ /* 0x000fe20000100a00 */
[----:B------:R-:W-:-:S02]  /*12050*/  LEA R244, P4, R2, R138, 0x5 ;  /* 0x0000008a02f47211 */ /* 0x000fc400078828ff */
[-C--:B------:R-:W-:Y:S01]  /*12060*/  LEA.HI.X.SX32 R155, R118, R139.reuse, 0x2, P2 ;  /* 0x0000008b769b7211 */ /* 0x080fe200010f16ff */
[----:B------:R-:W-:Y:S01]  /*12070*/  STL.64 [R1+0x18e8], R22 ;  /* 0x0018e81601007387 */ /* 0x000fe20000100a00 */
[-C--:B------:R-:W-:Y:S02]  /*12080*/  IADD3 R164, P0, R152, R138.reuse, RZ ;  /* 0x0000008a98a47210 */ /* 0x080fe40007f1e0ff */
[-C--:B------:R-:W-:Y:S01]  /*12090*/  LEA.HI.X.SX32 R177, R7, R139.reuse, 0x2, P3 ;  /* 0x0000008b07b17211 */ /* 0x080fe200018f16ff */
[----:B------:R-:W-:Y:S01]  /*120a0*/  STL.64 [R1+0x1970], R96 ;  /* 0x0019706001007387 */ /* 0x000fe20000100a00 */
[-C--:B------:R-:W-:Y:S01]  /*120b0*/  IADD3 R166, P2, R174, R138.reuse, RZ ;  /* 0x0000008aaea67210 */ /* 0x080fe20007f5e0ff */
[----:B--2---:R-:W-:Y:S01]  /*120c0*/  IMAD.MOV.U32 R28, RZ, RZ, R192 ;  /* 0x000000ffff1c7224 */ /* 0x004fe200078e00c0 */
[----:B------:R-:W-:Y:S01]  /*120d0*/  ISETP.GE.U32.AND P6, PT, R204, 0x7fffffbf, PT ;  /* 0x7fffffbfcc00780c */ /* 0x000fe20003fc6070 */
[----:B------:R-:W-:Y:S01]  /*120e0*/  STL.64 [R1+0x18f0], R32 ;  /* 0x0018f02001007387 */ /* 0x000fe20000100a00 */
[-C--:B------:R-:W-:Y:S01]  /*120f0*/  IADD3 R222, P3, R169, R138.reuse, RZ ;  /* 0x0000008aa9de7210 */ /* 0x080fe20007f7e0ff */
[----:B------:R-:W-:Y:S01]  /*12100*/  IMAD R125, R2, 0xe, RZ ;  /* 0x0000000e027d7824 */ /* 0x000fe200078e02ff */
[-C--:B------:R-:W-:Y:S01]  /*12110*/  LEA.HI.X.SX32 R245, R119, R139.reuse, 0x2, P4 ;  /* 0x0000008b77f57211 */ /* 0x080fe200020f16ff */
[----:B------:R-:W-:Y:S01]  /*12120*/  STL.64 [R1+0x1978], R98 ;  /* 0x0019786201007387 */ /* 0x000fe20000100a00 */
[-C--:B------:R-:W-:Y:S01]  /*12130*/  LEA.HI.X.SX32 R165, R120, R139.reuse, 0x2, P0 ;  /* 0x0000008b78a57211 */ /* 0x080fe200000f16ff */
[----:B------:R-:W-:Y:S01]  /*12140*/  IMAD R204, R2, 0x44, RZ ;  /* 0x0000004402cc7824 */ /* 0x000fe200078e02ff */
[-C--:B------:R-:W-:Y:S01]  /*12150*/  IADD3 R178, P4, R197, R138.reuse, RZ ;  /* 0x0000008ac5b27210 */ /* 0x080fe20007f9e0ff */
[----:B------:R2:W-:Y:S01]  /*12160*/  STL.64 [R1+0x18f8], R10 ;  /* 0x0018f80a01007387 */ /* 0x0005e20000100a00 */
[-C--:B------:R-:W-:Y:S01]  /*12170*/  LEA.HI.X.SX32 R167, R122, R139.reuse, 0x2, P2 ;  /* 0x0000008b7aa77211 */ /* 0x080fe200010f16ff */
[----:B------:R-:W-:Y:S01]  /*12180*/  IMAD R192, R2, 0x4c, RZ ;  /* 0x0000004c02c07824 */ /* 0x000fe200078e02ff */
[-C--:B------:R-:W-:Y:S01]  /*12190*/  IADD3 R180, P2, R246, R138.reuse, RZ ;  /* 0x0000008af6b47210 */ /* 0x080fe20007f5e0ff */
[----:B------:R-:W-:Y:S01]  /*121a0*/  IMAD.MOV.U32 R90, RZ, RZ, R190 ;  /* 0x000000ffff5a7224 */ /* 0x000fe200078e00be */
[----:B------:R-:W-:Y:S01]  /*121b0*/  LEA.HI.X.SX32 R223, R121, R139, 0x2, P3 ;  /* 0x0000008b79df7211 */ /* 0x000fe200018f16ff */
[C---:B------:R-:W-:Y:S01]  /*121c0*/  IMAD.SHL.U32 R128, R2.reuse, 0x10, RZ ;  /* 0x0000001002807824 */ /* 0x040fe200078e00ff */
[----:B------:R-:W-:Y:S01]  /*121d0*/  IADD3 R232, P3, R207, R138, RZ ;  /* 0x0000008acfe87210 */ /* 0x000fe20007f7e0ff */
[----:B------:R-:W-:-:S02]  /*121e0*/  IMAD R132, R2, 0x48, RZ ;  /* 0x0000004802847824 */ /* 0x000fc400078e02ff */
[C---:B------:R-:W-:Y:S02]  /*121f0*/  IMAD R129, R2.reuse, 0x11, RZ ;  /* 0x0000001102817824 */ /* 0x040fe400078e02ff */
[C---:B------:R-:W-:Y:S02]  /*12200*/  IMAD R141, R2.reuse, 0x13, RZ ;  /* 0x00000013028d7824 */ /* 0x040fe400078e02ff */
[C---:B------:R-:W-:Y:S02]  /*12210*/  IMAD R130, R2.reuse, 0x50, RZ ;  /* 0x0000005002827824 */ /* 0x040fe400078e02ff */
[----:B------:R-:W-:Y:S01]  /*12220*/  IMAD R150, R2, 0x54, RZ ;  /* 0x0000005402967824 */ /* 0x000fe200078e02ff */
[----:B------:R-:W-:Y:S01]  /*12230*/  ISETP.GE.U32.AND P1, PT, R205, 0x7fffffc0, PT ;  /* 0x7fffffc0cd00780c */ /* 0x000fe20003f26070 */
[----:B--2---:R-:W-:Y:S01]  /*12240*/  VIADD R11, R134, 0xffffffdf ;  /* 0xffffffdf860b7836 */ /* 0x004fe20000000000 */
[-C--:B------:R-:W-:Y:S01]  /*12250*/  IADD3 R134, P0, R206, R138.reuse, RZ ;  /* 0x0000008ace867210 */ /* 0x080fe20007f1e0ff */
[----:B------:R-:W-:Y:S01]  /*12260*/  IMAD.MOV.U32 R91, RZ, RZ, R191 ;  /* 0x000000ffff5b7224 */ /* 0x000fe200078e00bf */
[-C--:B------:R-:W-:Y:S01]  /*12270*/  LEA.HI.X.SX32 R179, R3, R139.reuse, 0x2, P4 ;  /* 0x0000008b03b37211 */ /* 0x080fe200020f16ff */
[----:B------:R-:W-:Y:S01]  /*12280*/  IMAD R131, R2, 0x12, RZ ;  /* 0x0000001202837824 */ /* 0x000fe200078e02ff */
[-C--:B------:R-:W-:Y:S01]  /*12290*/  LEA.HI.X.SX32 R135, R124, R139.reuse, 0x2, P0 ;  /* 0x0000008b7c877211 */ /* 0x080fe200000f16ff */
[----:B------:R-:W-:Y:S01]  /*122a0*/  IMAD.MOV.U32 R29, RZ, RZ, R193 ;  /* 0x000000ffff1d7224 */ /* 0x000fe200078e00c1 */
[CC--:B------:R-:W-:Y:S01]  /*122b0*/  LEA R190, P4, R2.reuse, R138.reuse, 0x6 ;  /* 0x0000008a02be7211 */ /* 0x0c0fe200078830ff */
[C---:B------:R-:W-:Y:S01]  /*122c0*/  IMAD R142, R2.reuse, 0x15, RZ ;  /* 0x00000015028e7824 */ /* 0x040fe200078e02ff */
[-C--:B------:R-:W-:Y:S01]  /*122d0*/  LEA.HI.X.SX32 R181, R127, R139.reuse, 0x2, P2 ;  /* 0x0000008b7fb57211 */ /* 0x080fe200010f16ff */
[----:B------:R-:W-:Y:S01]  /*122e0*/  IMAD R145, R2, 0x17, RZ ;  /* 0x0000001702917824 */ /* 0x000fe200078e02ff */
[-C--:B------:R-:W-:Y:S01]  /*122f0*/  IADD3 R204, P0, R204, R138.reuse, RZ ;  /* 0x0000008acccc7210 */ /* 0x080fe20007f1e0ff */
[----:B------:R-:W-:Y:S01]  /*12300*/  IMAD R143, R2, 0x64, RZ ;  /* 0x00000064028f7824 */ /* 0x000fe200078e02ff */
[-C--:B------:R-:W-:Y:S01]  /*12310*/  IADD3 R192, P2, R192, R138.reuse, RZ ;  /* 0x0000008ac0c07210 */ /* 0x080fe20007f5e0ff */
[----:B------:R-:W-:Y:S01]  /*12320*/  IMAD R144, R2, 0x16, RZ ;  /* 0x0000001602907824 */ /* 0x000fe200078e02ff */
[-C--:B------:R-:W-:Y:S01]  /*12330*/  LEA.HI.X.SX32 R233, R125, R139.reuse, 0x2, P3 ;  /* 0x0000008b7de97211 */ /* 0x080fe200018f16ff */
[----:B------:R-:W-:Y:S01]  /*12340*/  STL.64 [R1+0x1980], R100 ;  /* 0x0019806401007387 */ /* 0x000fe20000100a00 */
[-C--:B------:R-:W-:Y:S01]  /*12350*/  IADD3 R132, P3, R132, R138.reuse, RZ ;  /* 0x0000008a84847210 */ /* 0x080fe20007f7e0ff */
[----:B------:R-:W-:Y:S01]  /*12360*/  IMAD R146, R2, 0x19, RZ ;  /* 0x0000001902927824 */ /* 0x000fe200078e02ff */
[-C--:B------:R-:W-:Y:S01]  /*12370*/  LEA.HI.X.SX32 R191, R128, R139.reuse, 0x2, P4 ;  /* 0x0000008b80bf7211 */ /* 0x080fe200020f16ff */
[----:B------:R1:W-:Y:S01]  /*12380*/  STL.64 [R1+0x1900], R12 ;  /* 0x0019000c01007387 */ /* 0x0003e20000100a00 */
[-C--:B------:R-:W-:Y:S01]  /*12390*/  LEA.HI.X.SX32 R205, R129, R139.reuse, 0x2, P0 ;  /* 0x0000008b81cd7211 */ /* 0x080fe200000f16ff */
[----:B------:R-:W-:Y:S01]  /*123a0*/  IMAD R149, R2, 0x1b, RZ ;  /* 0x0000001b02957824 */ /* 0x000fe200078e02ff */
[-C--:B------:R-:W-:Y:S01]  /*123b0*/  IADD3 R130, P4, R130, R138.reuse, RZ ;  /* 0x0000008a82827210 */ /* 0x080fe20007f9e0ff */
[C---:B------:R-:W-:Y:S01]  /*123c0*/  IMAD R153, R2.reuse, 0x7c, RZ ;  /* 0x0000007c02997824 */ /* 0x040fe200078e02ff */
[----:B------:R-:W-:Y:S01]  /*123d0*/  LEA.HI.X.SX32 R193, R141, R139, 0x2, P2 ;  /* 0x0000008b8dc17211 */ /* 0x000fe200010f16ff */
[----:B------:R-:W-:Y:S01]  /*123e0*/  IMAD R147, R2, 0x1a, RZ ;  /* 0x0000001a02937824 */ /* 0x000fe200078e02ff */
[-C--:B------:R-:W-:Y:S01]  /*123f0*/  IADD3 R150, P0, R150, R138.reuse, RZ ;  /* 0x0000008a96967210 */ /* 0x080fe20007f1e0ff */
[----:B------:R-:W-:Y:S01]  /*12400*/  IMAD R156, R2, 0x1d, RZ ;  /* 0x0000001d029c7824 */ /* 0x000fe200078e02ff */
[----:B------:R-:W-:Y:S01]  /*12410*/  IADD3 R208, P2, R208, R138, RZ ;  /* 0x0000008ad0d07210 */ /* 0x000fe20007f5e0ff */
[----:B------:R-:W-:-:S02]  /*12420*/  IMAD R148, R2, 0x78, RZ ;  /* 0x0000007802947824 */ /* 0x000fc400078e02ff */
[C---:B------:R-:W-:Y:S02]  /*12430*/  IMAD R160, R2.reuse, 0x1f, RZ ;  /* 0x0000001f02a07824 */ /* 0x040fe400078e02ff */
[C---:B------:R-:W-:Y:S02]  /*12440*/  IMAD R157, R2.reuse, 0x84, RZ ;  /* 0x00000084029d7824 */ /* 0x040fe400078e02ff */
[C---:B------:R-:W-:Y:S02]  /*12450*/  IMAD R161, R2.reuse, 0x8c, RZ ;  /* 0x0000008c02a17824 */ /* 0x040fe400078e02ff */
[C---:B------:R-:W-:Y:S02]  /*12460*/  IMAD R158, R2.reuse, 0x1e, RZ ;  /* 0x0000001e029e7824 */ /* 0x040fe400078e02ff */
[C---:B------:R-:W-:Y:S02]  /*12470*/  IMAD.SHL.U32 R162, R2.reuse, 0x20, RZ ;  /* 0x0000002002a27824 */ /* 0x040fe400078e00ff */
[----:B------:R-:W-:-:S02]  /*12480*/  IMAD R168, R2, 0x21, RZ ;  /* 0x0000002102a87824 */ /* 0x000fc400078e02ff */
[C---:B------:R-:W-:Y:S02]  /*12490*/  IMAD R159, R2.reuse, 0x88, RZ ;  /* 0x00000088029f7824 */ /* 0x040fe400078e02ff */
[C---:B------:R-:W-:Y:S02]  /*124a0*/  IMAD R173, R2.reuse, 0x23, RZ ;  /* 0x0000002302ad7824 */ /* 0x040fe400078e02ff */
[C---:B------:R-:W-:Y:S02]  /*124b0*/  IMAD R163, R2.reuse, 0x90, RZ ;  /* 0x0000009002a37824 */ /* 0x040fe400078e02ff */
[C---:B------:R-:W-:Y:S01]  /*124c0*/  IMAD R175, R2.reuse, 0x9c, RZ ;  /* 0x0000009c02af7824 */ /* 0x040fe200078e02ff */
[----:B------:R-:W-:Y:S01]  /*124d0*/  ISETP.GE.U32.AND P5, PT, R187, 0x7fffffbe, PT ;  /* 0x7fffffbebb00780c */ /* 0x000fe20003fa6070 */
[----:B-1----:R-:W-:Y:S01]  /*124e0*/  VIADD R13, R133, 0xfffffffc ;  /* 0xfffffffc850d7836 */ /* 0x002fe20000000000 */
[-C--:B------:R-:W-:Y:S01]  /*124f0*/  LEA.HI.X.SX32 R133, R131, R139.reuse, 0x2, P3 ;  /* 0x0000008b83857211 */ /* 0x080fe200018f16ff */
[----:B------:R-:W-:Y:S01]  /*12500*/  IMAD R170, R2, 0x94, RZ ;  /* 0x0000009402aa7824 */ /* 0x000fe200078e02ff */
[-C--:B------:R-:W-:Y:S01]  /*12510*/  LEA.HI.X.SX32 R131, R123, R139.reuse, 0x2, P4 ;  /* 0x0000008b7b837211 */ /* 0x080fe200020f16ff */
[----:B------:R-:W-:Y:S01]  /*12520*/  IMAD.MOV.U32 R92, RZ, RZ, R194 ;  /* 0x000000ffff5c7224 */ /* 0x000fe200078e00c2 */
[-C--:B------:R-:W-:Y:S01]  /*12530*/  IADD3 R218, P3, R218, R138.reuse, RZ ;  /* 0x0000008adada7210 */ /* 0x080fe20007f7e0ff */
[----:B------:R-:W-:Y:S01]  /*12540*/  IMAD R171, R2, 0x22, RZ ;  /* 0x0000002202ab7824 */ /* 0x000fe200078e02ff */
[-C--:B------:R-:W-:Y:S01]  /*12550*/  LEA.HI.X.SX32 R151, R142, R139.reuse, 0x2, P0 ;  /* 0x0000008b8e977211 */ /* 0x080fe200000f16ff */
[----:B------:R-:W-:Y:S01]  /*12560*/  IMAD R172, R2, 0x98, RZ ;  /* 0x0000009802ac7824 */ /* 0x000fe200078e02ff */
[-C--:B------:R-:W-:Y:S01]  /*12570*/  IADD3 R220, P4, R220, R138.reuse, RZ ;  /* 0x0000008adcdc7210 */ /* 0x080fe20007f9e0ff */
[----:B------:R-:W-:Y:S01]  /*12580*/  IMAD R183, R2, 0xa4, RZ ;  /* 0x000000a402b77824 */ /* 0x000fe200078e02ff */
[-C--:B------:R-:W-:Y:S01]  /*12590*/  LEA.HI.X.SX32 R209, R145, R139.reuse, 0x2, P2 ;  /* 0x0000008b91d17211 */ /* 0x080fe200010f16ff */
[----:B------:R-:W-:Y:S01]  /*125a0*/  IMAD.MOV.U32 R30, RZ, RZ, R200 ;  /* 0x000000ffff1e7224 */ /* 0x000fe200078e00c8 */
[-C--:B------:R-:W-:Y:S01]  /*125b0*/  IADD3 R142, P0, R143, R138.reuse, RZ ;  /* 0x0000008a8f8e7210 */ /* 0x080fe20007f1e0ff */
[----:B------:R-:W-:Y:S01]  /*125c0*/  IMAD.MOV.U32 R18, RZ, RZ, R188 ;  /* 0x000000ffff127224 */ /* 0x000fe200078e00bc */
[-C--:B------:R-:W-:Y:S01]  /*125d0*/  IADD3 R224, P2, R224, R138.reuse, RZ ;  /* 0x0000008ae0e07210 */ /* 0x080fe20007f5e0ff */
[----:B------:R-:W-:Y:S01]  /*125e0*/  IMAD.MOV.U32 R19, RZ, RZ, R189 ;  /* 0x000000ffff137224 */ /* 0x000fe200078e00bd */
[-C--:B------:R-:W-:Y:S01]  /*125f0*/  LEA.HI.X.SX32 R219, R144, R139.reuse, 0x2, P3 ;  /* 0x0000008b90db7211 */ /* 0x080fe200018f16ff */
[----:B------:R-:W-:Y:S01]  /*12600*/  IMAD.MOV.U32 R31, RZ, RZ, R201 ;  /* 0x000000ffff1f7224 */ /* 0x000fe200078e00c9 */
[-C--:B------:R-:W-:Y:S01]  /*12610*/  LEA.HI.X.SX32 R221, R126, R139.reuse, 0x2, P4 ;  /* 0x0000008b7edd7211 */ /* 0x080fe200020f16ff */
[----:B------:R-:W-:Y:S01]  /*12620*/  IMAD.MOV.U32 R8, RZ, RZ, R196 ;  /* 0x000000ffff087224 */ /* 0x000fe200078e00c4 */
[-C--:B------:R-:W-:Y:S01]  /*12630*/  IADD3 R234, P3, R234, R138.reuse, RZ ;  /* 0x0000008aeaea7210 */ /* 0x080fe20007f7e0ff */
[----:B------:R-:W-:Y:S01]  /*12640*/  IMAD R184, R2, 0x26, RZ ;  /* 0x0000002602b87824 */ /* 0x000fe200078e02ff */
[-C--:B------:R-:W-:Y:S01]  /*12650*/  LEA.HI.X.SX32 R143, R146, R139.reuse, 0x2, P0 ;  /* 0x0000008b928f7211 */ /* 0x080fe200000f16ff */
[----:B------:R-:W-:Y:S01]  /*12660*/  IMAD.MOV.U32 R93, RZ, RZ, R195 ;  /* 0x000000ffff5d7224 */ /* 0x000fe200078e00c3 */
[-C--:B------:R-:W-:Y:S01]  /*12670*/  IADD3 R236, P4, R236, R138.reuse, RZ ;  /* 0x0000008aecec7210 */ /* 0x080fe20007f9e0ff */
[----:B------:R-:W-:Y:S01]  /*12680*/  IMAD.MOV.U32 R60, RZ, RZ, R202 ;  /* 0x000000ffff3c7224 */ /* 0x000fe200078e00ca */
[-C--:B------:R-:W-:Y:S01]  /*12690*/  LEA.HI.X.SX32 R225, R149, R139.reuse, 0x2, P2 ;  /* 0x0000008b95e17211 */ /* 0x080fe200010f16ff */
[----:B------:R-:W-:Y:S01]  /*126a0*/  IMAD.MOV.U32 R61, RZ, RZ, R203 ;  /* 0x000000ffff3d7224 */ /* 0x000fe200078e00cb */
[-C--:B------:R-:W-:Y:S01]  /*126b0*/  IADD3 R238, P0, R238, R138.reuse, RZ ;  /* 0x0000008aeeee7210 */ /* 0x080fe20007f1e0ff */
[----:B------:R-:W-:Y:S01]  /*126c0*/  IMAD.MOV.U32 R88, RZ, RZ, R198 ;  /* 0x000000ffff587224 */ /* 0x000fe200078e00c6 */
[-C--:B------:R-:W-:Y:S01]  /*126d0*/  IADD3 R120, P2, R153, R138.reuse, RZ ;  /* 0x0000008a99787210 */ /* 0x080fe20007f5e0ff */
[----:B------:R-:W-:Y:S01]  /*126e0*/  IMAD.MOV.U32 R89, RZ, RZ, R199 ;  /* 0x000000ffff597224 */ /* 0x000fe200078e00c7 */
[-C--:B------:R-:W-:Y:S01]  /*126f0*/  LEA.HI.X.SX32 R235, R147, R139.reuse, 0x2, P3 ;  /* 0x0000008b93eb7211 */ /* 0x080fe200018f16ff */
[----:B------:R-:W-:Y:S01]  /*12700*/  IMAD R251, R2, 0xec, RZ ;  /* 0x000000ec02fb7824 */ /* 0x000fe200078e02ff */
[-C--:B------:R-:W-:Y:S01]  /*12710*/  LEA.HI.X.SX32 R237, R140, R139.reuse, 0x2, P4 ;  /* 0x0000008b8ced7211 */ /* 0x080fe200020f16ff */
[----:B------:R-:W-:Y:S01]  /*12720*/  IMAD.MOV.U32 R6, RZ, RZ, R252 ;  /* 0x000000ffff067224 */ /* 0x000fe200078e00fc */
[----:B------:R-:W-:Y:S01]  /*12730*/  IADD3 R118, P3, R148, R138, RZ ;  /* 0x0000008a94767210 */ /* 0x000fe20007f7e0ff */
[----:B------:R-:W1:Y:S01]  /*12740*/  LDC R5, c[0x0][0x230] ;  /* 0x00008c00ff057b82 */ /* 0x000e620000000800 */
[----:B------:R-:W-:-:S02]  /*12750*/  LEA.HI.X.SX32 R239, R156, R139, 0x2, P0 ;  /* 0x0000008b9cef7211 */ /* 0x000fc400000f16ff */
[-C--:B------:R-:W-:Y:S02]  /*12760*/  LEA R140, P4, R2, R138.reuse, 0x7 ;  /* 0x0000008a028c7211 */ /* 0x080fe400078838ff */
[-C--:B------:R-:W-:Y:S02]  /*12770*/  LEA.HI.X.SX32 R121, R160, R139.reuse, 0x2, P2 ;  /* 0x0000008ba0797211 */ /* 0x080fe400010f16ff */
[-C--:B------:R-:W-:Y:S01]  /*12780*/  IADD3 R144, P0, R157, R138.reuse, RZ ;  /* 0x0000008a9d907210 */ /* 0x080fe20007f1e0ff */
[----:B------:R-:W2:Y:S01]  /*12790*/  LDC R4, c[0x0][0x230] ;  /* 0x00008c00ff047b82 */ /* 0x000ea20000000800 */
[-C--:B------:R-:W-:Y:S01]  /*127a0*/  IADD3 R148, P2, R161, R138.reuse, RZ ;  /* 0x0000008aa1947210 */ /* 0x080fe20007f5e0ff */
[----:B------:R-:W-:Y:S01]  /*127b0*/  IMAD R194, R2, 0xa0, RZ ;  /* 0x000000a002c27824 */ /* 0x000fe200078e02ff */
[-C--:B------:R-:W-:Y:S02]  /*127c0*/  LEA.HI.X.SX32 R119, R158, R139.reuse, 0x2, P3 ;  /* 0x0000008b9e777211 */ /* 0x080fe400018f16ff */
[----:B------:R-:W-:Y:S01]  /*127d0*/  LEA.HI.X.SX32 R141, R162, R139, 0x2, P4 ;  /* 0x0000008ba28d7211 */ /* 0x000fe200020f16ff */
[----:B------:R-:W-:Y:S01]  /*127e0*/  IMAD R187, R2, 0xac, RZ ;  /* 0x000000ac02bb7824 */ /* 0x000fe200078e02ff */
[----:B------:R-:W-:-:S02]  /*127f0*/  IADD3 R146, P3, R159, R138, RZ ;  /* 0x0000008a9f927210 */ /* 0x000fc40007f7e0ff */
[-C--:B------:R-:W-:Y:S02]  /*12800*/  LEA.HI.X.SX32 R145, R168, R139.reuse, 0x2, P0 ;  /* 0x0000008ba8917211 */ /* 0x080fe400000f16ff */
[-C--:B------:R-:W-:Y:S02]  /*12810*/  IADD3 R156, P4, R163, R138.reuse, RZ ;  /* 0x0000008aa39c7210 */ /* 0x080fe40007f9e0ff */
[-C--:B------:R-:W-:Y:S02]  /*12820*/  LEA.HI.X.SX32 R149, R173, R139.reuse, 0x2, P2 ;  /* 0x0000008bad957211 */ /* 0x080fe400010f16ff */
[-C--:B------:R-:W-:Y:S02]  /*12830*/  IADD3 R158, P0, R170, R138.reuse, RZ ;  /* 0x0000008aaa9e7210 */ /* 0x080fe40007f1e0ff */
[-C--:B------:R-:W-:Y:S01]  /*12840*/  IADD3 R162, P2, R175, R138.reuse, RZ ;  /* 0x0000008aafa27210 */ /* 0x080fe20007f5e0ff */
[C---:B------:R-:W-:Y:S01]  /*12850*/  IMAD R189, R2.reuse, 0x29, RZ ;  /* 0x0000002902bd7824 */ /* 0x040fe200078e02ff */
[-C--:B------:R-:W-:Y:S01]  /*12860*/  LEA.HI.X.SX32 R147, R171, R139.reuse, 0x2, P3 ;  /* 0x0000008bab937211 */ /* 0x080fe200018f16ff */
[----:B------:R-:W-:Y:S01]  /*12870*/  IMAD R200, R2, 0x2b, RZ ;  /* 0x0000002b02c87824 */ /* 0x000fe200078e02ff */
[-C--:B------:R-:W-:Y:S01]  /*12880*/  LEA.HI.X.SX32 R157, R152, R139.reuse, 0x2, P4 ;  /* 0x0000008b989d7211 */ /* 0x080fe200020f16ff */
[----:B------:R-:W-:Y:S01]  /*12890*/  IMAD R188, R2, 0xb0, RZ ;  /* 0x000000b002bc7824 */ /* 0x000fe200078e02ff */
[-C--:B------:R-:W-:Y:S01]  /*128a0*/  IADD3 R160, P3, R172, R138.reuse, RZ ;  /* 0x0000008aaca07210 */ /* 0x080fe20007f7e0ff */
[----:B------:R-:W-:Y:S01]  /*128b0*/  IMAD R196, R2, 0xb4, RZ ;  /* 0x000000b402c47824 */ /* 0x000fe200078e02ff */
[----:B------:R-:W-:Y:S01]  /*128c0*/  LEA.HI.X.SX32 R159, R182, R139, 0x2, P0 ;  /* 0x0000008bb69f7211 */ /* 0x000fe200000f16ff */
[----:B------:R-:W-:Y:S01]  /*128d0*/  IMAD R201, R2, 0xbc, RZ ;  /* 0x000000bc02c97824 */ /* 0x000fe200078e02ff */
[----:B------:R-:W-:-:S02]  /*128e0*/  IADD3 R194, P4, R194, R138, RZ ;  /* 0x0000008ac2c27210 */ /* 0x000fc40007f9e0ff */
[-C--:B------:R-:W-:Y:S02]  /*128f0*/  LEA.HI.X.SX32 R163, R186, R139.reuse, 0x2, P2 ;  /* 0x0000008bbaa37211 */ /* 0x080fe400010f16ff */
[-C--:B------:R-:W-:Y:S02]  /*12900*/  IADD3 R168, P0, R183, R138.reuse, RZ ;  /* 0x0000008ab7a87210 */ /* 0x080fe40007f1e0ff */
[----:B------:R-:W-:Y:S01]  /*12910*/  IADD3 R172, P2, R187, R138, RZ ;  /* 0x0000008abbac7210 */ /* 0x000fe20007f5e0ff */
[C---:B------:R-:W-:Y:S01]  /*12920*/  IMAD R198, R2.reuse, 0x2a, RZ ;  /* 0x0000002a02c67824 */ /* 0x040fe200078e02ff */
[-C--:B------:R-:W-:Y:S01]  /*12930*/  LEA.HI.X.SX32 R195, R169, R139.reuse, 0x2, P4 ;  /* 0x0000008ba9c37211 */ /* 0x080fe200020f16ff */
[----:B------:R-:W-:Y:S01]  /*12940*/  IMAD R203, R2, 0x2d, RZ ;  /* 0x0000002d02cb7824 */ /* 0x000fe200078e02ff */
[-C--:B------:R-:W-:Y:S01]  /*12950*/  LEA.HI.X.SX32 R161, R184, R139.reuse, 0x2, P3 ;  /* 0x0000008bb8a17211 */ /* 0x080fe200018f16ff */
[----:B------:R-:W-:Y:S01]  /*12960*/  IMAD R202, R2, 0xc0, RZ ;  /* 0x000000c002ca7824 */ /* 0x000fe200078e02ff */
[----:B------:R-:W-:-:S02]  /*12970*/  LEA.HI.X.SX32 R169, R189, R139, 0x2, P0 ;  /* 0x0000008bbda97211 */ /* 0x000fc400000f16ff */
[-C--:B------:R-:W-:Y:S02]  /*12980*/  IADD3 R182, P4, R188, R138.reuse, RZ ;  /* 0x0000008abcb67210 */ /* 0x080fe40007f9e0ff */
[-C--:B------:R-:W-:Y:S02]  /*12990*/  LEA.HI.X.SX32 R173, R200, R139.reuse, 0x2, P2 ;  /* 0x0000008bc8ad7211 */ /* 0x080fe400010f16ff */
[-C--:B------:R-:W-:Y:S02]  /*129a0*/  IADD3 R170, P3, R185, R138.reuse, RZ ;  /* 0x0000008ab9aa7210 */ /* 0x080fe40007f7e0ff */
[-C--:B------:R-:W-:Y:S02]  /*129b0*/  IADD3 R184, P0, R196, R138.reuse, RZ ;  /* 0x0000008ac4b87210 */ /* 0x080fe40007f1e0ff */
[----:B------:R-:W-:Y:S01]  /*129c0*/  IADD3 R188, P2, R201, R138, RZ ;  /* 0x0000008ac9bc7210 */ /* 0x000fe20007f5e0ff */
[----:B------:R-:W-:Y:S01]  /*129d0*/  IMAD R199, R2, 0xb8, RZ ;  /* 0x000000b802c77824 */ /* 0x000fe200078e02ff */
[-C--:B------:R-:W-:Y:S01]  /*129e0*/  LEA.HI.X.SX32 R183, R174, R139.reuse, 0x2, P4 ;  /* 0x0000008baeb77211 */ /* 0x080fe200020f16ff */
[----:B------:R-:W4:Y:S01]  /*129f0*/  S2R R95, SR_TID.X ;  /* 0x00000000005f7919 */ /* 0x000f220000002100 */
[----:B------:R-:W-:-:S02]  /*12a00*/  LEA.HI.X.SX32 R171, R198, R139, 0x2, P3 ;  /* 0x0000008bc6ab7211 */ /* 0x000fc400018f16ff */
[-C--:B------:R-:W-:Y:S02]  /*12a10*/  LEA.HI.X.SX32 R185, R203, R139.reuse, 0x2, P0 ;  /* 0x0000008bcbb97211 */ /* 0x080fe400000f16ff */
[-C--:B------:R-:W-:Y:S02]  /*12a20*/  IADD3 R196, P4, R202, R138.reuse, RZ ;  /* 0x0000008acac47210 */ /* 0x080fe40007f9e0ff */
[----:B------:R-:W-:Y:S02]  /*12a30*/  LEA.HI.X.SX32 R189, R213, R139, 0x2, P2 ;  /* 0x0000008bd5bd7211 */ /* 0x000fe400010f16ff */
[-C--:B------:R-:W-:Y:S02]  /*12a40*/  IADD3 R198, P0, R210, R138.reuse, RZ ;  /* 0x0000008ad2c67210 */ /* 0x080fe40007f1e0ff */
[-C--:B------:R-:W-:Y:S01]  /*12a50*/  IADD3 R202, P2, R214, R138.reuse, RZ ;  /* 0x0000008ad6ca7210 */ /* 0x080fe20007f5e0ff */
[----:B------:R-:W3:Y:S01]  /*12a60*/  S2R R94, SR_TID.X ;  /* 0x00000000005e7919 */ /* 0x000ee20000002100 */
[----:B------:R-:W-:-:S02]  /*12a70*/  IADD3 R186, P3, R199, R138, RZ ;  /* 0x0000008ac7ba7210 */ /* 0x000fc40007f7e0ff */
[-C--:B------:R-:W-:Y:S02]  /*12a80*/  LEA.HI.X.SX32 R197, R197, R139.reuse, 0x2, P4 ;  /* 0x0000008bc5c57211 */ /* 0x080fe400020f16ff */
[-C--:B------:R-:W-:Y:S02]  /*12a90*/  LEA.HI.X.SX32 R199, R216, R139.reuse, 0x2, P0 ;  /* 0x0000008bd8c77211 */ /* 0x080fe400000f16ff */
[-C--:B------:R-:W-:Y:S02]  /*12aa0*/  IADD3 R210, P4, R215, R138.reuse, RZ ;  /* 0x0000008ad7d27210 */ /* 0x080fe40007f9e0ff */
[-C--:B------:R-:W-:Y:S02]  /*12ab0*/  LEA.HI.X.SX32 R203, R228, R139.reuse, 0x2, P2 ;  /* 0x0000008be4cb7211 */ /* 0x080fe400010f16ff */
[----:B------:R-:W-:Y:S02]  /*12ac0*/  IADD3 R216, P2, R229, R138, RZ ;  /* 0x0000008ae5d87210 */ /* 0x000fe40007f5e0ff */
[----:B------:R-:W-:-:S02]  /*12ad0*/  LEA.HI.X.SX32 R187, R211, R139, 0x2, P3 ;  /* 0x0000008bd3bb7211 */ /* 0x000fc400018f16ff */
[-C--:B------:R-:W-:Y:S01]  /*12ae0*/  IADD3 R200, P3, R212, R138.reuse, RZ ;  /* 0x0000008ad4c87210 */ /* 0x080fe20007f7e0ff */
[----:B------:R-:W-:Y:S01]  /*12af0*/  IMAD R10, R2, 0x3b, RZ ;  /* 0x0000003b020a7824 */ /* 0x000fe200078e02ff */
[-C--:B------:R-:W-:Y:S02]  /*12b00*/  IADD3 R212, P0, R217, R138.reuse, RZ ;  /* 0x0000008ad9d47210 */ /* 0x080fe40007f1e0ff */
[-C--:B------:R-:W-:Y:S01]  /*12b10*/  LEA.HI.X.SX32 R211, R206, R139.reuse, 0x2, P4 ;  /* 0x0000008bced37211 */ /* 0x080fe200020f16ff */
[----:B------:R-:W-:Y:S01]  /*12b20*/  IMAD R252, R2, 0xf0, RZ ;  /* 0x000000f002fc7824 */ /* 0x000fe200078e02ff */
[-C--:B------:R-:W-:Y:S02]  /*12b30*/  IADD3 R206, P4, R230, R138.reuse, RZ ;  /* 0x0000008ae6ce7210 */ /* 0x080fe40007f9e0ff */
[-C--:B------:R-:W-:Y:S02]  /*12b40*/  LEA.HI.X.SX32 R217, R250, R139.reuse, 0x2, P2 ;  /* 0x0000008bfad97211 */ /* 0x080fe400010f16ff */
[-C--:B------:R-:W-:Y:S01]  /*12b50*/  IADD3 R230, P2, R251, R138.reuse, RZ ;  /* 0x0000008afbe67210 */ /* 0x080fe20007f5e0ff */
[C---:B------:R-:W-:Y:S01]  /*12b60*/  IMAD.SHL.U32 R174, R2.reuse, 0x4, RZ ;  /* 0x0000000402ae7824 */ /* 0x040fe200078e00ff */
[-C--:B------:R-:W-:Y:S01]  /*12b70*/  LEA.HI.X.SX32 R213, R231, R139.reuse, 0x2, P0 ;  /* 0x0000008be7d57211 */ /* 0x080fe200000f16ff */
[----:B------:R-:W-:Y:S01]  /*12b80*/  IMAD R124, R2, 0xf4, RZ ;  /* 0x000000f4027c7824 */ /* 0x000fe200078e02ff */
[-C--:B------:R-:W-:Y:S01]  /*12b90*/  LEA.HI.X.SX32 R231, R10, R139.reuse, 0x2, P2 ;  /* 0x0000008b0ae77211 */ /* 0x080fe200010f16ff */
[----:B------:R-:W-:Y:S01]  /*12ba0*/  STL.64 [R1+0x1988], R102 ;  /* 0x0019886601007387 */ /* 0x000fe20000100a00 */
[-C--:B------:R-:W-:Y:S01]  /*12bb0*/  IADD3 R122, P2, R252, R138.reuse, RZ ;  /* 0x0000008afc7a7210 */ /* 0x080fe20007f5e0ff */
[----:B------:R-:W-:Y:S01]  /*12bc0*/  IMAD R0, R2, 0x3d, RZ ;  /* 0x0000003d02007824 */ /* 0x000fe200078e02ff */
[-C--:B------:R-:W-:Y:S01]  /*12bd0*/  LEA.HI.X.SX32 R201, R226, R139.reuse, 0x2, P3 ;  /* 0x0000008be2c97211 */ /* 0x080fe200018f16ff */
[----:B------:R-:W-:Y:S01]  /*12be0*/  STL.64 [R1+0x1908], R24 ;  /* 0x0019081801007387 */ /* 0x000fe20000100a00 */
[-C--:B------:R-:W-:Y:S01]  /*12bf0*/  IADD3 R214, P3, R227, R138.reuse, RZ ;  /* 0x0000008ae3d67210 */ /* 0x080fe20007f7e0ff */
[----:B----4-:R-:W-:Y:S01]  /*12c00*/  IMAD.SHL.U32 R7, R95, 0x10, RZ ;  /* 0x000000105f077824 */ /* 0x010fe200078e00ff */
[-C--:B------:R-:W-:Y:S01]  /*12c10*/  LEA.HI.X.SX32 R123, R246, R139.reuse, 0x2, P2 ;  /* 0x0000008bf67b7211 */ /* 0x080fe200010f16ff */
[C---:B------:R-:W-:Y:S01]  /*12c20*/  IMAD R126, R2.reuse, 0xf8, RZ ;  /* 0x000000f8027e7824 */ /* 0x040fe200078e02ff */
[CC--:B------:R-:W-:Y:S01]  /*12c30*/  LEA R152, P2, R2.reuse, R138.reuse, 0x4 ;  /* 0x0000008a02987211 */ /* 0x0c0fe200078420ff */
[----:B------:R-:W-:Y:S01]  /*12c40*/  IMAD R3, R2, 0x3e, RZ ;  /* 0x0000003e02037824 */ /* 0x000fe200078e02ff */
[----:B------:R-:W-:Y:S01]  /*12c50*/  LEA.HI.X.SX32 R215, R248, R139, 0x2, P3 ;  /* 0x0000008bf8d77211 */ /* 0x000fe200018f16ff */
[----:B------:R-:W4:Y:S01]  /*12c60*/  LDC R250, c[0x0][0x230] ;  /* 0x00008c00fffa7b82 */ /* 0x000f220000000800 */
[----:B------:R-:W-:-:S02]  /*12c70*/  IADD3 R228, P3, R249, R138, RZ ;  /* 0x0000008af9e47210 */ /* 0x000fc40007f7e0ff */
[C---:B------:R-:W-:Y:S02]  /*12c80*/  LEA.HI.X.SX32 R153, R174.reuse, R139, 0x2, P2 ;  /* 0x0000008bae997211 */ /* 0x040fe400010f16ff */
[----:B------:R-:W-:-:S03]  /*12c90*/  IADD3 R174, P2, R174, R138, RZ ;  /* 0x0000008aaeae7210 */ /* 0x000fc60007f5e0ff */
[----:B------:R-:W2:Y:S01]  /*12ca0*/  LDC R249, c[0x0][0x230] ;  /* 0x00008c00fff97b82 */ /* 0x000ea20000000800 */
[-C--:B------:R-:W-:Y:S01]  /*12cb0*/  IADD3 R226, P0, R247, R138.reuse, RZ ;  /* 0x0000008af7e27210 */ /* 0x080fe20007f1e0ff */
[----:B------:R-:W-:Y:S01]  /*12cc0*/  STL.64 [R1+0x1990], R104 ;  /* 0x0019906801007387 */ /* 0x000fe20000100a00 */
[-C--:B------:R-:W-:Y:S02]  /*12cd0*/  LEA.HI.X.SX32 R175, R2, R139.reuse, 0x2, P2 ;  /* 0x0000008b02af7211 */ /* 0x080fe400010f16ff */
[----:B------:R-:W-:Y:S01]  /*12ce0*/  IADD3 R124, P2, R124, R138, RZ ;  /* 0x0000008a7c7c7210 */ /* 0x000fe20007f5e0ff */
[----:B------:R-:W-:Y:S02]  /*12cf0*/  STL.64 [R1+0x1910], R20 ;  /* 0x0019101401007387 */ /* 0x000fe40000100a00 */
[----:B------:R-:W4:Y:S02]  /*12d00*/  LDC R247, c[0x0][0x230] ;  /* 0x00008c00fff77b82 */ /* 0x000f240000000800 */
[----:B------:R-:W-:Y:S01]  /*12d10*/  STL.64 [R1+0x1998], R106 ;  /* 0x0019986a01007387 */ /* 0x000fe20000100a00 */
[----:B------:R-:W-:-:S03]  /*12d20*/  LEA.HI.X.SX32 R125, R0, R139, 0x2, P2 ;  /* 0x0000008b007d7211 */ /* 0x000fc600010f16ff */
[----:B------:R1:W-:Y:S01]  /*12d30*/  STL.64 [R1+0x1918], R14 ;  /* 0x0019180e01007387 */ /* 0x0003e20000100a00 */
[----:B------:R-:W-:Y:S01]  /*12d40*/  LOP3.LUT R0, R7, 0x70, RZ, 0xc0, !PT ;  /* 0x0000007007007812 */ /* 0x000fe200078ec0ff */
[----:B------:R-:W4:Y:S01]  /*12d50*/  LDC R248, c[0x0][0x230] ;  /* 0x00008c00fff87b82 */ /* 0x000f220000000800 */
[----:B---3--:R-:W-:Y:S01]  /*12d60*/  LOP3.LUT R94, R94, 0x7f, RZ, 0xc0, !PT ;  /* 0x0000007f5e5e7812 */ /* 0x008fe200078ec0ff */
[----:B------:R-:W-:Y:S01]  /*12d70*/  IMAD R128, R2, 0xfc, RZ ;  /* 0x000000fc02807824 */ /* 0x000fe200078e02ff */
[----:B------:R-:W-:Y:S01]  /*12d80*/  IADD3 R126, P2, R126, R138, RZ ;  /* 0x0000008a7e7e7210 */ /* 0x000fe20007f5e0ff */
[----:B------:R-:W-:Y:S01]  /*12d90*/  IMAD R12, R2, 0x3a, RZ ;  /* 0x0000003a020c7824 */ /* 0x000fe200078e02ff */
[----:B------:R-:W-:-:S03]  /*12da0*/  ULEA UR6, UR4, UR6, 0x18 ;  /* 0x0000000604067291 */ /* 0x000fc6000f8ec03f */
[----:B------:R-:W3:Y:S01]  /*12db0*/  LDC R246, c[0x0][0x230] ;  /* 0x00008c00fff67b82 */ /* 0x000ee20000000800 */
[C---:B-1----:R-:W-:Y:S01]  /*12dc0*/  IMAD R14, R2.reuse, 0x39, RZ ;  /* 0x00000039020e7824 */ /* 0x042fe200078e02ff */
[-C--:B------:R-:W-:Y:S01]  /*12dd0*/  LEA.HI.X.SX32 R127, R3, R139.reuse, 0x2, P2 ;  /* 0x0000008b037f7211 */ /* 0x080fe200010f16ff */
[----:B------:R-:W-:Y:S01]  /*12de0*/  IMAD R2, R2, 0x3f, RZ ;  /* 0x0000003f02027824 */ /* 0x000fe200078e02ff */
[----:B------:R-:W-:Y:S02]  /*12df0*/  IADD3 R128, P2, R128, R138, RZ ;  /* 0x0000008a80807210 */ /* 0x000fe40007f5e0ff */
[-C--:B------:R-:W-:Y:S01]  /*12e00*/  LEA.HI.X.SX32 R227, R14, R139.reuse, 0x2, P0 ;  /* 0x0000008b0ee37211 */ /* 0x080fe200000f16ff */
[----:B------:R-:W-:Y:S01]  /*12e10*/  IMAD R14, R94, 0x80, R0 ;  /* 0x000000805e0e7824 */ /* 0x000fe200078e0200 */
[----:B------:R-:W1:Y:S01]  /*12e20*/  LDC R7, c[0x0][0x230] ;  /* 0x00008c00ff077b82 */ /* 0x000e620000000800 */
[----:B------:R-:W-:Y:S01]  /*12e30*/  VIADD R0, R5, 0xffffffdd ;  /* 0xffffffdd05007836 */ /* 0x000fe20000000000 */
[----:B------:R-:W-:-:S02]  /*12e40*/  LEA.HI.X.SX32 R229, R12, R139, 0x2, P3 ;  /* 0x0000008b0ce57211 */ /* 0x000fc400018f16ff */
[-C--:B------:R-:W-:Y:S01]  /*12e50*/  LEA.HI.X.SX32 R129, R2, R139.reuse, 0x2, P2 ;  /* 0x0000008b02817211 */ /* 0x080fe200010f16ff */
[----:B------:R-:W-:Y:S01]  /*12e60*/  VIADD R2, R14, UR6 ;  /* 0x000000060e027c36 */ /* 0x000fe20008000000 */
[----:B------:R-:W-:Y:S01]  /*12e70*/  ISETP.GE.U32.AND P3, PT, R0, 0x7fffff9e, PT ;  /* 0x7fffff9e0000780c */ /* 0x000fe20003f66070 */
[----:B--2---:R-:W-:Y:S01]  /*12e80*/  VIADD R0, R249, 0xffffffdc ;  /* 0xffffffdcf9007836 */ /* 0x004fe20000000000 */
[----:B------:R-:W2:Y:S01]  /*12e90*/  LDC R5, c[0x0][0x230] ;  /* 0x00008c00ff057b82 */ /* 0x000ea20000000800 */
[----:B------:R-:W-:Y:S01]  /*12ea0*/  ULDC.64 UR4, c[0x0][0x208] ;  /* 0x0000820000047ab9 */ /* 0x000fe20000000a00 */
[----:B------:R-:W-:Y:S01]  /*12eb0*/  ISETP.GE.U32.AND P0, PT, R13, 0x7fffffbd, PT ;  /* 0x7fffffbd0d00780c */ /* 0x000fe20003f06070 */
[----:B------:R-:W-:Y:S01]  /*12ec0*/  VIADD R3, R4, 0xffffffde ;  /* 0xffffffde04037836 */ /* 0x000fe20000000000 */
[----:B------:R-:W-:Y:S01]  /*12ed0*/  @!PT LDS RZ, [RZ] ;  /* 0x00000000fffff984 */ /* 0x000fe20000000800 */
[----:B------:R-:W-:Y:S01]  /*12ee0*/  @!PT LDS RZ, [RZ] ;  /* 0x00000000fffff984 */ /* 0x000fe20000000800 */
[----:B------:R-:W-:Y:S01]  /*12ef0*/  @!PT LDS RZ, [RZ] ;  /* 0x00000000fffff984 */ /* 0x000fe20000000800 */
[----:B------:R-:W-:Y:S01]  /*12f00*/  LDGSTS.E [R2+0x60000], desc[UR4][R138.64], !P1 ;  /* 0x600000008a027fae */ /* 0x000fe2000c921844 */
[----:B------:R-:W-:Y:S01]  /*12f10*/  ISETP.GE.U32.AND P1, PT, R0, 0x7fffff9d, PT ;  /* 0x7fffff9d0000780c */ /* 0x000fe20003f26070 */
[----:B----4-:R-:W-:Y:S01]  /*12f20*/  VIADD R0, R247, 0xfffffffb ;  /* 0xfffffffbf7007836 */ /* 0x010fe20000000000 */
[----:B------:R-:W-:Y:S01]  /*12f30*/  LEA.HI.X.SX32 R207, R207, R139, 0x2, P4 ;  /* 0x0000008bcfcf7211 */ /* 0x000fe200020f16ff */
[----:B------:R-:W4:Y:S01]  /*12f40*/  LDC R4, c[0x0][0x230] ;  /* 0x00008c00ff047b82 */ /* 0x000f220000000800 */
[----:B------:R-:W-:Y:S01]  /*12f50*/  ISETP.GE.U32.AND P4, PT, R11, 0x7fffffa0, PT ;  /* 0x7fffffa00b00780c */ /* 0x000fe20003f86070 */
[----:B------:R-:W-:Y:S01]  /*12f60*/  LDGSTS.E [R2+0x60004], desc[UR4][R174.64], !P6 ;  /* 0x60004000ae027fae */ /* 0x000fe2000f121844 */
[----:B------:R-:W-:Y:S01]  /*12f70*/  ISETP.GE.U32.AND P2, PT, R3, 0x7fffff9f, PT ;  /* 0x7fffff9f0300780c */ /* 0x000fe20003f46070 */
[----:B------:R-:W-:Y:S01]  /*12f80*/  VIADD R3, R248, 0xfffffffa ;  /* 0xfffffffaf8037836 */ /* 0x000fe20000000000 */
[----:B------:R-:W-:Y:S01]  /*12f90*/  ISETP.GE.U32.AND P6, PT, R0, 0x7fffffbc, PT ;  /* 0x7fffffbc0000780c */ /* 0x000fe20003fc6070 */
[----:B------:R-:W-:Y:S01]  /*12fa0*/  VIADD R0, R250, 0xfffffff9 ;  /* 0xfffffff9fa007836 */ /* 0x000fe20000000000 */
[----:B------:R4:W-:Y:S01]  /*12fb0*/  LDGSTS.E [R2+0x60008], desc[UR4][R136.64], !P5 ;  /* 0x6000800088027fae */ /* 0x0009e2000e921844 */
[----:B------:R-:W4:Y:S01]  /*12fc0*/  LDC R249, c[0x0][0x230] ;  /* 0x00008c00fff97b82 */ /* 0x000f220000000800 */
[----:B------:R-:W-:-:S02]  /*12fd0*/  ISETP.GE.U32.AND P5, PT, R3, 0x7fffffbb, PT ;  /* 0x7fffffbb0300780c */ /* 0x000fc40003fa6070 */
[----:B------:R-:W-:Y:S01]  /*12fe0*/  LDGSTS.E [R2+0x6000c], desc[UR4][R242.64], !P0 ;  /* 0x6000c000f2027fae */ /* 0x000fe2000c121844 */
[----:B------:R-:W-:Y:S01]  /*12ff0*/  ISETP.GE.U32.AND P0, PT, R0, 0x7fffffba, PT ;  /* 0x7fffffba0000780c */ /* 0x000fe20003f06070 */
[----:B-1----:R-:W-:Y:S02]  /*13000*/  VIADD R3, R7, 0xfffffff8 ;  /* 0xfffffff807037836 */ /* 0x002fe40000000000 */
[----:B---3--:R-:W-:Y:S01]  /*13010*/  VIADD R0, R246, 0xffffffdb ;  /* 0xffffffdbf6007836 */ /* 0x008fe20000000000 */
[----:B------:R-:W1:Y:S01]  /*13020*/  LDC R7, c[0x0][0x230] ;  /* 0x00008c00ff077b82 */ /* 0x000e620000000800 */
[----:B------:R-:W-:Y:S04]  /*13030*/  LDGSTS.E [R2+0x64000], desc[UR4][R140.64], !P4 ;  /* 0x640000008c027fae */ /* 0x000fe8000e121844 */
[----:B------:R-:W-:Y:S01]  /*13040*/  LDGSTS.E [R2+0x64004], desc[UR4][R144.64], !P2 ;  /* 0x6400400090027fae */ /* 0x000fe2000d121844 */
[----:B------:R-:W-:Y:S01]  /*13050*/  ISETP.GE.U32.AND P2, PT, R0, 0x7fffff9c, PT ;  /* 0x7fffff9c0000780c */ /* 0x000fe20003f46070 */
[----:B--2---:R-:W-:Y:S01]  /*13060*/  VIADD R0, R5, 0xffffffda ;  /* 0xffffffda05007836 */ /* 0x004fe20000000000 */
[----:B------:R-:W2:Y:S01]  /*13070*/  LDC R250, c[0x0][0x230] ;  /* 0x00008c00fffa7b82 */ /* 0x000ea20000000800 */
[----:B------:R-:W-:Y:S01]  /*13080*/  LDGSTS.E [R2+0x64008], desc[UR4][R146.64], !P3 ;  /* 0x6400800092027fae */ /* 0x000fe2000d921844 */
[----:B------:R-:W-:-:S06]  /*13090*/  LOP3.LUT R10, R14, 0x10, RZ, 0x3c, !PT ;  /* 0x000000100e0a7812 */ /* 0x000fcc00078e3cff */
[----:B------:R-:W3:Y:S01]  /*130a0*/  LDC R5, c[0x0][0x230] ;  /* 0x00008c00ff057b82 */ /* 0x000ee20000000800 */
[----:B------:R-:W-:Y:S01]  /*130b0*/  ISETP.GE.U32.AND P3, PT, R0, 0x7fffff9b, PT ;  /* 0x7fffff9b0000780c */ /* 0x000fe20003f66070 */
[----:B----4-:R-:W-:Y:S01]  /*130c0*/  VIADD R0, R4, 0xffffffd9 ;  /* 0xffffffd904007836 */ /* 0x010fe20000000000 */
[----:B------:R-:W-:Y:S01]  /*130d0*/  ISETP.GE.U32.AND P4, PT, R3, 0x7fffffb9, PT ;  /* 0x7fffffb90300780c */ /* 0x000fe20003f86070 */
[----:B------:R-:W-:Y:S01]  /*130e0*/  LDGSTS.E [R2+0x6400c], desc[UR4][R148.64], !P1 ;  /* 0x6400c00094027fae */ /* 0x000fe2000c921844 */
[----:B------:R-:W-:Y:S02]  /*130f0*/  VIADD R247, R10, UR6 ;  /* 0x000000060af77c36 */ /* 0x000fe40008000000 */
[----:B------:R-:W-:Y:S01]  /*13100*/  ISETP.GE.U32.AND P1, PT, R0, 0x7fffff9a, PT ;  /* 0x7fffff9a0000780c */ /* 0x000fe20003f26070 */
[----:B------:R-:W-:Y:S01]  /*13110*/  VIADD R0, R249, 0xffffffd8 ;  /* 0xffffffd8f9007836 */ /* 0x000fe20000000000 */
[----:B------:R-:W4:Y:S01]  /*13120*/  LDC R248, c[0x0][0x230] ;  /* 0x00008c00fff87b82 */ /* 0x000f220000000800 */
[----:B------:R-:W-:Y:S03]  /*13130*/  LDGSTS.E [R247+0x60000], desc[UR4][R152.64], !P6 ;  /* 0x6000000098f77fae */ /* 0x000fe6000f121844 */
[----:B------:R-:W-:Y:S01]  /*13140*/  ISETP.GE.U32.AND P6, PT, R0, 0x7fffff99, PT ;  /* 0x7fffff990000780c */ /* 0x000fe20003fc6070 */
[----:B-1----:R-:W-:Y:S01]  /*13150*/  VIADD R0, R7, 0xfffffff5 ;  /* 0xfffffff507007836 */ /* 0x002fe20000000000 */
[----:B------:R-:W-:Y:S02]  /*13160*/  LDGSTS.E [R247+0x60004], desc[UR4][R240.64], !P5 ;  /* 0x60004000f0f77fae */ /* 0x000fe4000e921844 */
[----:B------:R-:W1:Y:S02]  /*13170*/  LDC R246, c[0x0][0x230] ;  /* 0x00008c00fff67b82 */ /* 0x000e640000000800 */
[----:B------:R-:W-:Y:S04]  /*13180*/  LDGSTS.E [R247+0x60008], desc[UR4][R176.64], !P0 ;  /* 0x60008000b0f77fae */ /* 0x000fe8000c121844 */
[----:B------:R-:W-:Y:S02]  /*13190*/  LDGSTS.E [R247+0x6000c], desc[UR4][R154.64], !P4 ;  /* 0x6000c0009af77fae */ /* 0x000fe4000e121844 */
[----:B------:R-:W1:Y:S01]  /*131a0*/  LDC R251, c[0x0][0x230] ;  /* 0x00008c00fffb7b82 */ /* 0x000e620000000800 */
[----:B------:R-:W-:Y:S01]  /*131b0*/  ISETP.GE.U32.AND P4, PT, R0, 0x7fffffb6, PT ;  /* 0x7fffffb60000780c */ /* 0x000fe20003f86070 */
[----:B---3--:R-:W-:Y:S01]  /*131c0*/  VIADD R0, R5, 0xfffffff4 ;  /* 0xfffffff405007836 */ /* 0x008fe20000000000 */
[----:B------:R-:W-:Y:S01]  /*131d0*/  LDGSTS.E [R247+0x64000], desc[UR4][R156.64], !P2 ;  /* 0x640000009cf77fae */ /* 0x000fe2000d121844 */
[----:B--2---:R-:W-:-:S04]  /*131e0*/  VIADD R3, R250, 0xfffffff7 ;  /* 0xfffffff7fa037836 */ /* 0x004fc80000000000 */
[----:B------:R-:W2:Y:S08]  /*131f0*/  LDC R5, c[0x0][0x230] ;  /* 0x00008c00ff057b82 */ /* 0x000eb00000000800 */
[----:B------:R-:W3:Y:S01]  /*13200*/  LDC R4, c[0x0][0x230] ;  /* 0x00008c00ff047b82 */ /* 0x000ee20000000800 */
[----:B------:R-:W-:Y:S01]  /*13210*/  ISETP.GE.U32.AND P5, PT, R3, 0x7fffffb8, PT ;  /* 0x7fffffb80300780c */ /* 0x000fe20003fa6070 */
[----:B------:R-:W-:Y:S01]  /*13220*/  LDGSTS.E [R247+0x64004], desc[UR4][R158.64], !P3 ;  /* 0x640040009ef77fae */ /* 0x000fe2000d921844 */
[----:B------:R-:W-:-:S05]  /*13230*/  ISETP.GE.U32.AND P2, PT, R0, 0x7fffffb5, PT ;  /* 0x7fffffb50000780c */ /* 0x000fca0003f46070 */
[----:B------:R-:W3:Y:S01]  /*13240*/  LDC R249, c[0x0][0x230] ;  /* 0x00008c00fff97b82 */ /* 0x000ee20000000800 */
[----:B----4-:R-:W-:Y:S01]  /*13250*/  VIADD R0, R248, 0xffffffd6 ;  /* 0xffffffd6f8007836 */ /* 0x010fe20000000000 */
[----:B------:R-:W-:Y:S01]  /*13260*/  LOP3.LUT R10, R14, 0x20, RZ, 0x3c, !PT ;  /* 0x000000200e0a7812 */ /* 0x000fe200078e3cff */
[----:B------:R-:W-:Y:S01]  /*13270*/  LDGSTS.E [R247+0x64008], desc[UR4][R160.64], !P1 ;  /* 0x64008000a0f77fae */ /* 0x000fe2000c921844 */
[----:B-1----:R-:W-:-:S04]  /*13280*/  VIADD R3, R246, 0xfffffff6 ;  /* 0xfffffff6f6037836 */ /* 0x002fc80000000000 */
[----:B------:R-:W1:Y:S01]  /*13290*/  LDC R250, c[0x0][0x230] ;  /* 0x00008c00fffa7b82 */ /* 0x000e620000000800 */
[----:B------:R-:W-:Y:S01]  /*132a0*/  ISETP.GE.U32.AND P1, PT, R0, 0x7fffff97, PT ;  /* 0x7fffff970000780c */ /* 0x000fe20003f26070 */
[----:B------:R-:W-:Y:S01]  /*132b0*/  VIADD R248, R10, UR6 ;  /* 0x000000060af87c36 */ /* 0x000fe20008000000 */
[----:B------:R-:W-:Y:S05]  /*132c0*/  LDGSTS.E [R247+0x6400c], desc[UR4][R162.64], !P6 ;  /* 0x6400c000a2f77fae */ /* 0x000fea000f121844 */
[----:B------:R-:W4:Y:S01]  /*132d0*/  LDC R252, c[0x0][0x230] ;  /* 0x00008c00fffc7b82 */ /* 0x000f220000000800 */
[----:B------:R-:W-:Y:S01]  /*132e0*/  VIADD R0, R251, 0xffffffd4 ;  /* 0xffffffd4fb007836 */ /* 0x000fe20000000000 */
[----:B------:R-:W-:Y:S01]  /*132f0*/  ISETP.GE.U32.AND P0, PT, R3, 0x7fffffb7, PT ;  /* 0x7fffffb70300780c */ /* 0x000fe20003f06070 */
[----:B------:R-:W-:Y:S05]  /*13300*/  LDGSTS.E [R248+0x60000], desc[UR4][R244.64], !P5 ;  /* 0x60000000f4f87fae */ /* 0x000fea000e921844 */
[----:B------:R-:W4:Y:S01]  /*13310*/  LDC R7, c[0x0][0x230] ;  /* 0x00008c00ff077b82 */ /* 0x000f220000000800 */
[----:B------:R-:W-:Y:S01]  /*13320*/  ISETP.GE.U32.AND P5, PT, R0, 0x7fffff95, PT ;  /* 0x7fffff950000780c */ /* 0x000fe20003fa6070 */
[----:B--2---:R-:W-:-:S06]  /*13330*/  VIADD R0, R5, 0xfffffff3 ;  /* 0xfffffff305007836 */ /* 0x004fcc0000000000 */
[----:B------:R-:W2:Y:S01]  /*13340*/  LDC R246, c[0x0][0x230] ;  /* 0x00008c00fff67b82 */ /* 0x000ea20000000800 */
[----:B---3--:R-:W-:Y:S01]  /*13350*/  VIADD R3, R4, 0xffffffd7 ;  /* 0xffffffd704037836 */ /* 0x008fe20000000000 */
[----:B------:R-:W-:Y:S06]  /*13360*/  LDGSTS.E [R248+0x60004], desc[UR4][R164.64], !P0 ;  /* 0x60004000a4f87fae */ /* 0x000fec000c121844 */
[----:B------:R-:W3:Y:S01]  /*13370*/  LDC R5, c[0x0][0x230] ;  /* 0x00008c00ff057b82 */ /* 0x000ee20000000800 */
[----:B------:R-:W-:Y:S01]  /*13380*/  ISETP.GE.U32.AND P3, PT, R3, 0x7fffff98, PT ;  /* 0x7fffff980300780c */ /* 0x000fe20003f66070 */
[----:B------:R-:W-:Y:S01]  /*13390*/  VIADD R3, R249, 0xffffffd5 ;  /* 0xffffffd5f9037836 */ /* 0x000fe20000000000 */
[----:B------:R-:W-:-:S05]  /*133a0*/  ISETP.GE.U32.AND P0, PT, R0, 0x7fffffb4, PT ;  /* 0x7fffffb40000780c */ /* 0x000fca0003f06070 */
[----:B------:R-:W3:Y:S01]  /*133b0*/  LDC R4, c[0x0][0x230] ;  /* 0x00008c00ff047b82 */ /* 0x000ee20000000800 */
[----:B------:R-:W-:Y:S01]  /*133c0*/  ISETP.GE.U32.AND P6, PT, R3, 0x7fffff96, PT ;  /* 0x7fffff960300780c */ /* 0x000fe20003fc6070 */
[----:B-1----:R-:W-:Y:S01]  /*133d0*/  VIADD R3, R250, 0xfffffff2 ;  /* 0xfffffff2fa037836 */ /* 0x002fe20000000000 */
[----:B------:R-:W-:Y:S01]  /*133e0*/  LDGSTS.E [R248+0x60008], desc[UR4][R222.64], !P4 ;  /* 0x60008000def87fae */ /* 0x000fe2000e121844 */
[----:B----4-:R-:W-:-:S03]  /*133f0*/  VIADD R0, R252, 0xfffffff1 ;  /* 0xfffffff1fc007836 */ /* 0x010fc60000000000 */
[----:B------:R-:W-:Y:S01]  /*13400*/  LDGSTS.E [R248+0x6000c], desc[UR4][R166.64], !P2 ;  /* 0x6000c000a6f87fae */ /* 0x000fe2000d121844 */
[----:B------:R-:W1:Y:S01]  /*13410*/  LDC R251, c[0x0][0x230] ;  /* 0x00008c00fffb7b82 */ /* 0x000e620000000800 */
[----:B------:R-:W-:Y:S01]  /*13420*/  ISETP.GE.U32.AND P4, PT, R3, 0x7fffffb3, PT ;  /* 0x7fffffb30300780c */ /* 0x000fe20003f86070 */
[----:B------:R-:W-:Y:S01]  /*13430*/  VIADD R3, R7, 0xfffffff0 ;  /* 0xfffffff007037836 */ /* 0x000fe20000000000 */
[----:B------:R-:W-:Y:S01]  /*13440*/  ISETP.GE.U32.AND P2, PT, R0, 0x7fffffb2, PT ;  /* 0x7fffffb20000780c */ /* 0x000fe20003f46070 */
[----:B--2---:R-:W-:Y:S01]  /*13450*/  VIADD R0, R246, 0xffffffd3 ;  /* 0xffffffd3f6007836 */ /* 0x004fe20000000000 */
[----:B------:R-:W-:Y:S03]  /*13460*/  LDGSTS.E [R248+0x64000], desc[UR4][R194.64], !P3 ;  /* 0x64000000c2f87fae */ /* 0x000fe6000d921844 */
[----:B------:R-:W2:Y:S01]  /*13470*/  LDC R7, c[0x0][0x230] ;  /* 0x00008c00ff077b82 */ /* 0x000ea20000000800 */
[----:B------:R-:W-:Y:S01]  /*13480*/  LDGSTS.E [R248+0x64004], desc[UR4][R168.64], !P1 ;  /* 0x64004000a8f87fae */ /* 0x000fe2000c921844 */
[----:B------:R-:W-:Y:S01]  /*13490*/  ISETP.GE.U32.AND P1, PT, R0, 0x7fffff94, PT ;  /* 0x7fffff940000780c */ /* 0x000fe20003f26070 */
[----:B---3--:R-:W-:-:S02]  /*134a0*/  VIADD R0, R5, 0xffffffd2 ;  /* 0xffffffd205007836 */ /* 0x008fc40000000000 */
[----:B------:R-:W-:Y:S03]  /*134b0*/  LDGSTS.E [R248+0x64008], desc[UR4][R170.64], !P6 ;  /* 0x64008000aaf87fae */ /* 0x000fe6000f121844 */
[----:B------:R-:W3:Y:S01]  /*134c0*/  LDC R5, c[0x0][0x230] ;  /* 0x00008c00ff057b82 */ /* 0x000ee20000000800 */
[----:B------:R-:W-:Y:S01]  /*134d0*/  ISETP.GE.U32.AND P6, PT, R0, 0x7fffff93, PT ;  /* 0x7fffff930000780c */ /* 0x000fe20003fc6070 */
[----:B------:R-:W-:Y:S01]  /*134e0*/  VIADD R0, R4, 0xffffffd1 ;  /* 0xffffffd104007836 */ /* 0x000fe20000000000 */
[----:B------:R-:W-:Y:S01]  /*134f0*/  LOP3.LUT R10, R14, 0x30, RZ, 0x3c, !PT ;  /* 0x000000300e0a7812 */ /* 0x000fe200078e3cff */
[----:B------:R-:W-:Y:S04]  /*13500*/  LDGSTS.E [R248+0x6400c], desc[UR4][R172.64], !P5 ;  /* 0x6400c000acf87fae */ /* 0x000fe8000e921844 */
[----:B------:R-:W4:Y:S01]  /*13510*/  LDC R252, c[0x0][0x230] ;  /* 0x00008c00fffc7b82 */ /* 0x000f220000000800 */
[----:B------:R-:W-:Y:S01]  /*13520*/  ISETP.GE.U32.AND P3, PT, R3, 0x7fffffb1, PT ;  /* 0x7fffffb10300780c */ /* 0x000fe20003f66070 */
[----:B------:R-:W-:Y:S01]  /*13530*/  VIADD R249, R10, UR6 ;  /* 0x000000060af97c36 */ /* 0x000fe20008000000 */
[----:B------:R-:W-:Y:S01]  /*13540*/  ISETP.GE.U32.AND P5, PT, R0, 0x7fffff92, PT ;  /* 0x7fffff920000780c */ /* 0x000fe20003fa6070 */
[----:B-1----:R-:W-:-:S03]  /*13550*/  VIADD R0, R251, 0xffffffd0 ;  /* 0xffffffd0fb007836 */ /* 0x002fc60000000000 */
[----:B------:R-:W-:Y:S01]  /*13560*/  LDGSTS.E [R249+0x60000], desc[UR4][R178.64], !P0 ;  /* 0x60000000b2f97fae */ /* 0x000fe2000c121844 */
[----:B------:R-:W1:Y:S01]  /*13570*/  LDC R250, c[0x0][0x230] ;  /* 0x00008c00fffa7b82 */ /* 0x000e620000000800 */
[----:B------:R-:W-:Y:S01]  /*13580*/  ISETP.GE.U32.AND P0, PT, R0, 0x7fffff91, PT ;  /* 0x7fffff910000780c */ /* 0x000fe20003f06070 */
[----:B--2---:R-:W-:Y:S01]  /*13590*/  VIADD R0, R7, 0xffffffed ;  /* 0xffffffed07007836 */ /* 0x004fe20000000000 */
[----:B------:R-:W-:Y:S04]  /*135a0*/  LDGSTS.E [R249+0x60004], desc[UR4][R134.64], !P4 ;  /* 0x6000400086f97fae */ /* 0x000fe8000e121844 */
[----:B------:R-:W-:Y:S01]  /*135b0*/  LDGSTS.E [R249+0x60008], desc[UR4][R232.64], !P2 ;  /* 0x60008000e8f97fae */ /* 0x000fe2000d121844 */
[----:B------:R-:W2:Y:S03]  /*135c0*/  LDC R246, c[0x0][0x230] ;  /* 0x00008c00fff67b82 */ /* 0x000ea60000000800 */
[----:B------:R-:W-:Y:S01]  /*135d0*/  LDGSTS.E [R249+0x6000c], desc[UR4][R180.64], !P3 ;  /* 0x6000c000b4f97fae */ /* 0x000fe2000d921844 */
[----:B------:R-:W-:-:S04]  /*135e0*/  ISETP.GE.U32.AND P3, PT, R0, 0x7fffffae, PT ;  /* 0x7fffffae0000780c */ /* 0x000fc80003f66070 */
[----:B------:R-:W2:Y:S01]  /*135f0*/  LDC R12, c[0x0][0x230] ;  /* 0x00008c00ff0c7b82 */ /* 0x000ea20000000800 */
[----:B---3--:R-:W-:Y:S01]  /*13600*/  VIADD R0, R5, 0xffffffec ;  /* 0xffffffec05007836 */ /* 0x008fe20000000000 */
[----:B------:R-:W-:Y:S01]  /*13610*/  LDGSTS.E [R249+0x64000], desc[UR4][R182.64], !P1 ;  /* 0x64000000b6f97fae */ /* 0x000fe2000c921844 */
[----:B----4-:R-:W-:-:S05]  /*13620*/  VIADD R3, R252, 0xffffffef ;  /* 0xffffffeffc037836 */ /* 0x010fca0000000000 */
[----:B------:R-:W3:Y:S01]  /*13630*/  LDC R5, c[0x0][0x230] ;  /* 0x00008c00ff057b82 */ /* 0x000ee20000000800 */
[----:B------:R-:W-:Y:S01]  /*13640*/  ISETP.GE.U32.AND P4, PT, R3, 0x7fffffb0, PT ;  /* 0x7fffffb00300780c */ /* 0x000fe20003f86070 */
[----:B------:R-:W-:Y:S06]  /*13650*/  LDGSTS.E [R249+0x64004], desc[UR4][R184.64], !P6 ;  /* 0x64004000b8f97fae */ /* 0x000fec000f121844 */
[----:B------:R-:W4:Y:S01]  /*13660*/  LDC R4, c[0x0][0x230] ;  /* 0x00008c00ff047b82 */ /* 0x000f220000000800 */
[----:B------:R-:W-:Y:S01]  /*13670*/  ISETP.GE.U32.AND P1, PT, R0, 0x7fffffad, PT ;  /* 0x7fffffad0000780c */ /* 0x000fe20003f26070 */
[----:B-1----:R-:W-:Y:S01]  /*13680*/  VIADD R0, R250, 0xffffffce ;  /* 0xffffffcefa007836 */ /* 0x002fe20000000000 */
[----:B------:R-:W-:-:S05]  /*13690*/  LOP3.LUT R11, R14, 0x40, RZ, 0x3c, !PT ;  /* 0x000000400e0b7812 */ /* 0x000fca00078e3cff */
[----:B------:R-:W1:Y:S01]  /*136a0*/  LDC R251, c[0x0][0x230] ;  /* 0x00008c00fffb7b82 */ /* 0x000e620000000800 */
[----:B--2---:R-:W-:Y:S01]  /*136b0*/  VIADD R3, R246, 0xffffffee ;  /* 0xffffffeef6037836 */ /* 0x004fe20000000000 */
[----:B------:R-:W-:Y:S01]  /*136c0*/  LDGSTS.E [R249+0x64008], desc[UR4][R186.64], !P5 ;  /* 0x64008000baf97fae */ /* 0x000fe2000e921844 */
[----:B------:R-:W-:-:S05]  /*136d0*/  ISETP.GE.U32.AND P5, PT, R0, 0x7fffff8f, PT ;  /* 0x7fffff8f0000780c */ /* 0x000fca0003fa6070 */
[----:B------:R-:W2:Y:S01]  /*136e0*/  LDC R10, c[0x0][0x230] ;  /* 0x00008c00ff0a7b82 */ /* 0x000ea20000000800 */
[----:B------:R-:W-:Y:S01]  /*136f0*/  VIADD R250, R11, UR6 ;  /* 0x000000060bfa7c36 */ /* 0x000fe20008000000 */
[----:B------:R-:W-:Y:S01]  /*13700*/  ISETP.GE.U32.AND P2, PT, R3, 0x7fffffaf, PT ;  /* 0x7fffffaf0300780c */ /* 0x000fe20003f46070 */
[----:B------:R-:W-:Y:S01]  /*13710*/  VIADD R0, R12, 0xffffffcc ;  /* 0xffffffcc0c007836 */ /* 0x000fe20000000000 */
[----:B------:R-:W-:Y:S04]  /*13720*/  LDGSTS.E [R249+0x6400c], desc[UR4][R188.64], !P0 ;  /* 0x6400c000bcf97fae */ /* 0x000fe8000c121844 */
[----:B------:R-:W2:Y:S01]  /*13730*/  LDC R252, c[0x0][0x230] ;  /* 0x00008c00fffc7b82 */ /* 0x000ea20000000800 */
[----:B------:R-:W-:Y:S01]  /*13740*/  LDGSTS.E [R250+0x60000], desc[UR4][R190.64], !P4 ;  /* 0x60000000befa7fae */ /* 0x000fe2000e121844 */
[----:B------:R-:W-:-:S06]  /*13750*/  ISETP.GE.U32.AND P4, PT, R0, 0x7fffff8d, PT ;  /* 0x7fffff8d0000780c */ /* 0x000fcc0003f86070 */
[----:B------:R-:W2:Y:S01]  /*13760*/  LDC R246, c[0x0][0x230] ;  /* 0x00008c00fff67b82 */ /* 0x000ea20000000800 */
[----:B---3--:R-:W-:Y:S01]  /*13770*/  VIADD R0, R5, 0xffffffeb ;  /* 0xffffffeb05007836 */ /* 0x008fe20000000000 */
[----:B------:R-:W-:Y:S01]  /*13780*/  LDGSTS.E [R250+0x60004], desc[UR4][R204.64], !P2 ;  /* 0x60004000ccfa7fae */ /* 0x000fe2000d121844 */
[----:B----4-:R-:W-:-:S05]  /*13790*/  VIADD R3, R4, 0xffffffcf ;  /* 0xffffffcf04037836 */ /* 0x010fca0000000000 */
[----:B------:R-:W3:Y:S08]  /*137a0*/  LDC R7, c[0x0][0x230] ;  /* 0x00008c00ff077b82 */ /* 0x000ef00000000800 */
[----:B------:R-:W4:Y:S01]  /*137b0*/  LDC R5, c[0x0][0x230] ;  /* 0x00008c00ff057b82 */ /* 0x000f220000000800 */
[----:B------:R-:W-:Y:S01]  /*137c0*/  ISETP.GE.U32.AND P6, PT, R3, 0x7fffff90, PT ;  /* 0x7fffff900300780c */ /* 0x000fe20003fc6070 */
[----:B-1----:R-:W-:Y:S01]  /*137d0*/  VIADD R3, R251, 0xffffffcd ;  /* 0xffffffcdfb037836 */ /* 0x002fe20000000000 */
[----:B------:R-:W-:Y:S01]  /*137e0*/  ISETP.GE.U32.AND P2, PT, R0, 0x7fffffac, PT ;  /* 0x7fffffac0000780c */ /* 0x000fe20003f46070 */
[----:B------:R-:W-:Y:S04]  /*137f0*/  LDGSTS.E [R250+0x60008], desc[UR4][R132.64], !P3 ;  /* 0x6000800084fa7fae */ /* 0x000fe8000d921844 */
[----:B------:R-:W1:Y:S01]  /*13800*/  LDC R4, c[0x0][0x230] ;  /* 0x00008c00ff047b82 */ /* 0x000e620000000800 */
[----:B--2---:R-:W-:Y:S01]  /*13810*/  VIADD R0, R10, 0xffffffe9 ;  /* 0xffffffe90a007836 */ /* 0x004fe20000000000 */
[----:B------:R-:W-:Y:S01]  /*13820*/  ISETP.GE.U32.AND P0, PT, R3, 0x7fffff8e, PT ;  /* 0x7fffff8e0300780c */ /* 0x000fe20003f06070 */
[----:B------:R-:W-:Y:S05]  /*13830*/  LDGSTS.E [R250+0x6000c], desc[UR4][R192.64], !P1 ;  /* 0x6000c000c0fa7fae */ /* 0x000fea000c921844 */
[----:B------:R-:W2:Y:S01]  /*13840*/  LDC R11, c[0x0][0x230] ;  /* 0x00008c00ff0b7b82 */ /* 0x000ea20000000800 */
[----:B------:R-:W-:Y:S01]  /*13850*/  ISETP.GE.U32.AND P1, PT, R0, 0x7fffffaa, PT ;  /* 0x7fffffaa0000780c */ /* 0x000fe20003f26070 */
[----:B------:R-:W-:Y:S01]  /*13860*/  VIADD R3, R252, 0xffffffea ;  /* 0xffffffeafc037836 */ /* 0x000fe20000000000 */
[----:B------:R-:W-:Y:S01]  /*13870*/  LDGSTS.E [R250+0x64000], desc[UR4][R196.64], !P6 ;  /* 0x64000000c4fa7fae */ /* 0x000fe2000f121844 */
[----:B------:R-:W-:-:S03]  /*13880*/  VIADD R0, R246, 0xffffffcb ;  /* 0xffffffcbf6007836 */ /* 0x000fc60000000000 */
[----:B------:R-:W-:Y:S01]  /*13890*/  ISETP.GE.U32.AND P3, PT, R3, 0x7fffffab, PT ;  /* 0x7fffffab0300780c */ /* 0x000fe20003f66070 */
[----:B------:R-:W2:Y:S01]  /*138a0*/  LDC R246, c[0x0][0x230] ;  /* 0x00008c00fff67b82 */ /* 0x000ea20000000800 */
[----:B------:R-:W-:Y:S01]  /*138b0*/  LDGSTS.E [R250+0x64004], desc[UR4][R198.64], !P5 ;  /* 0x64004000c6fa7fae */ /* 0x000fe2000e921844 */
[----:B---3--:R-:W-:Y:S01]  /*138c0*/  VIADD R3, R7, 0xffffffe8 ;  /* 0xffffffe807037836 */ /* 0x008fe20000000000 */
[----:B------:R-:W-:Y:S01]  /*138d0*/  ISETP.GE.U32.AND P5, PT, R0, 0x7fffff8c, PT ;  /* 0x7fffff8c0000780c */ /* 0x000fe20003fa6070 */
[----:B----4-:R-:W-:Y:S01]  /*138e0*/  VIADD R0, R5, 0xffffffca ;  /* 0xffffffca05007836 */ /* 0x010fe20000000000 */
[----:B------:R-:W-:Y:S03]  /*138f0*/  LDGSTS.E [R250+0x64008], desc[UR4][R200.64], !P0 ;  /* 0x64008000c8fa7fae */ /* 0x000fe6000c121844 */
[----:B------:R-:W3:Y:S01]  /*13900*/  LDC R7, c[0x0][0x230] ;  /* 0x00008c00ff077b82 */ /* 0x000ee20000000800 */
[----:B------:R-:W-:Y:S01]  /*13910*/  ISETP.GE.U32.AND P0, PT, R0, 0x7fffff8b, PT ;  /* 0x7fffff8b0000780c */ /* 0x000fe20003f06070 */
[----:B-1----:R-:W-:Y:S01]  /*13920*/  VIADD R0, R4, 0xffffffc9 ;  /* 0xffffffc904007836 */ /* 0x002fe20000000000 */
[----:B------:R-:W-:Y:S01]  /*13930*/  LOP3.LUT R12, R14, 0x50, RZ, 0x3c, !PT ;  /* 0x000000500e0c7812 */ /* 0x000fe200078e3cff */
[----:B------:R-:W-:Y:S04]  /*13940*/  LDGSTS.E [R250+0x6400c], desc[UR4][R202.64], !P4 ;  /* 0x6400c000cafa7fae */ /* 0x000fe8000e121844 */
[----:B------:R-:W1:Y:S01]  /*13950*/  LDC R10, c[0x0][0x230] ;  /* 0x00008c00ff0a7b82 */ /* 0x000e620000000800 */
[----:B------:R-:W-:-:S02]  /*13960*/  ISETP.GE.U32.AND P6, PT, R3, 0x7fffffa9, PT ;  /* 0x7fffffa90300780c */ /* 0x000fc40003fc6070 */
[----:B------:R-:W-:Y:S01]  /*13970*/  ISETP.GE.U32.AND P4, PT, R0, 0x7fffff8a, PT ;  /* 0x7fffff8a0000780c */ /* 0x000fe20003f86070 */
[----:B--2---:R-:W-:Y:S01]  /*13980*/  VIADD R0, R11, 0xffffffc8 ;  /* 0xffffffc80b007836 */ /* 0x004fe20000000000 */
[----:B------:R-:W-:-:S03]  /*13990*/  IADD3 R251, R12, UR6, RZ ;  /* 0x000000060cfb7c10 */ /* 0x000fc6000fffe0ff */
[----:B------:R-:W2:Y:S02]  /*139a0*/  LDC R252, c[0x0][0x230] ;  /* 0x00008c00fffc7b82 */ /* 0x000ea40000000800 */
[----:B------:R-:W-:Y:S01]  /*139b0*/  LDGSTS.E [R251+0x60000], desc[UR4][R130.64], !P2 ;  /* 0x6000000082fb7fae */ /* 0x000fe2000d121844 */
[----:B------:R-:W-:-:S05]  /*139c0*/  ISETP.GE.U32.AND P2, PT, R0, 0x7fffff89, PT ;  /* 0x7fffff890000780c */ /* 0x000fca0003f46070 */
[----:B------:R-:W4:Y:S01]  /*139d0*/  LDC R5, c[0x0][0x230] ;  /* 0x00008c00ff057b82 */ /* 0x000f220000000800 */
[----:B------:R-:W-:Y:S01]  /*139e0*/  VIADD R0, R246, 0xffffffe5 ;  /* 0xffffffe5f6007836 */ /* 0x000fe20000000000 */
[----:B------:R-:W-:Y:S04]  /*139f0*/  LDGSTS.E [R251+0x60004], desc[UR4][R150.64], !P3 ;  /* 0x6000400096fb7fae */ /* 0x000fe8000d921844 */
[----:B------:R-:W-:Y:S02]  /*13a00*/  LDGSTS.E [R251+0x60008], desc[UR4][R218.64], !P1 ;  /* 0x60008000dafb7fae */ /* 0x000fe4000c921844 */
[----:B------:R-:W4:Y:S02]  /*13a10*/  LDC R13, c[0x0][0x230] ;  /* 0x00008c00ff0d7b82 */ /* 0x000f240000000800 */
[----:B------:R-:W-:Y:S01]  /*13a20*/  LDGSTS.E [R251+0x6000c], desc[UR4][R208.64], !P6 ;  /* 0x6000c000d0fb7fae */ /* 0x000fe2000f121844 */
[----:B------:R-:W-:Y:S01]  /*13a30*/  ISETP.GE.U32.AND P6, PT, R0, 0x7fffffa6, PT ;  /* 0x7fffffa60000780c */ /* 0x000fe20003fc6070 */
[----:B---3--:R-:W-:-:S04]  /*13a40*/  VIADD R0, R7, 0xffffffe4 ;  /* 0xffffffe407007836 */ /* 0x008fc80000000000 */
[----:B------:R-:W3:Y:S01]  /*13a50*/  LDC R4, c[0x0][0x230] ;  /* 0x00008c00ff047b82 */ /* 0x000ee20000000800 */
[----:B-1----:R-:W-:Y:S01]  /*13a60*/  VIADD R3, R10, 0xffffffe7 ;  /* 0xffffffe70a037836 */ /* 0x002fe20000000000 */
[----:B------:R-:W-:Y:S06]  /*13a70*/  LDGSTS.E [R251+0x64000], desc[UR4][R210.64], !P5 ;  /* 0x64000000d2fb7fae */ /* 0x000fec000e921844 */
[----:B------:R-:W1:Y:S01]  /*13a80*/  LDC R7, c[0x0][0x230] ;  /* 0x00008c00ff077b82 */ /* 0x000e620000000800 */
[----:B------:R-:W-:Y:S01]  /*13a90*/  ISETP.GE.U32.AND P3, PT, R3, 0x7fffffa8, PT ;  /* 0x7fffffa80300780c */ /* 0x000fe20003f66070 */
[----:B--2---:R-:W-:-:S06]  /*13aa0*/  VIADD R3, R252, 0xffffffe6 ;  /* 0xffffffe6fc037836 */ /* 0x004fcc0000000000 */
[----:B------:R-:W2:Y:S01]  /*13ab0*/  LDC R15, c[0x0][0x230] ;  /* 0x00008c00ff0f7b82 */ /* 0x000ea20000000800 */
[----:B------:R-:W-:Y:S01]  /*13ac0*/  ISETP.GE.U32.AND P5, PT, R0, 0x7fffffa5, PT ;  /* 0x7fffffa50000780c */ /* 0x000fe20003fa6070 */
[----:B----4-:R-:W-:-:S06]  /*13ad0*/  VIADD R0, R5, 0xffffffc6 ;  /* 0xffffffc605007836 */ /* 0x010fcc0000000000 */
[----:B------:R-:W4:Y:S01]  /*13ae0*/  LDC R11, c[0x0][0x230] ;  /* 0x00008c00ff0b7b82 */ /* 0x000f220000000800 */
[----:B------:R-:W-:Y:S01]  /*13af0*/  LOP3.LUT R12, R14, 0x60, RZ, 0x3c, !PT ;  /* 0x000000600e0c7812 */ /* 0x000fe200078e3cff */
[----:B------:R-:W-:Y:S01]  /*13b00*/  LDGSTS.E [R251+0x64004], desc[UR4][R212.64], !P0 ;  /* 0x64004000d4fb7fae */ /* 0x000fe2000c121844 */
[----:B------:R-:W-:-:S03]  /*13b10*/  ISETP.GE.U32.AND P1, PT, R3, 0x7fffffa7, PT ;  /* 0x7fffffa70300780c */ /* 0x000fc60003f26070 */
[----:B------:R-:W-:Y:S02]  /*13b20*/  LDGSTS.E [R251+0x64008], desc[UR4][R214.64], !P4 ;  /* 0x64008000d6fb7fae */ /* 0x000fe4000e121844 */
[----:B------:R-:W4:Y:S01]  /*13b30*/  LDC R5, c[0x0][0x230] ;  /* 0x00008c00ff057b82 */ /* 0x000f220000000800 */
[----:B------:R-:W-:Y:S01]  /*13b40*/  ISETP.GE.U32.AND P4, PT, R0, 0x7fffff87, PT ;  /* 0x7fffff870000780c */ /* 0x000fe20003f86070 */
[----:B------:R-:W-:Y:S01]  /*13b50*/  VIADD R252, R12, UR6 ;  /* 0x000000060cfc7c36 */ /* 0x000fe20008000000 */
[----:B------:R-:W-:Y:S01]  /*13b60*/  LDGSTS.E [R251+0x6400c], desc[UR4][R216.64], !P2 ;  /* 0x6400c000d8fb7fae */ /* 0x000fe2000d121844 */
[----:B------:R-:W-:Y:S02]  /*13b70*/  VIADD R0, R13, 0xffffffc4 ;  /* 0xffffffc40d007836 */ /* 0x000fe40000000000 */
[----:B---3--:R-:W-:Y:S01]  /*13b80*/  VIADD R3, R4, 0xffffffc7 ;  /* 0xffffffc704037836 */ /* 0x008fe20000000000 */
[----:B------:R-:W-:Y:S01]  /*13b90*/  LDGSTS.E [R252+0x60000], desc[UR4][R220.64], !P3 ;  /* 0x60000000dcfc7fae */ /* 0x000fe2000d921844 */
[----:B------:R-:W3:Y:S01]  /*13ba0*/  LDC R10, c[0x0][0x230] ;  /* 0x00008c00ff0a7b82 */ /* 0x000ee20000000800 */
[----:B------:R-:W-:Y:S01]  /*13bb0*/  ISETP.GE.U32.AND P3, PT, R0, 0x7fffff85, PT ;  /* 0x7fffff850000780c */ /* 0x000fe20003f66070 */
[----:B-1----:R-:W-:-:S06]  /*13bc0*/  VIADD R0, R7, 0xffffffe3 ;  /* 0xffffffe307007836 */ /* 0x002fcc0000000000 */
[----:B------:R-:W1:Y:S01]  /*13bd0*/  LDC R246, c[0x0][0x230] ;  /* 0x00008c00fff67b82 */ /* 0x000e620000000800 */
[----:B------:R-:W-:-:S07]  /*13be0*/  ISETP.GE.U32.AND P0, PT, R3, 0x7fffff88, PT ;  /* 0x7fffff880300780c */ /* 0x000fce0003f06070 */
[----:B------:R-:W1:Y:S01]  /*13bf0*/  LDC R4, c[0x0][0x230] ;  /* 0x00008c00ff047b82 */ /* 0x000e620000000800 */
[----:B--2---:R-:W-:Y:S01]  /*13c00*/  VIADD R3, R15, 0xffffffc5 ;  /* 0xffffffc50f037836 */ /* 0x004fe20000000000 */
[----:B------:R-:W-:Y:S01]  /*13c10*/  LDGSTS.E [R252+0x60004], desc[UR4][R142.64], !P1 ;  /* 0x600040008efc7fae */ /* 0x000fe2000c921844 */
[----:B------:R-:W-:Y:S01]  /*13c20*/  ISETP.GE.U32.AND P1, PT, R0, 0x7fffffa4, PT ;  /* 0x7fffffa40000780c */ /* 0x000fe20003f26070 */
[----:B----4-:R-:W-:-:S04]  /*13c30*/  VIADD R0, R11, 0xffffffe2 ;  /* 0xffffffe20b007836 */ /* 0x010fc80000000000 */
[----:B------:R-:W2:Y:S01]  /*13c40*/  LDC R7, c[0x0][0x230] ;  /* 0x00008c00ff077b82 */ /* 0x000ea20000000800 */
[----:B------:R-:W-:Y:S01]  /*13c50*/  ISETP.GE.U32.AND P2, PT, R3, 0x7fffff86, PT ;  /* 0x7fffff860300780c */ /* 0x000fe20003f46070 */
[----:B------:R-:W-:Y:S06]  /*13c60*/  LDGSTS.E [R252+0x60008], desc[UR4][R234.64], !P6 ;  /* 0x60008000eafc7fae */ /* 0x000fec000f121844 */
[----:B------:R-:W4:Y:S01]  /*13c70*/  LDC R15, c[0x0][0x230] ;  /* 0x00008c00ff0f7b82 */ /* 0x000f220000000800 */
[----:B------:R-:W-:Y:S01]  /*13c80*/  ISETP.GE.U32.AND P6, PT, R0, 0x7fffffa3, PT ;  /* 0x7fffffa30000780c */ /* 0x000fe20003fc6070 */
[----:B------:R-:W-:Y:S01]  /*13c90*/  VIADD R0, R5, 0xffffffe0 ;  /* 0xffffffe005007836 */ /* 0x000fe20000000000 */
[----:B------:R-:W-:Y:S04]  /*13ca0*/  LDGSTS.E [R252+0x6000c], desc[UR4][R224.64], !P5 ;  /* 0x6000c000e0fc7fae */ /* 0x000fe8000e921844 */
[----:B------:R-:W-:Y:S01]  /*13cb0*/  LDGSTS.E [R252+0x64000], desc[UR4][R206.64], !P0 ;  /* 0x64000000cefc7fae */ /* 0x000fe2000c121844 */
[----:B------:R-:W-:Y:S01]  /*13cc0*/  ISETP.GE.U32.AND P0, PT, R0, 0x7fffffa1, PT ;  /* 0x7fffffa10000780c */ /* 0x000fe20003f06070 */
[----:B---3--:R-:W-:Y:S01]  /*13cd0*/  VIADD R0, R10, 0xffffffc3 ;  /* 0xffffffc30a007836 */ /* 0x008fe20000000000 */
[----:B------:R-:W-:Y:S01]  /*13ce0*/  LOP3.LUT R14, R14, 0x70, RZ, 0x3c, !PT ;  /* 0x000000700e0e7812 */ /* 0x000fe200078e3cff */
[----:B-1----:R-:W-:Y:S01]  /*13cf0*/  VIADD R10, R246, 0x3f ;  /* 0x0000003ff60a7836 */ /* 0x002fe20000000000 */
[----:B------:R-:W-:Y:S01]  /*13d00*/  LDGSTS.E [R252+0x64004], desc[UR4][R226.64], !P4 ;  /* 0x64004000e2fc7fae */ /* 0x000fe2000e121844 */
[----:B------:R-:W-:Y:S01]  /*13d10*/  VIADD R3, R4, 0xffffffe1 ;  /* 0xffffffe104037836 */ /* 0x000fe20000000000 */
[----:B------:R-:W1:Y:S02]  /*13d20*/  LDC R13, c[0x0][0x230] ;  /* 0x00008c00ff0d7b82 */ /* 0x000e640000000800 */
[----:B------:R-:W-:Y:S01]  /*13d30*/  LDGSTS.E [R252+0x64008], desc[UR4][R228.64], !P2 ;  /* 0x64008000e4fc7fae */ /* 0x000fe2000d121844 */
[----:B------:R-:W-:Y:S01]  /*13d40*/  ISETP.GT.AND P2, PT, R10, 0x3f, PT ;  /* 0x0000003f0a00780c */ /* 0x000fe20003f44270 */
[----:B------:R-:W-:Y:S01]  /*13d50*/  VIADD R246, R14, UR6 ;  /* 0x000000060ef67c36 */ /* 0x000fe20008000000 */
[----:B------:R-:W-:Y:S01]  /*13d60*/  LOP3.LUT R95, R95, 0x3f, RZ, 0xc0, !PT ;  /* 0x0000003f5f5f7812 */ /* 0x000fe200078ec0ff */
[----:B------:R-:W-:Y:S01]  /*13d70*/  LDGSTS.E [R252+0x6400c], desc[UR4][R230.64], !P3 ;  /* 0x6400c000e6fc7fae */ /* 0x000fe2000d921844 */
[----:B------:R-:W-:Y:S01]  /*13d80*/  ISETP.GE.U32.AND P5, PT, R3, 0x7fffffa2, PT ;  /* 0x7fffffa20300780c */ /* 0x000fe20003fa6070 */
[----:B--2---:R-:W-:Y:S01]  /*13d90*/  VIADD R3, R7, 0xffffffc2 ;  /* 0xffffffc207037836 */ /* 0x004fe20000000000 */
[----:B------:R-:W-:Y:S01]  /*13da0*/  ISETP.GE.U32.AND P4, PT, R0, 0x7fffff84, PT ;  /* 0x7fffff840000780c */ /* 0x000fe20003f86070 */
[----:B------:R-:W2:Y:S01]  /*13db0*/  LDC R11, c[0x0][0x230] ;  /* 0x00008c00ff0b7b82 */ /* 0x000ea20000000800 */
[----:B------:R-:W-:Y:S01]  /*13dc0*/  SEL R0, RZ, 0x4, !P2 ;  /* 0x00000004ff007807 */ /* 0x000fe20005000000 */
[----:B----4-:R-:W-:Y:S01]  /*13dd0*/  VIADD R4, R15, 0xffffffc0 ;  /* 0xffffffc00f047836 */ /* 0x010fe20000000000 */
[----:B------:R-:W-:Y:S01]  /*13de0*/  ISETP.GE.AND P2, PT, R95, UR7, PT ;  /* 0x000000075f007c0c */ /* 0x000fe2000bf46270 */
[----:B------:R-:W-:Y:S01]  /*13df0*/  LDGSTS.E [R246+0x60000], desc[UR4][R236.64], !P1 ;  /* 0x60000000ecf67fae */ /* 0x000fe2000c921844 */
[----:B------:R-:W-:-:S02]  /*13e00*/  ISETP.GE.U32.AND P1, PT, R3, 0x7fffff83, PT ;  /* 0x7fffff830300780c */ /* 0x000fc40003f26070 */
[----:B------:R-:W-:Y:S01]  /*13e10*/  SEL R3, R0, RZ, !P2 ;  /* 0x000000ff00037207 */ /* 0x000fe20005000000 */
[----:B------:R-:W3:Y:S01]  /*13e20*/  LDC R12, c[0x0][0x230] ;  /* 0x00008c00ff0c7b82 */ /* 0x000ee20000000800 */
[----:B------:R-:W-:Y:S01]  /*13e30*/  ISETP.GE.AND P3, PT, R95, R4, PT ;  /* 0x000000045f00720c */ /* 0x000fe20003f66270 */
[----:B------:R-:W-:Y:S01]  /*13e40*/  STL.64 [R1+0x19a0], R108 ;  /* 0x0019a06c01007387 */ /* 0x000fe20000100a00 */
[----:B------:R-:W-:Y:S02]  /*13e50*/  ISETP.GT.AND P2, PT, R10, 0x7f, PT ;  /* 0x0000007f0a00780c */ /* 0x000fe40003f44270 */
[----:B------:R-:W-:Y:S01]  /*13e60*/  SEL R0, RZ, 0x4, P3 ;  /* 0x00000004ff007807 */ /* 0x000fe20001800000 */
[----:B------:R-:W-:Y:S02]  /*13e70*/  LDGSTS.E [R246+0x60004], desc[UR4][R238.64], !P6 ;  /* 0x60004000eef67fae */ /* 0x000fe4000f121844 */
[----:B------:R-:W4:Y:S01]  /*13e80*/  LDC R10, c[0x0][0x230] ;  /* 0x00008c00ff0a7b82 */ /* 0x000f220000000800 */
[----:B------:R-:W-:Y:S01]  /*13e90*/  SEL R0, R0, RZ, P2 ;  /* 0x000000ff00007207 */ /* 0x000fe20001000000 */
[----:B------:R-:W-:Y:S04]  /*13ea0*/  STL.64 [R1+0x1920], R16 ;  /* 0x0019201001007387 */ /* 0x000fe80000100a00 */
[----:B------:R-:W-:Y:S01]  /*13eb0*/  STL.64 [R1+0x19a8], R110 ;  /* 0x0019a86e01007387 */ /* 0x000fe20000100a00 */
[----:B------:R-:W-:Y:S01]  /*13ec0*/  IMAD.MOV.U32 R98, RZ, RZ, R30 ;  /* 0x000000ffff627224 */ /* 0x000fe200078e001e */
[----:B------:R-:W4:Y:S02]  /*13ed0*/  LDC R7, c[0x0][0x230] ;  /* 0x00008c00ff077b82 */ /* 0x000f240000000800 */
[----:B------:R-:W-:Y:S04]  /*13ee0*/  STL.64 [R1+0x1928], R26 ;  /* 0x0019281a01007387 */ /* 0x000fe80000100a00 */
[----:B------:R-:W-:Y:S01]  /*13ef0*/  STL.64 [R1+0x19b0], R112 ;  /* 0x0019b07001007387 */ /* 0x000fe20000100a00 */
[----:B------:R-:W-:Y:S01]  /*13f00*/  IMAD.MOV.U32 R99, RZ, RZ, R31 ;  /* 0x000000ffff637224 */ /* 0x000fe200078e001f */
[----:B------:R-:W4:Y:S02]  /*13f10*/  LDC R5, c[0x0][0x230] ;  /* 0x00008c00ff057b82 */ /* 0x000f240000000800 */
[----:B------:R-:W-:Y:S04]  /*13f20*/  STL.64 [R1+0x1930], R116 ;  /* 0x0019307401007387 */ /* 0x000fe80000100a00 */
[----:B------:R-:W-:Y:S01]  /*13f30*/  LDGSTS.E [R246+0x60008], desc[UR4][R118.64], !P5 ;  /* 0x6000800076f67fae */ /* 0x000fe2000e921844 */
[----:B------:R-:W-:Y:S01]  /*13f40*/  ISETP.NE.U32.AND P5, PT, R0, RZ, PT ;  /* 0x000000ff0000720c */ /* 0x000fe20003fa5070 */
[----:B-1----:R-:W-:-:S02]  /*13f50*/  VIADD R0, R13, 0xffffffbf ;  /* 0xffffffbf0d007836 */ /* 0x002fc40000000000 */
[----:B------:R-:W-:Y:S04]  /*13f60*/  STL.64 [R1+0x1938], R138 ;  /* 0x0019388a01007387 */ /* 0x000fe80000100a00 */
[----:B------:R-:W-:Y:S04]  /*13f70*/  STL.64 [R1+0x1940], R174 ;  /* 0x001940ae01007387 */ /* 0x000fe80000100a00 */
[----:B------:R1:W-:Y:S04]  /*13f80*/  STL [R1+0x18c4], R137 ;  /* 0x0018c48901007387 */ /* 0x0003e80000100800 */
[----:B------:R1:W-:Y:S04]  /*13f90*/  STL.64 [R1+0x1948], R242 ;  /* 0x001948f201007387 */ /* 0x0003e80000100a00 */
[----:B------:R-:W4:Y:S01]  /*13fa0*/  LDL.64 R32, [R1+0x548] ;  /* 0x0005480001207983 */ /* 0x000f220000100a00 */
[----:B------:R-:W-:-:S03]  /*13fb0*/  IMAD.MOV.U32 R20, RZ, RZ, R92 ;  /* 0x000000ffff147224 */ /* 0x000fc600078e005c */
[----:B------:R-:W-:Y:S01]  /*13fc0*/  LDGSTS.E [R246+0x6000c], desc[UR4][R120.64], !P0 ;  /* 0x6000c00078f67fae */ /* 0x000fe2000c121844 */
[----:B------:R-:W-:Y:S01]  /*13fd0*/  ISETP.GE.U32.AND P0, PT, R0, 0x7fffff80, PT ;  /* 0x7fffff800000780c */ /* 0x000fe20003f06070 */
[----:B--2---:R-:W-:Y:S02]  /*13fe0*/  VIADD R0, R11, 0xffffffbd ;  /* 0xffffffbd0b007836 */ /* 0x004fe40000000000 */
[----:B------:R-:W2:Y:S01]  /*13ff0*/  LDL.64 R96, [R1+0x528] ;  /* 0x0005280001607983 */ /* 0x000ea20000100a00 */
[----:B------:R-:W-:-:S03]  /*14000*/  IMAD.MOV.U32 R21, RZ, RZ, R93 ;  /* 0x000000ffff157224 */ /* 0x000fc600078e005d */
[----:B------:R-:W2:Y:S01]  /*14010*/  LDL.64 R22, [R1+0x508] ;  /* 0x0005080001167983 */ /* 0x000ea20000100a00 */
[----:B------:R-:W-:-:S03]  /*14020*/  IMAD.MOV.U32 R104, RZ, RZ, R28 ;  /* 0x000000ffff687224 */ /* 0x000fc600078e001c */
[----:B------:R-:W2:Y:S01]  /*14030*/  LDL.64 R94, [R1+0x4e8] ;  /* 0x0004e800015e7983 */ /* 0x000ea20000100a00 */
[----:B------:R-:W-:Y:S01]  /*14040*/  IMAD.MOV.U32 R105, RZ, RZ, R29 ;  /* 0x000000ffff697224 */ /* 0x000fe200078e001d */
[----:B------:R-:W-:Y:S02]  /*14050*/  ISETP.NE.U32.AND P6, PT, R3, RZ, PT ;  /* 0x000000ff0300720c */ /* 0x000fe40003fc5070 */
[----:B------:R-:W2:Y:S01]  /*14060*/  LDL.64 R30, [R1+0x4c8] ;  /* 0x0004c800011e7983 */ /* 0x000ea20000100a00 */
[----:B------:R-:W-:Y:S02]  /*14070*/  IMAD.MOV.U32 R24, RZ, RZ, R90 ;  /* 0x000000ffff187224 */ /* 0x000fe400078e005a */
[----:B------:R-:W-:Y:S01]  /*14080*/  IMAD.MOV.U32 R25, RZ, RZ, R91 ;  /* 0x000000ffff197224 */ /* 0x000fe200078e005b */
[----:B------:R-:W2:Y:S01]  /*14090*/  LDL.64 R92, [R1+0x4a8] ;  /* 0x0004a800015c7983 */ /* 0x000ea20000100a00 */
[----:B---3--:R-:W-:Y:S02]  /*140a0*/  VIADD R3, R12, 0xffffffbe ;  /* 0xffffffbe0c037836 */ /* 0x008fe40000000000 */
[----:B------:R-:W-:Y:S01]  /*140b0*/  IMAD.MOV.U32 R102, RZ, RZ, R18 ;  /* 0x000000ffff667224 */ /* 0x000fe200078e0012 */
[----:B------:R-:W-:Y:S01]  /*140c0*/  LDGSTS.E [R246+0x64000], desc[UR4][R122.64], !P4 ;  /* 0x640000007af67fae */ /* 0x000fe2000e121844 */
[----:B------:R-:W-:-:S03]  /*140d0*/  IMAD.MOV.U32 R103, RZ, RZ, R19 ;  /* 0x000000ffff677224 */ /* 0x000fc600078e0013 */
[----:B------:R-:W3:Y:S01]  /*140e0*/  LDL.64 R28, [R1+0x488] ;  /* 0x00048800011c7983 */ /* 0x000ee20000100a00 */
[----:B------:R-:W-:Y:S02]  /*140f0*/  IMAD.MOV.U32 R12, RZ, RZ, R8 ;  /* 0x000000ffff0c7224 */ /* 0x000fe400078e0008 */
[----:B------:R-:W-:Y:S01]  /*14100*/  IMAD.MOV.U32 R13, RZ, RZ, R9 ;  /* 0x000000ffff0d7224 */ /* 0x000fe200078e0009 */
[----:B------:R-:W-:Y:S01]  /*14110*/  LDGSTS.E [R246+0x64004], desc[UR4][R124.64], !P1 ;  /* 0x640040007cf67fae */ /* 0x000fe2000c921844 */
[----:B------:R-:W-:Y:S01]  /*14120*/  ISETP.GE.U32.AND P1, PT, R0, 0x7fffff7e, PT ;  /* 0x7fffff7e0000780c */ /* 0x000fe20003f26070 */
[----:B----4-:R-:W-:Y:S02]  /*14130*/  VIADD R0, R10, 0xffffff9f ;  /* 0xffffff9f0a007836 */ /* 0x010fe40000000000 */
[----:B------:R-:W4:Y:S01]  /*14140*/  LDL.64 R90, [R1+0x468] ;  /* 0x00046800015a7983 */ /* 0x000f220000100a00 */
[----:B------:R-:W-:Y:S02]  /*14150*/  IMAD.MOV.U32 R100, RZ, RZ, R88 ;  /* 0x000000ffff647224 */ /* 0x000fe400078e0058 */
[----:B------:R-:W-:Y:S01]  /*14160*/  IMAD.MOV.U32 R101, RZ, RZ, R89 ;  /* 0x000000ffff657224 */ /* 0x000fe200078e0059 */
[----:B------:R-:W4:Y:S01]  /*14170*/  LDL.64 R18, [R1+0x448] ;  /* 0x0004480001127983 */ /* 0x000f220000100a00 */
[----:B------:R-:W-:-:S02]  /*14180*/  IMAD.MOV.U32 R10, RZ, RZ, R60 ;  /* 0x000000ffff0a7224 */ /* 0x000fc400078e003c */
[----:B------:R-:W-:Y:S01]  /*14190*/  IMAD.MOV.U32 R11, RZ, RZ, R61 ;  /* 0x000000ffff0b7224 */ /* 0x000fe200078e003d */
[----:B------:R-:W4:Y:S04]  /*141a0*/  LDL.64 R8, [R1+0x428] ;  /* 0x0004280001087983 */ /* 0x000f280000100a00 */
[----:B------:R-:W4:Y:S04]  /*141b0*/  LDL.64 R88, [R1+0x408] ;  /* 0x0004080001587983 */ /* 0x000f280000100a00 */
[----:B------:R-:W4:Y:S01]  /*141c0*/  LDL.64 R60, [R1+0x3e0] ;  /* 0x0003e000013c7983 */ /* 0x000f220000100a00 */
[----:B------:R-:W-:Y:S01]  /*141d0*/  ISETP.GE.U32.AND P4, PT, R3, 0x7fffff7f, PT ;  /* 0x7fffff7f0300780c */ /* 0x000fe20003f86070 */
[----:B------:R-:W-:-:S02]  /*141e0*/  VIADD R3, R7, 0xffffffbc ;  /* 0xffffffbc07037836 */ /* 0x000fc40000000000 */
[----:B------:R-:W-:Y:S02]  /*141f0*/  IMAD.MOV.U32 R107, RZ, RZ, R6 ;  /* 0x000000ffff6b7224 */ /* 0x000fe400078e0006 */
[----:B------:R-:W1:Y:S01]  /*14200*/  LDC.64 R6, c[0x0][0x238] ;  /* 0x00008e00ff067b82 */ /* 0x000e620000000a00 */
[----:B------:R-:W-:-:S05]  /*14210*/  VIADD R5, R5, 0xffffffc1 ;  /* 0xffffffc105057836 */ /* 0x000fca0000000000 */
[----:B------:R-:W-:Y:S02]  /*14220*/  ISETP.GE.U32.AND P3, PT, R5, 0x7fffff82, PT ;  /* 0x7fffff820500780c */ /* 0x000fe40003f66070 */
[----:B------:R-:W-:Y:S01]  /*14230*/  ISETP.GE.U32.AND P2, PT, R4, 0x7fffff81, PT ;  /* 0x7fffff810400780c */ /* 0x000fe20003f46070 */
[----:B------:R-:W4:Y:S01]  /*14240*/  LDC R5, c[0x0][0x230] ;  /* 0x00008c00ff057b82 */ /* 0x000f220000000800 */
[----:B------:R-:W-:-:S09]  /*14250*/  LOP3.LUT R4, R107, 0x40, RZ, 0x3c, !PT ;  /* 0x000000406b047812 */ /* 0x000fd200078e3cff */
[----:B------:R-:W-:Y:S01]  /*14260*/  LDGSTS.E [R246+0x64008], desc[UR4][R126.64], !P3 ;  /* 0x640080007ef67fae */ /* 0x000fe2000d921844 */
[----:B------:R-:W-:Y:S02]  /*14270*/  ISETP.GE.U32.AND P3, PT, R3, 0x7fffff7d, PT ;  /* 0x7fffff7d0300780c */ /* 0x000fe40003f66070 */
[C---:B------:R-:W-:Y:S01]  /*14280*/  LOP3.LUT R3, R107.reuse, 0x20, RZ, 0x3c, !PT ;  /* 0x000000206b037812 */ /* 0x040fe200078e3cff */
[----:B------:R-:W-:Y:S01]  /*14290*/  LDGSTS.E [R246+0x6400c], desc[UR4][R128.64], !P2 ;  /* 0x6400c00080f67fae */ /* 0x000fe2000d121844 */
[----:B-1----:R-:W-:Y:S02]  /*142a0*/  IMAD.MOV.U32 R137, RZ, RZ, R6 ;  /* 0x000000ffff897224 */ /* 0x002fe400078e0006 */
[----:B------:R-:W-:Y:S01]  /*142b0*/  IMAD.MOV.U32 R6, RZ, RZ, R7 ;  /* 0x000000ffff067224 */ /* 0x000fe200078e0007 */
[----:B------:R-:W-:Y:S01]  /*142c0*/  LOP3.LUT R7, R107, 0x60, RZ, 0x3c, !PT ;  /* 0x000000606b077812 */ /* 0x000fe200078e3cff */
[----:B------:R1:W-:Y:S04]  /*142d0*/  STL [R1+0xf70], R3 ;  /* 0x000f700301007387 */ /* 0x0003e80000100800 */
[----:B------:R1:W-:Y:S04]  /*142e0*/  STL [R1+0xf6c], R4 ;  /* 0x000f6c0401007387 */ /* 0x0003e80000100800 */
[----:B------:R-:W-:Y:S04]  /*142f0*/  STL [R1+0xf68], R7 ;  /* 0x000f680701007387 */ /* 0x000fe80000100800 */
[----:B------:R-:W4:Y:S01]  /*14300*/  LDL.64 R242, [R1+0x3c0] ;  /* 0x0003c00001f27983 */ /* 0x000f220000100a00 */
[----:B------:R-:W-:-:S03]  /*14310*/  ISETP.GE.U32.AND P2, PT, R0, 0x7fffff60, PT ;  /* 0x7fffff600000780c */ /* 0x000fc60003f46070 */
[----:B------:R-:W4:Y:S01]  /*14320*/  LDL.64 R174, [R1+0x3a0] ;  /* 0x0003a00001ae7983 */ /* 0x000f220000100a00 */
[----:B------:R-:W-:-:S03]  /*14330*/  VIADD R0, R107, UR6 ;  /* 0x000000066b007c36 */ /* 0x000fc60008000000 */
[----:B------:R-:W4:Y:S04]  /*14340*/  LDL.64 R138, [R1+0x380] ;  /* 0x00038000018a7983 */ /* 0x000f280000100a00 */
[----:B------:R-:W4:Y:S04]  /*14350*/  LDL.64 R116, [R1+0x360] ;  /* 0x0003600001747983 */ /* 0x000f280000100a00 */
[----:B------:R-:W4:Y:S04]  /*14360*/  LDL.64 R112, [R1+0x340] ;  /* 0x0003400001707983 */ /* 0x000f280000100a00 */
[----:B------:R-:W4:Y:S04]  /*14370*/  LDL.64 R26, [R1+0x320] ;  /* 0x00032000011a7983 */ /* 0x000f280000100a00 */
[----:B------:R-:W4:Y:S04]  /*14380*/  LDL.64 R110, [R1+0x300] ;  /* 0x00030000016e7983 */ /* 0x000f280000100a00 */
[----:B------:R-:W4:Y:S04]  /*14390*/  LDL.64 R16, [R1+0x2e0] ;  /* 0x0002e00001107983 */ /* 0x000f280000100a00 */
[----:B------:R-:W4:Y:S04]  /*143a0*/  LDL.64 R108, [R1+0x2c0] ;  /* 0x0002c000016c7983 */ /* 0x000f280000100a00 */
[----:B------:R-:W0:Y:S04]  /*143b0*/  LDGDEPBAR ;  /* 0x00000000000079af */ /* 0x000e280000000000 */
[----:B------:R-:W4:Y:S04]  /*143c0*/  LDL.64 R14, [R1+0x2a0] ;  /* 0x0002a000010e7983 */ /* 0x000f280000100a00 */
[----:B------:R-:W-:Y:S04]  /*143d0*/  LDGSTS.E [R0], desc[UR4][R20.64], P6 ;  /* 0x0000000014007fae */ /* 0x000fe8000b121844 */
[----:B------:R-:W4:Y:S04]  /*143e0*/  LDL.64 R106, [R1+0x280] ;  /* 0x00028000016a7983 */ /* 0x000f280000100a00 */
[----:B------:R-:W-:Y:S04]  /*143f0*/  LDGSTS.E [R0+0x400], desc[UR4][R104.64], P6 ;  /* 0x0040000068007fae */ /* 0x000fe8000b121844 */
        /* <DEDUP_REMOVED lines=13> */
[----:B------:R-:W4:Y:S04]  /*144d0*/  LDL.64 R98, [R1+0x180] ;  /* 0x0001800001627983 */ /* 0x000f280000100a00 */
[----:B------:R-:W-:Y:S04]  /*144e0*/  LDGSTS.E [R0+0x2000], desc[UR4][R32.64], P6 ;  /* 0x0200000020007fae */ /* 0x000fe8000b121844 */
[----:B--2---:R-:W-:Y:S04]  /*144f0*/  LDGSTS.E [R0+0x2400], desc[UR4][R96.64], P6 ;  /* 0x0240000060007fae */ /* 0x004fe8000b121844 */
[----:B------:R-:W2:Y:S04]  /*14500*/  LDL.64 R32, [R1+0x160] ;  /* 0x0001600001207983 */ /* 0x000ea80000100a00 */
[----:B------:R-:W-:Y:S04]  /*14510*/  LDGSTS.E [R0+0x2800], desc[UR4][R22.64], P6 ;  /* 0x0280000016007fae */ /* 0x000fe8000b121844 */
[----:B------:R-:W2:Y:S04]  /*14520*/  LDL.64 R96, [R1+0x140] ;  /* 0x0001400001607983 */ /* 0x000ea80000100a00 */
[----:B------:R-:W-:Y:S04]  /*14530*/  LDGSTS.E [R0+0x2c00], desc[UR4][R94.64], P6 ;  /* 0x02c000005e007fae */ /* 0x000fe8000b121844 */
[----:B------:R-:W2:Y:S04]  /*14540*/  LDL.64 R22, [R1+0x120] ;  /* 0x0001200001167983 */ /* 0x000ea80000100a00 */
[----:B------:R-:W-:Y:S04]  /*14550*/  LDGSTS.E [R0+0x3000], desc[UR4][R30.64], P6 ;  /* 0x030000001e007fae */ /* 0x000fe8000b121844 */
[----:B------:R-:W2:Y:S04]  /*14560*/  LDL.64 R94, [R1+0x100] ;  /* 0x00010000015e7983 */ /* 0x000ea80000100a00 */
[----:B------:R-:W-:Y:S04]  /*14570*/  LDGSTS.E [R0+0x3400], desc[UR4][R92.64], P6 ;  /* 0x034000005c007fae */ /* 0x000fe8000b121844 */
[----:B------:R-:W2:Y:S04]  /*14580*/  LDL.64 R30, [R1+0xe0] ;  /* 0x0000e000011e7983 */ /* 0x000ea80000100a00 */
[----:B---3--:R-:W-:Y:S04]  /*14590*/  LDGSTS.E [R0+0x3800], desc[UR4][R28.64], P6 ;  /* 0x038000001c007fae */ /* 0x008fe8000b121844 */
[----:B------:R-:W3:Y:S04]  /*145a0*/  LDL.64 R92, [R1+0xc0] ;  /* 0x0000c000015c7983 */ /* 0x000ee80000100a00 */
[----:B----4-:R-:W-:Y:S04]  /*145b0*/  LDGSTS.E [R0+0x3c00], desc[UR4][R90.64], P6 ;  /* 0x03c000005a007fae */ /* 0x010fe8000b121844 */
        /* <DEDUP_REMOVED lines=9> */
[----:B------:R-:W4:Y:S04]  /*14650*/  LDL.64 R60, [R1] ;  /* 0x00000000013c7983 */ /* 0x000f280000100a00 */
[----:B------:R-:W-:Y:S04]  /*14660*/  LDGSTS.E [R0+0x5000], desc[UR4][R242.64], P6 ;  /* 0x05000000f2007fae */ /* 0x000fe8000b121844 */
[----:B------:R-:W-:Y:S04]  /*14670*/  LDGSTS.E [R0+0x5400], desc[UR4][R174.64], P6 ;  /* 0x05400000ae007fae */ /* 0x000fe8000b121844 */
[----:B------:R-:W-:Y:S04]  /*14680*/  LDGSTS.E [R0+0x5800], desc[UR4][R138.64], P6 ;  /* 0x058000008a007fae */ /* 0x000fe8000b121844 */
[----:B------:R-:W-:Y:S04]  /*14690*/  LDGSTS.E [R0+0x5c00], desc[UR4][R116.64], P6 ;  /* 0x05c0000074007fae */ /* 0x000fe8000b121844 */
[----:B------:R-:W-:Y:S04]  /*146a0*/  LDGSTS.E [R0+0x6000], desc[UR4][R112.64], P6 ;  /* 0x0600000070007fae */ /* 0x000fe8000b121844 */
[----:B------:R-:W-:Y:S04]  /*146b0*/  LDGSTS.E [R0+0x6400], desc[UR4][R26.64], P6 ;  /* 0x064000001a007fae */ /* 0x000fe8000b121844 */
[----:B------:R-:W-:Y:S04]  /*146c0*/  LDGSTS.E [R0+0x6800], desc[UR4][R110.64], P6 ;  /* 0x068000006e007fae */ /* 0x000fe8000b121844 */
[----:B------:R-:W-:Y:S04]  /*146d0*/  LDGSTS.E [R0+0x6c00], desc[UR4][R16.64], P6 ;  /* 0x06c0000010007fae */ /* 0x000fe8000b121844 */
[----:B------:R-:W-:Y:S01]  /*146e0*/  LDGSTS.E [R0+0x7000], desc[UR4][R108.64], P6 ;  /* 0x070000006c007fae */ /* 0x000fe2000b121844 */
[----:B-1----:R-:W-:-:S03]  /*146f0*/  VIADD R3, R3, UR6 ;  /* 0x0000000603037c36 */ /* 0x002fc60008000000 */
        /* <DEDUP_REMOVED lines=29> */
[----:B--2---:R-:W-:Y:S04]  /*148d0*/  LDGSTS.E [R0+0x11c00], desc[UR4][R32.64], P6 ;  /* 0x11c0000020007fae */ /* 0x004fe8000b121844 */
        /* <DEDUP_REMOVED lines=73> */
[----:B------:R-:W2:Y:S04]  /*14d70*/  LDL.64 R60, [R1+0x3d8] ;  /* 0x0003d800013c7983 */ /* 0x000ea80000100a00 */
[----:B--2---:R-:W-:Y:S04]  /*14d80*/  LDGSTS.E [R3+0x4d00], desc[UR4][R60.64], P6 ;  /* 0x04d000003c037fae */ /* 0x004fe8000b121844 */
[----:B------:R-:W-:Y:S04]  /*14d90*/  LDGSTS.E [R3+0x5100], desc[UR4][R242.64], P6 ;  /* 0x05100000f2037fae */ /* 0x000fe8000b121844 */
[----:B------:R-:W-:Y:S04]  /*14da0*/  LDGSTS.E [R3+0x5500], desc[UR4][R174.64], P6 ;  /* 0x05500000ae037fae */ /* 0x000fe8000b121844 */
[----:B------:R-:W2:Y:S04]  /*14db0*/  LDL.LU.64 R60, [R1+0x19b8] ;  /* 0x0019b800013c7983 */ /* 0x000ea80000300a00 */
        /* <DEDUP_REMOVED lines=12> */
[----:B------:R-:W2:Y:S04]  /*14e80*/  LDL.64 R20, [R1+0x638] ;  /* 0x0006380001147983 */ /* 0x000ea80000100a00 */
        /* <DEDUP_REMOVED lines=33> */
[----:B------:R-:W4:Y:S01]  /*150a0*/  LDL.64 R88, [R1+0x3f0] ;  /* 0x0003f00001587983 */ /* 0x000f220000100a00 */
[----:B------:R-:W-:-:S03]  /*150b0*/  VIADD R4, R4, UR6 ;  /* 0x0000000604047c36 */ /* 0x000fc60008000000 */
[----:B--2---:R-:W-:Y:S04]  /*150c0*/  LDGSTS.E [R3+0x14900], desc[UR4][R60.64], P6 ;  /* 0x149000003c037fae */ /* 0x004fe8000b121844 */
        /* <DEDUP_REMOVED lines=16> */
[----:B------:R1:W-:Y:S04]  /*151d0*/  STL.64 [R1+0x18b8], R60 ;  /* 0x0018b83c01007387 */ /* 0x0003e80000100a00 */
        /* <DEDUP_REMOVED lines=21> */
[----:B-1----:R-:W4:Y:S04]  /*15330*/  LDL.64 R60, [R1+0x230] ;  /* 0x00023000013c7983 */ /* 0x002f280000100a00 */
        /* <DEDUP_REMOVED lines=27> */
[----:B------:R-:W2:Y:S04]  /*154f0*/  LDL.LU.64 R112, [R1+0x19b0] ;  /* 0x0019b00001707983 */ /* 0x000ea80000300a00 */
        /* <DEDUP_REMOVED lines=10> */
[----:B---3--:R-:W-:Y:S04]  /*155a0*/  LDGSTS.E [R4+0x6a00], desc[UR4][R98.64], P6 ;  /* 0x06a0000062047fae */ /* 0x008fe8000b121844 */
[----:B------:R-:W3:Y:S04]  /*155b0*/  LDL.LU.64 R100, [R1+0x1980] ;  /* 0x0019800001647983 */ /* 0x000ee80000300a00 */
[----:B----4-:R-:W-:Y:S04]  /*155c0*/  LDGSTS.E [R4+0x6e00], desc[UR4][R96.64], P6 ;  /* 0x06e0000060047fae */ /* 0x010fe8000b121844 */
[----:B------:R-:W4:Y:S04]  /*155d0*/  LDL.LU.64 R98, [R1+0x1978] ;  /* 0x0019780001627983 */ /* 0x000f280000300a00 */
[----:B------:R-:W-:Y:S04]  /*155e0*/  LDGSTS.E [R4+0x7200], desc[UR4][R94.64], P6 ;  /* 0x072000005e047fae */ /* 0x000fe8000b121844 */
[----:B------:R-:W2:Y:S04]  /*155f0*/  LDL.LU.64 R96, [R1+0x1970] ;  /* 0x0019700001607983 */ /* 0x000ea80000300a00 */
[----:B------:R-:W3:Y:S04]  /*15600*/  LDL.LU.64 R94, [R1+0x1968] ;  /* 0x00196800015e7983 */ /* 0x000ee80000300a00 */
[----:B------:R-:W-:Y:S04]  /*15610*/  LDGSTS.E [R4+0x7600], desc[UR4][R92.64], P6 ;  /* 0x076000005c047fae */ /* 0x000fe8000b121844 */
[----:B------:R-:W4:Y:S04]  /*15620*/  LDL.LU.64 R92, [R1+0x1960] ;  /* 0x00196000015c7983 */ /* 0x000f280000300a00 */
[----:B------:R-:W-:Y:S04]  /*15630*/  LDGSTS.E [R4+0x7a00], desc[UR4][R90.64], P6 ;  /* 0x07a000005a047fae */ /* 0x000fe8000b121844 */
[----:B------:R-:W2:Y:S04]  /*15640*/  LDL.LU.64 R90, [R1+0x1958] ;  /* 0x00195800015a7983 */ /* 0x000ea80000300a00 */
[----:B------:R-:W-:Y:S04]  /*15650*/  LDGSTS.E [R4+0x7e00], desc[UR4][R88.64], P6 ;  /* 0x07e0000058047fae */ /* 0x000fe8000b121844 */
[----:B------:R-:W-:Y:S04]  /*15660*/  LDGSTS.E [R4+0x10200], desc[UR4][R60.64], P6 ;  /* 0x102000003c047fae */ /* 0x000fe8000b121844 */
[----:B------:R-:W-:Y:S04]  /*15670*/  LDGSTS.E [R4+0x10600], desc[UR4][R242.64], P6 ;  /* 0x10600000f2047fae */ /* 0x000fe8000b121844 */
[----:B------:R-:W3:Y:S04]  /*15680*/  LDL.LU.64 R88, [R1+0x1950] ;  /* 0x0019500001587983 */ /* 0x000ee80000300a00 */
        /* <DEDUP_REMOVED lines=34> */
[----:B---3--:R-:W-:Y:S04]  /*158b0*/  LDGSTS.E [R4+0x14a00], desc[UR4][R88.64], P6 ;  /* 0x14a0000058047fae */ /* 0x008fe8000b121844 */
[----:B------:R1:W-:Y:S04]  /*158c0*/  STL.64 [R1+0x1850], R88 ;  /* 0x0018505801007387 */ /* 0x0003e80000100a00 */
[----:B--2---:R-:W-:Y:S04]  /*158d0*/  LDGSTS.E [R4+0x14e00], desc[UR4][R90.64], P6 ;  /* 0x14e000005a047fae */ /* 0x004fe8000b121844 */
[----:B----4-:R-:W-:Y:S04]  /*158e0*/  LDGSTS.E [R4+0x15200], desc[UR4][R92.64], P6 ;  /* 0x152000005c047fae */ /* 0x010fe8000b121844 */
[----:B-1----:R-:W2:Y:S04]  /*158f0*/  LDL.64 R88, [R1+0x630] ;  /* 0x0006300001587983 */ /* 0x002ea80000100a00 */
[----:B------:R-:W-:Y:S04]  /*15900*/  LDGSTS.E [R4+0x15600], desc[UR4][R94.64], P6 ;  /* 0x156000005e047fae */ /* 0x000fe8000b121844 */
[----:B------:R-:W-:Y:S04]  /*15910*/  LDGSTS.E [R4+0x15a00], desc[UR4][R96.64], P6 ;  /* 0x15a0000060047fae */ /* 0x000fe8000b121844 */
[----:B------:R-:W-:Y:S04]  /*15920*/  STL.64 [R1+0x1858], R90 ;  /* 0x0018585a01007387 */ /* 0x000fe80000100a00 */
[----:B------:R-:W-:Y:S01]  /*15930*/  LDGSTS.E [R4+0x15e00], desc[UR4][R98.64], P6 ;  /* 0x15e0000062047fae */ /* 0x000fe2000b121844 */
[----:B------:R-:W-:-:S03]  /*15940*/  VIADD R7, R7, UR6 ;  /* 0x0000000607077c36 */ /* 0x000fc60008000000 */
[----:B------:R-:W-:Y:S04]  /*15950*/  STL.64 [R1+0x1860], R92 ;  /* 0x0018605c01007387 */ /* 0x000fe80000100a00 */
[----:B------:R-:W-:Y:S04]  /*15960*/  LDGSTS.E [R4+0x16200], desc[UR4][R100.64], P6 ;  /* 0x1620000064047fae */ /* 0x000fe8000b121844 */
        /* <DEDUP_REMOVED lines=14> */
[----:B------:R1:W-:Y:S04]  /*15a50*/  STL.64 [R1+0x18a0], R108 ;  /* 0x0018a06c01007387 */ /* 0x0003e80000100a00 */
[----:B------:R3:W-:Y:S04]  /*15a60*/  STL.64 [R1+0x18a8], R110 ;  /* 0x0018a86e01007387 */ /* 0x0007e80000100a00 */
[----:B------:R4:W-:Y:S04]  /*15a70*/  STL.64 [R1+0x18b0], R112 ;  /* 0x0018b07001007387 */ /* 0x0009e80000100a00 */
[----:B-1----:R-:W2:Y:S04]  /*15a80*/  LDL.64 R108, [R1+0x168] ;  /* 0x00016800016c7983 */ /* 0x002ea80000100a00 */
[----:B---3--:R-:W3:Y:S04]  /*15a90*/  LDL.64 R110, [R1+0x188] ;  /* 0x00018800016e7983 */ /* 0x008ee80000100a00 */
[----:B----4-:R-:W4:Y:S04]  /*15aa0*/  LDL.64 R112, [R1+0x1a8] ;  /* 0x0001a80001707983 */ /* 0x010f280000100a00 */
[----:B------:R-:W3:Y:S04]  /*15ab0*/  LDL.64 R106, [R1+0x148] ;  /* 0x00014800016a7983 */ /* 0x000ee80000100a00 */
        /* <DEDUP_REMOVED lines=8> */
[----:B--2---:R-:W-:Y:S04]  /*15b40*/  LDGSTS.E [R7+0x300], desc[UR4][R88.64], P6 ;  /* 0x0030000058077fae */ /* 0x004fe8000b121844 */
[----:B------:R-:W-:Y:S04]  /*15b50*/  LDGSTS.E [R7+0x700], desc[UR4][R60.64], P6 ;  /* 0x007000003c077fae */ /* 0x000fe8000b121844 */
[----:B------:R-:W-:Y:S04]  /*15b60*/  LDGSTS.E [R7+0xb00], desc[UR4][R242.64], P6 ;  /* 0x00b00000f2077fae */ /* 0x000fe8000b121844 */
[----:B------:R-:W-:Y:S04]  /*15b70*/  LDGSTS.E [R7+0xf00], desc[UR4][R174.64], P6 ;  /* 0x00f00000ae077fae */ /* 0x000fe8000b121844 */
[----:B------:R-:W-:Y:S04]  /*15b80*/  LDGSTS.E [R7+0x1300], desc[UR4][R138.64], P6 ;  /* 0x013000008a077fae */ /* 0x000fe8000b121844 */
[----:B------:R-:W2:Y:S04]  /*15b90*/  LDL.64 R242, [R1+0x3c8] ;  /* 0x0003c80001f27983 */ /* 0x000ea80000100a00 */
[----:B------:R-:W4:Y:S04]  /*15ba0*/  LDL.64 R174, [R1+0x3a8] ;  /* 0x0003a80001ae7983 */ /* 0x000f280000100a00 */
[----:B------:R-:W-:Y:S04]  /*15bb0*/  LDGSTS.E [R7+0x1700], desc[UR4][R116.64], P6 ;  /* 0x0170000074077fae */ /* 0x000fe8000b121844 */
[----:B------:R-:W3:Y:S04]  /*15bc0*/  LDL.64 R138, [R1+0x388] ;  /* 0x00038800018a7983 */ /* 0x000ee80000100a00 */
        /* <DEDUP_REMOVED lines=26> */
[----:B------:R-:W3:Y:S04]  /*15d70*/  LDL.64 R88, [R1+0x28] ;  /* 0x0000280001587983 */ /* 0x000ee80000100a00 */
[----:B------:R-:W3:Y:S04]  /*15d80*/  LDL.64 R8, [R1+0x1c8] ;  /* 0x0001c80001087983 */ /* 0x000ee80000100a00 */
[----:B------:R-:W3:Y:S04]  /*15d90*/  LDL.64 R60, [R1+0x8] ;  /* 0x00000800013c7983 */ /* 0x000ee80000100a00 */
[----:B--2---:R-:W-:Y:S04]  /*15da0*/  LDGSTS.E [R7+0x4f00], desc[UR4][R242.64], P6 ;  /* 0x04f00000f2077fae */ /* 0x004fe8000b121844 */
[----:B----4-:R-:W-:Y:S04]  /*15db0*/  LDGSTS.E [R7+0x5300], desc[UR4][R174.64], P6 ;  /* 0x05300000ae077fae */ /* 0x010fe8000b121844 */
[----:B------:R-:W2:Y:S04]  /*15dc0*/  LDL.LU.64 R242, [R1+0x1948] ;  /* 0x0019480001f27983 */ /* 0x000ea80000300a00 */
[----:B------:R-:W4:Y:S04]  /*15dd0*/  LDL.LU.64 R174, [R1+0x1940] ;  /* 0x0019400001ae7983 */ /* 0x000f280000300a00 */
[----:B---3--:R-:W-:Y:S04]  /*15de0*/  LDGSTS.E [R7+0x5700], desc[UR4][R138.64], P6 ;  /* 0x057000008a077fae */ /* 0x008fe8000b121844 */
[----:B------:R-:W-:Y:S04]  /*15df0*/  LDGSTS.E [R7+0x5b00], desc[UR4][R116.64], P6 ;  /* 0x05b0000074077fae */ /* 0x000fe8000b121844 */
[----:B------:R-:W-:Y:S04]  /*15e00*/  LDGSTS.E [R7+0x5f00], desc[UR4][R26.64], P6 ;  /* 0x05f000001a077fae */ /* 0x000fe8000b121844 */
[----:B------:R-:W3:Y:S04]  /*15e10*/  LDL.LU.64 R138, [R1+0x1938] ;  /* 0x00193800018a7983 */ /* 0x000ee80000300a00 */
[----:B------:R-:W2:Y:S04]  /*15e20*/  LDL.LU.64 R116, [R1+0x1930] ;  /* 0x0019300001747983 */ /* 0x000ea80000300a00 */
[----:B------:R-:W4:Y:S04]  /*15e30*/  LDL.LU.64 R26, [R1+0x1928] ;  /* 0x00192800011a7983 */ /* 0x000f280000300a00 */
[----:B------:R-:W-:Y:S04]  /*15e40*/  LDGSTS.E [R7+0x6300], desc[UR4][R16.64], P6 ;  /* 0x0630000010077fae */ /* 0x000fe8000b121844 */
        /* <DEDUP_REMOVED lines=31> */
[----:B------:R1:W-:Y:S04]  /*16040*/  LDGSTS.E [R7+0x13300], desc[UR4][R96.64], P6 ;  /* 0x1330000060077fae */ /* 0x0003e8000b121844 */
[----:B------:R-:W-:Y:S04]  /*16050*/  LDGSTS.E [R7+0x13700], desc[UR4][R94.64], P6 ;  /* 0x137000005e077fae */ /* 0x000fe8000b121844 */
[----:B------:R-:W-:Y:S04]  /*16060*/  LDGSTS.E [R7+0x13b00], desc[UR4][R92.64], P6 ;  /* 0x13b000005c077fae */ /* 0x000fe8000b121844 */
[----:B------:R1:W-:Y:S01]  /*16070*/  LDGSTS.E [R7+0x13f00], desc[UR4][R90.64], P6 ;  /* 0x13f000005a077fae */ /* 0x0003e2000b121844 */
[----:B------:R-:W-:Y:S01]  /*16080*/  VIADD R5, R5, 0xffffff9e ;  /* 0xffffff9e05057836 */ /* 0x000fe20000000000 */
[----:B-1----:R-:W1:Y:S02]  /*16090*/  LDC R96, c[0x0][0x230] ;  /* 0x00008c00ff607b82 */ /* 0x002e640000000800 */
[----:B------:R-:W-:Y:S04]  /*160a0*/  LDGSTS.E [R7+0x14300], desc[UR4][R88.64], P6 ;  /* 0x1430000058077fae */ /* 0x000fe8000b121844 */
[----:B------:R1:W-:Y:S02]  /*160b0*/  LDGSTS.E [R7+0x14700], desc[UR4][R60.64], P6 ;  /* 0x147000003c077fae */ /* 0x0003e4000b121844 */
[----:B------:R-:W2:Y:S08]  /*160c0*/  LDC R91, c[0x0][0x230] ;  /* 0x00008c00ff5b7b82 */ /* 0x000eb00000000800 */
[----:B-1----:R-:W1:Y:S08]  /*160d0*/  LDC R60, c[0x0][0x230] ;  /* 0x00008c00ff3c7b82 */ /* 0x002e700000000800 */
[----:B------:R-:W1:Y:S08]  /*160e0*/  LDC R61, c[0x0][0x230] ;  /* 0x00008c00ff3d7b82 */ /* 0x000e700000000800 */
[----:B------:R-:W1:Y:S08]  /*160f0*/  LDC R89, c[0x0][0x230] ;  /* 0x00008c00ff597b82 */ /* 0x000e700000000800 */
[----:B------:R-:W1:Y:S01]  /*16100*/  LDC R88, c[0x0][0x230] ;  /* 0x00008c00ff587b82 */ /* 0x000e620000000800 */
[----:B----4-:R-:W-:Y:S04]  /*16110*/  LDGSTS.E [R7+0x14b00], desc[UR4][R8.64], P6 ;  /* 0x14b0000008077fae */ /* 0x010fe8000b121844 */
[----:B---3--:R-:W-:Y:S04]  /*16120*/  LDGSTS.E [R7+0x14f00], desc[UR4][R28.64], P6 ;  /* 0x14f000001c077fae */ /* 0x008fe8000b121844 */
[----:B------:R-:W-:Y:S04]  /*16130*/  LDGSTS.E [R7+0x15300], desc[UR4][R30.64], P6 ;  /* 0x153000001e077fae */ /* 0x000fe8000b121844 */
        /* <DEDUP_REMOVED lines=11> */
[----:B------:R-:W-:Y:S01]  /*161f0*/  ISETP.GE.U32.AND P6, PT, R5, 0x7fffff5f, PT ;  /* 0x7fffff5f0500780c */ /* 0x000fe20003fc6070 */
[----:B------:R-:W-:-:S02]  /*16200*/  IMAD.SHL.U32 R5, R137, 0x40, RZ ;  /* 0x0000004089057824 */ /* 0x000fc400078e00ff */
[----:B------:R-:W2:Y:S04]  /*16210*/  LDL.LU R137, [R1+0x18c4] ;  /* 0x0018c40001897983 */ /* 0x000ea80000300800 */
[----:B------:R-:W0:Y:S01]  /*16220*/  LDGDEPBAR ;  /* 0x00000000000079af */ /* 0x000e220000000000 */
[----:B------:R-:W-:Y:S02]  /*16230*/  IMAD.WIDE R92, R5, 0x4, R138 ;  /* 0x00000004055c7825 */ /* 0x000fe400078e028a */
[----:B------:R-:W3:Y:S08]  /*16240*/  LDC R139, c[0x0][0x230] ;  /* 0x00008c00ff8b7b82 */ /* 0x000ef00000000800 */
[----:B------:R-:W-:Y:S01]  /*16250*/  BAR.SYNC.DEFER_BLOCKING 0x0 ;  /* 0x0000000000007b1d */ /* 0x000fe20000010000 */
[----:B-1----:R-:W-:-:S02]  /*16260*/  VIADD R90, R60, 0xffffff9d ;  /* 0xffffff9d3c5a7836 */ /* 0x002fc40000000000 */
[----:B------:R-:W-:Y:S02]  /*16270*/  VIADD R138, R61, 0xffffff9c ;  /* 0xffffff9c3d8a7836 */ /* 0x000fe40000000000 */
[----:B------:R-:W-:-:S03]  /*16280*/  IMAD.WIDE R60, R5, 0x4, R174 ;  /* 0x00000004053c7825 */ /* 0x000fc600078e02ae */
[----:B------:R-:W1:Y:S01]  /*16290*/  LDC R174, c[0x0][0x230] ;  /* 0x00008c00ffae7b82 */ /* 0x000e620000000800 */
[----:B------:R4:W-:Y:S04]  /*162a0*/  STL.64 [R1+0x660], R92 ;  /* 0x0006605c01007387 */ /* 0x0009e80000100a00 */
[----:B------:R-:W-:Y:S01]  /*162b0*/  @!PT LDS RZ, [RZ] ;  /* 0x00000000fffff984 */ /* 0x000fe20000000800 */
[----:B------:R-:W-:Y:S01]  /*162c0*/  @!PT LDS RZ, [RZ] ;  /* 0x00000000fffff984 */ /* 0x000fe20000000800 */
[----:B------:R-:W-:Y:S01]  /*162d0*/  @!PT LDS RZ, [RZ] ;  /* 0x00000000fffff984 */ /* 0x000fe20000000800 */
[----:B------:R4:W-:Y:S01]  /*162e0*/  LDGSTS.E [R2+0x68000], desc[UR4][R92.64], !P0 ;  /* 0x680000005c027fae */ /* 0x0009e2000c121844 */
[----:B------:R-:W-:Y:S02]  /*162f0*/  ISETP.GE.U32.AND P0, PT, R90, 0x7fffff5e, PT ;  /* 0x7fffff5e5a00780c */ /* 0x000fe40003f06070 */
[----:B------:R-:W3:Y:S01]  /*16300*/  LDC R175, c[0x0][0x230] ;  /* 0x00008c00ffaf7b82 */ /* 0x000ee20000000800 */
[----:B------:R2:W-:Y:S04]  /*16310*/  STL.64 [R1+0x680], R60 ;  /* 0x0006803c01007387 */ /* 0x0005e80000100a00 */
[----:B------:R2:W-:Y:S03]  /*16320*/  LDGSTS.E [R2+0x68004], desc[UR4][R60.64], !P4 ;  /* 0x680040003c027fae */ /* 0x0005e6000e121844 */
[----:B------:R-:W1:Y:S01]  /*16330*/  LDC R90, c[0x0][0x230] ;  /* 0x00008c00ff5a7b82 */ /* 0x000e620000000800 */
[----:B------:R-:W-:Y:S01]  /*16340*/  ISETP.GE.U32.AND P4, PT, R138, 0x7fffff5d, PT ;  /* 0x7fffff5d8a00780c */ /* 0x000fe20003f86070 */
[----:B------:R-:W-:-:S04]  /*16350*/  IMAD.WIDE R242, R5, 0x4, R242 ;  /* 0x0000000405f27825 */ /* 0x000fc800078e02f2 */
[C---:B------:R-:W-:Y:S02]  /*16360*/  IMAD.WIDE R94, R5.reuse, 0x4, R140 ;  /* 0x00000004055e7825 */ /* 0x040fe400078e028c */
[----:B------:R-:W3:Y:S02]  /*16370*/  LDC R140, c[0x0][0x230] ;  /* 0x00008c00ff8c7b82 */ /* 0x000ee40000000800 */
[----:B----4-:R-:W-:-:S04]  /*16380*/  IMAD.WIDE R92, R5, 0x4, R144 ;  /* 0x00000004055c7825 */ /* 0x010fc800078e0290 */
[----:B------:R-:W-:Y:S02]  /*16390*/  VIADD R138, R89, 0xffffffb9 ;  /* 0xffffffb9598a7836 */ /* 0x000fe40000000000 */
[----:B------:R-:W4:Y:S01]  /*163a0*/  LDC R144, c[0x0][0x230] ;  /* 0x00008c00ff907b82 */ /* 0x000f220000000800 */
[----:B------:R-:W-:-:S04]  /*163b0*/  IMAD.WIDE R152, R5, 0x4, R152 ;  /* 0x0000000405987825 */ /* 0x000fc800078e0298 */
[----:B------:R-:W-:-:S03]  /*163c0*/  IMAD.WIDE R240, R5, 0x4, R240 ;  /* 0x0000000405f07825 */ /* 0x000fc600078e02f0 */
[----:B------:R-:W4:Y:S01]  /*163d0*/  LDC R141, c[0x0][0x230] ;  /* 0x00008c00ff8d7b82 */ /* 0x000f220000000800 */
[----:B------:R-:W-:-:S07]  /*163e0*/  IMAD.WIDE R154, R5, 0x4, R154 ;  /* 0x00000004059a7825 */ /* 0x000fce00078e029a */
[----:B------:R-:W4:Y:S01]  /*163f0*/  LDC R145, c[0x0][0x230] ;  /* 0x00008c00ff917b82 */ /* 0x000f220000000800 */
[----:B------:R-:W-:-:S04]  /*16400*/  IMAD.WIDE R244, R5, 0x4, R244 ;  /* 0x0000000405f47825 */ /* 0x000fc800078e02f4 */
        /* <DEDUP_REMOVED lines=11> */
[----:B--2---:R-:W-:-:S04]  /*164c0*/  IMAD.WIDE R60, R5, 0x4, R136 ;  /* 0x00000004053c7825 */ /* 0x004fc800078e0288 */
[----:B-1----:R-:W-:Y:S01]  /*164d0*/  VIADD R137, R90, 0xffffffbb ;  /* 0xffffffbb5a897836 */ /* 0x002fe20000000000 */
[----:B------:R1:W-:Y:S01]  /*164e0*/  STL.64 [R1+0x688], R60 ;  /* 0x0006883c01007387 */ /* 0x0003e20000100a00 */
[----:B------:R-:W-:-:S03]  /*164f0*/  VIADD R136, R91, 0xffffffba ;  /* 0xffffffba5b887836 */ /* 0x000fc60000000000 */
[----:B------:R1:W-:Y:S01]  /*16500*/  LDGSTS.E [R2+0x68008], desc[UR4][R60.64], !P1 ;  /* 0x680080003c027fae */ /* 0x0003e2000c921844 */
[----:B------:R-:W-:Y:S01]  /*16510*/  ISETP.GE.U32.AND P1, PT, R137, 0x7fffff7c, PT ;  /* 0x7fffff7c8900780c */ /* 0x000fe20003f26070 */
[----:B------:R-:W-:Y:S02]  /*16520*/  VIADD R137, R88, 0xffffffb8 ;  /* 0xffffffb858897836 */ /* 0x000fe40000000000 */
[C---:B------:R-:W-:Y:S01]  /*16530*/  IMAD.WIDE R90, R5.reuse, 0x4, R146 ;  /* 0x00000004055a7825 */ /* 0x040fe200078e0292 */
[----:B------:R-:W-:Y:S03]  /*16540*/  LDGSTS.E [R2+0x6800c], desc[UR4][R242.64], !P3 ;  /* 0x6800c000f2027fae */ /* 0x000fe6000d921844 */
[----:B------:R-:W-:Y:S01]  /*16550*/  IMAD.WIDE R88, R5, 0x4, R148 ;  /* 0x0000000405587825 */ /* 0x000fe200078e0294 */
[----:B------:R-:W-:Y:S01]  /*16560*/  LDGSTS.E [R2+0x6c000], desc[UR4][R94.64], !P2 ;  /* 0x6c0000005e027fae */ /* 0x000fe2000d121844 */
[----:B-1----:R-:W1:Y:S03]  /*16570*/  LDC R61, c[0x0][0x230] ;  /* 0x00008c00ff3d7b82 */ /* 0x002e660000000800 */
[----:B------:R-:W-:Y:S01]  /*16580*/  LDGSTS.E [R2+0x6c004], desc[UR4][R92.64], !P6 ;  /* 0x6c0040005c027fae */ /* 0x000fe2000f121844 */
[----:B------:R-:W-:Y:S01]  /*16590*/  ISETP.GE.U32.AND P3, PT, R136, 0x7fffff7b, PT ;  /* 0x7fffff7b8800780c */ /* 0x000fe20003f66070 */
[----:B------:R-:W-:-:S02]  /*165a0*/  VIADD R136, R96, 0xffffff9b ;  /* 0xffffff9b60887836 */ /* 0x000fc40000000000 */
[----:B------:R-:W-:Y:S01]  /*165b0*/  LDGSTS.E [R2+0x6c008], desc[UR4][R90.64], !P0 ;  /* 0x6c0080005a027fae */ /* 0x000fe2000c121844 */
[----:B------:R-:W-:Y:S01]  /*165c0*/  ISETP.GE.U32.AND P0, PT, R138, 0x7fffff7a, PT ;  /* 0x7fffff7a8a00780c */ /* 0x000fe20003f06070 */
[----:B------:R-:W2:Y:S02]  /*165d0*/  LDC R60, c[0x0][0x230] ;  /* 0x00008c00ff3c7b82 */ /* 0x000ea40000000800 */
[----:B------:R3:W-:Y:S01]  /*165e0*/  LDGSTS.E [R2+0x6c00c], desc[UR4][R88.64], !P4 ;  /* 0x6c00c00058027fae */ /* 0x0007e2000e121844 */
[----:B------:R-:W-:Y:S02]  /*165f0*/  ISETP.GE.U32.AND P6, PT, R137, 0x7fffff79, PT ;  /* 0x7fffff798900780c */ /* 0x000fe40003fc6070 */
[----:B------:R-:W-:-:S03]  /*16600*/  ISETP.GE.U32.AND P4, PT, R136, 0x7fffff5c, PT ;  /* 0x7fffff5c8800780c */ /* 0x000fc60003f86070 */
[----:B------:R-:W4:Y:S01]  /*16610*/  LDC R138, c[0x0][0x230] ;  /* 0x00008c00ff8a7b82 */ /* 0x000f220000000800 */
[----:B---3--:R-:W-:Y:S01]  /*16620*/  VIADD R2, R174, 0xffffff9a ;  /* 0xffffff9aae027836 */ /* 0x008fe20000000000 */
[----:B------:R-:W-:Y:S06]  /*16630*/  STL.64 [R1+0x8a8], R94 ;  /* 0x0008a85e01007387 */ /* 0x000fec0000100a00 */
[----:B------:R-:W3:Y:S01]  /*16640*/  LDC R137, c[0x0][0x230] ;  /* 0x00008c00ff897b82 */ /* 0x000ee20000000800 */
[----:B------:R-:W-:Y:S01]  /*16650*/  ISETP.GE.U32.AND P2, PT, R2, 0x7fffff5b, PT ;  /* 0x7fffff5b0200780c */ /* 0x000fe20003f46070 */
[----:B------:R-:W-:Y:S01]  /*16660*/  VIADD R136, R175, 0xffffff99 ;  /* 0xffffff99af887836 */ /* 0x000fe20000000000 */
[----:B------:R1:W-:Y:S01]  /*16670*/  STL.64 [R1+0x8c8], R92 ;  /* 0x0008c85c01007387 */ /* 0x0003e20000100a00 */
[----:B------:R-:W-:-:S03]  /*16680*/  IMAD.WIDE R174, R5, 0x4, R176 ;  /* 0x0000000405ae7825 */ /* 0x000fc600078e02b0 */
[----:B------:R1:W-:Y:S01]  /*16690*/  STL.64 [R1+0x900], R90 ;  /* 0x0009005a01007387 */ /* 0x0003e20000100a00 */
[----:B------:R-:W-:Y:S01]  /*166a0*/  VIADD R2, R139, 0xffffff98 ;  /* 0xffffff988b027836 */ /* 0x000fe20000000000 */
[----:B------:R-:W3:Y:S02]  /*166b0*/  LDC R146, c[0x0][0x230] ;  /* 0x00008c00ff927b82 */ /* 0x000ee40000000800 */
[----:B------:R-:W-:Y:S01]  /*166c0*/  LDGSTS.E [R247+0x68000], desc[UR4][R152.64], !P1 ;  /* 0x6800000098f77fae */ /* 0x000fe2000c921844 */
[----:B------:R-:W-:Y:S01]  /*166d0*/  ISETP.GE.U32.AND P1, PT, R136, 0x7fffff5a, PT ;  /* 0x7fffff5a8800780c */ /* 0x000fe20003f26070 */
[----:B-1----:R-:W-:Y:S02]  /*166e0*/  VIADD R136, R61, 0xffffffb7 ;  /* 0xffffffb73d887836 */ /* 0x002fe40000000000 */
[C---:B------:R-:W-:Y:S01]  /*166f0*/  IMAD.WIDE R92, R5.reuse, 0x4, R156 ;  /* 0x00000004055c7825 */ /* 0x040fe200078e029c */
[----:B------:R-:W-:Y:S01]  /*16700*/  LDGSTS.E [R247+0x68004], desc[UR4][R240.64], !P3 ;  /* 0x68004000f0f77fae */ /* 0x000fe2000d921844 */
[----:B------:R-:W1:Y:S02]  /*16710*/  LDC R139, c[0x0][0x230] ;  /* 0x00008c00ff8b7b82 */ /* 0x000e640000000800 */
[----:B------:R-:W-:Y:S01]  /*16720*/  IMAD.WIDE R90, R5, 0x4, R158 ;  /* 0x00000004055a7825 */ /* 0x000fe200078e029e */
[----:B------:R-:W-:Y:S04]  /*16730*/  LDGSTS.E [R247+0x68008], desc[UR4][R174.64], !P0 ;  /* 0x68008000aef77fae */ /* 0x000fe8000c121844 */
[----:B------:R-:W-:Y:S01]  /*16740*/  LDGSTS.E [R247+0x6800c], desc[UR4][R154.64], !P6 ;  /* 0x6800c0009af77fae */ /* 0x000fe2000f121844 */
[----:B------:R-:W1:Y:S03]  /*16750*/  LDC R147, c[0x0][0x230] ;  /* 0x00008c00ff937b82 */ /* 0x000e660000000800 */
[----:B------:R1:W-:Y:S04]  /*16760*/  LDGSTS.E [R247+0x6c000], desc[UR4][R92.64], !P4 ;  /* 0x6c0000005cf77fae */ /* 0x0003e8000e121844 */
[----:B------:R1:W-:Y:S01]  /*16770*/  LDGSTS.E [R247+0x6c004], desc[UR4][R90.64], !P2 ;  /* 0x6c0040005af77fae */ /* 0x0003e2000d121844 */
[----:B------:R-:W-:Y:S01]  /*16780*/  ISETP.GE.U32.AND P2, PT, R136, 0x7fffff78, PT ;  /* 0x7fffff788800780c */ /* 0x000fe20003f46070 */
[----:B------:R-:W-:Y:S01]  /*16790*/  VIADD R136, R140, 0xffffff97 ;  /* 0xffffff978c887836 */ /* 0x000fe20000000000 */
[----:B------:R-:W-:Y:S01]  /*167a0*/  ISETP.GE.U32.AND P3, PT, R2, 0x7fffff59, PT ;  /* 0x7fffff590200780c */ /* 0x000fe20003f66070 */
[----:B------:R3:W-:Y:S01]  /*167b0*/  STL.64 [R1+0x908], R88 ;  /* 0x0009085801007387 */ /* 0x0007e20000100a00 */
[----:B--2---:R-:W-:Y:S01]  /*167c0*/  VIADD R2, R60, 0xffffffb6 ;  /* 0xffffffb63c027836 */ /* 0x004fe20000000000 */
[----:B------:R-:W2:Y:S01]  /*167d0*/  LDC R140, c[0x0][0x230] ;  /* 0x00008c00ff8c7b82 */ /* 0x000ea20000000800 */
[----:B------:R-:W-:Y:S01]  /*167e0*/  ISETP.GE.U32.AND P4, PT, R136, 0x7fffff58, PT ;  /* 0x7fffff588800780c */ /* 0x000fe20003f86070 */
[----:B----4-:R-:W-:-:S02]  /*167f0*/  VIADD R136, R144, 0xffffff95 ;  /* 0xffffff9590887836 */ /* 0x010fc40000000000 */
[----:B------:R-:W-:-:S04]  /*16800*/  VIADD R138, R138, 0xffffffb5 ;  /* 0xffffffb58a8a7836 */ /* 0x000fc80000000000 */
[----:B------:R-:W4:Y:S01]  /*16810*/  LDC R144, c[0x0][0x230] ;  /* 0x00008c00ff907b82 */ /* 0x000f220000000800 */
[----:B---3--:R-:W-:Y:S01]  /*16820*/  IMAD.WIDE R88, R5, 0x4, R160 ;  /* 0x0000000405587825 */ /* 0x008fe200078e02a0 */
[----:B------:R-:W-:-:S03]  /*16830*/  ISETP.GE.U32.AND P0, PT, R138, 0x7fffff76, PT ;  /* 0x7fffff768a00780c */ /* 0x000fc60003f06070 */
[----:B------:R-:W-:Y:S01]  /*16840*/  IMAD.WIDE R60, R5, 0x4, R162 ;  /* 0x00000004053c7825 */ /* 0x000fe200078e02a2 */
[----:B------:R3:W-:Y:S01]  /*16850*/  LDGSTS.E [R247+0x6c008], desc[UR4][R88.64], !P1 ;  /* 0x6c00800058f77fae */ /* 0x0007e2000c921844 */
[----:B------:R-:W-:Y:S01]  /*16860*/  ISETP.GE.U32.AND P1, PT, R2, 0x7fffff77, PT ;  /* 0x7fffff770200780c */ /* 0x000fe20003f26070 */
[----:B------:R-:W3:Y:S01]  /*16870*/  LDC R138, c[0x0][0x230] ;  /* 0x00008c00ff8a7b82 */ /* 0x000ee20000000800 */
[----:B------:R-:W-:Y:S01]  /*16880*/  VIADD R137, R137, 0xffffffb4 ;  /* 0xffffffb489897836 */ /* 0x000fe20000000000 */
[----:B------:R3:W-:Y:S01]  /*16890*/  LDGSTS.E [R247+0x6c00c], desc[UR4][R60.64], !P3 ;  /* 0x6c00c0003cf77fae */ /* 0x0007e2000d921844 */
[----:B------:R-:W-:-:S03]  /*168a0*/  VIADD R2, R141, 0xffffff96 ;  /* 0xffffff968d027836 */ /* 0x000fc60000000000 */
[----:B------:R-:W-:Y:S01]  /*168b0*/  ISETP.GE.U32.AND P6, PT, R137, 0x7fffff75, PT ;  /* 0x7fffff758900780c */ /* 0x000fe20003fc6070 */
[----:B------:R-:W-:Y:S01]  /*168c0*/  LDGSTS.E [R248+0x68000], desc[UR4][R244.64], !P2 ;  /* 0x68000000f4f87fae */ /* 0x000fe2000d121844 */
[----:B------:R-:W3:Y:S01]  /*168d0*/  LDC R137, c[0x0][0x230] ;  /* 0x00008c00ff897b82 */ /* 0x000ee20000000800 */
[----:B------:R-:W-:Y:S01]  /*168e0*/  ISETP.GE.U32.AND P2, PT, R136, 0x7fffff56, PT ;  /* 0x7fffff568800780c */ /* 0x000fe20003f46070 */
[----:B-1----:R-:W-:Y:S01]  /*168f0*/  VIADD R136, R139, 0xffffffb3 ;  /* 0xffffffb38b887836 */ /* 0x002fe20000000000 */
[----:B------:R-:W-:Y:S01]  /*16900*/  ISETP.GE.U32.AND P3, PT, R2, 0x7fffff57, PT ;  /* 0x7fffff570200780c */ /* 0x000fe20003f66070 */
[----:B------:R-:W-:Y:S01]  /*16910*/  VIADD R2, R146, 0xffffff94 ;  /* 0xffffff9492027836 */ /* 0x000fe20000000000 */
[----:B------:R-:W-:Y:S03]  /*16920*/  LDGSTS.E [R248+0x68004], desc[UR4][R164.64], !P1 ;  /* 0x68004000a4f87fae */ /* 0x000fe6000c921844 */
[----:B------:R-:W1:Y:S01]  /*16930*/  LDC R139, c[0x0][0x230] ;  /* 0x00008c00ff8b7b82 */ /* 0x000e620000000800 */
[----:B------:R-:W-:Y:S01]  /*16940*/  ISETP.GE.U32.AND P1, PT, R2, 0x7fffff55, PT ;  /* 0x7fffff550200780c */ /* 0x000fe20003f26070 */
[----:B------:R-:W-:Y:S01]  /*16950*/  IMAD.WIDE R162, R5, 0x4, R166 ;  /* 0x0000000405a27825 */ /* 0x000fe200078e02a6 */
[----:B------:R2:W-:Y:S05]  /*16960*/  STL.64 [R1+0x868], R92 ;  /* 0x0008685c01007387 */ /* 0x0005ea0000100a00 */
[----:B------:R-:W1:Y:S01]  /*16970*/  LDC R141, c[0x0][0x230] ;  /* 0x00008c00ff8d7b82 */ /* 0x000e620000000800 */
[----:B------:R-:W-:Y:S01]  /*16980*/  VIADD R2, R145, 0xffffffb2 ;  /* 0xffffffb291027836 */ /* 0x000fe20000000000 */
[----:B------:R-:W-:Y:S04]  /*16990*/  LDGSTS.E [R248+0x68008], desc[UR4][R222.64], !P0 ;  /* 0x68008000def87fae */ /* 0x000fe8000c121844 */
[----:B------:R4:W-:Y:S01]  /*169a0*/  STL.64 [R1+0x8a0], R90 ;  /* 0x0008a05a01007387 */ /* 0x0009e20000100a00 */
[C---:B--2---:R-:W-:Y:S01]  /*169b0*/  IMAD.WIDE R92, R5.reuse, 0x4, R194 ;  /* 0x00000004055c7825 */ /* 0x044fe200078e02c2 */
[----:B------:R-:W2:Y:S02]  /*169c0*/  LDC R145, c[0x0][0x230] ;  /* 0x00008c00ff917b82 */ /* 0x000ea40000000800 */
[----:B------:R-:W-:Y:S01]  /*169d0*/  LDGSTS.E [R248+0x6800c], desc[UR4][R162.64], !P6 ;  /* 0x6800c000a2f87fae */ /* 0x000fe2000f121844 */
[----:B------:R-:W-:Y:S01]  /*169e0*/  ISETP.GE.U32.AND P6, PT, R2, 0x7fffff73, PT ;  /* 0x7fffff730200780c */ /* 0x000fe20003fc6070 */
[----:B----4-:R-:W-:Y:S01]  /*169f0*/  VIADD R2, R144, 0xffffff93 ;  /* 0xffffff9390027836 */ /* 0x010fe20000000000 */
[----:B------:R-:W-:Y:S01]  /*16a00*/  ISETP.GE.U32.AND P0, PT, R136, 0x7fffff74, PT ;  /* 0x7fffff748800780c */ /* 0x000fe20003f06070 */
[----:B------:R4:W-:Y:S02]  /*16a10*/  LDGSTS.E [R248+0x6c000], desc[UR4][R92.64], !P4 ;  /* 0x6c0000005cf87fae */ /* 0x0009e4000e121844 */
[----:B------:R-:W4:Y:S01]  /*16a20*/  LDC R146, c[0x0][0x230] ;  /* 0x00008c00ff927b82 */ /* 0x000f220000000800 */
[----:B------:R-:W-:Y:S01]  /*16a30*/  IMAD.WIDE R90, R5, 0x4, R168 ;  /* 0x00000004055a7825 */ /* 0x000fe200078e02a8 */
[----:B------:R3:W-:Y:S04]  /*16a40*/  STL.64 [R1+0x8c0], R88 ;  /* 0x0008c05801007387 */ /* 0x0007e80000100a00 */
[----:B------:R4:W-:Y:S01]  /*16a50*/  LDGSTS.E [R248+0x6c004], desc[UR4][R90.64], !P3 ;  /* 0x6c0040005af87fae */ /* 0x0009e2000d921844 */
[----:B------:R-:W-:Y:S01]  /*16a60*/  ISETP.GE.U32.AND P3, PT, R2, 0x7fffff54, PT ;  /* 0x7fffff540200780c */ /* 0x000fe20003f66070 */
[----:B------:R-:W-:Y:S01]  /*16a70*/  VIADD R2, R140, 0xffffff92 ;  /* 0xffffff928c027836 */ /* 0x000fe20000000000 */
[----:B------:R-:W4:Y:S01]  /*16a80*/  LDC R144, c[0x0][0x230] ;  /* 0x00008c00ff907b82 */ /* 0x000f220000000800 */
[----:B------:R1:W-:Y:S01]  /*16a90*/  STL.64 [R1+0x8f0], R60 ;  /* 0x0008f03c01007387 */ /* 0x0003e20000100a00 */
[----:B---3--:R-:W-:-:S02]  /*16aa0*/  VIADD R136, R138, 0xffffffb0 ;  /* 0xffffffb08a887836 */ /* 0x008fc40000000000 */
[----:B------:R-:W-:-:S04]  /*16ab0*/  IMAD.WIDE R88, R5, 0x4, R170 ;  /* 0x0000000405587825 */ /* 0x000fc800078e02aa */
[----:B------:R-:W3:Y:S01]  /*16ac0*/  LDC R138, c[0x0][0x230] ;  /* 0x00008c00ff8a7b82 */ /* 0x000ee20000000800 */
[----:B------:R-:W-:Y:S01]  /*16ad0*/  VIADD R137, R137, 0xffffffb1 ;  /* 0xffffffb189897836 */ /* 0x000fe20000000000 */
[----:B------:R4:W-:Y:S01]  /*16ae0*/  LDGSTS.E [R248+0x6c008], desc[UR4][R88.64], !P2 ;  /* 0x6c00800058f87fae */ /* 0x0009e2000d121844 */
[----:B-1----:R-:W-:Y:S01]  /*16af0*/  IMAD.WIDE R60, R5, 0x4, R172 ;  /* 0x00000004053c7825 */ /* 0x002fe200078e02ac */
[----:B------:R-:W-:-:S04]  /*16b00*/  ISETP.GE.U32.AND P2, PT, R2, 0x7fffff53, PT ;  /* 0x7fffff530200780c */ /* 0x000fc80003f46070 */
[----:B------:R-:W1:Y:S01]  /*16b10*/  LDC R140, c[0x0][0x230] ;  /* 0x00008c00ff8c7b82 */ /* 0x000e620000000800 */
[----:B------:R-:W-:Y:S01]  /*16b20*/  ISETP.GE.U32.AND P4, PT, R136, 0x7fffff71, PT ;  /* 0x7fffff718800780c */ /* 0x000fe20003f86070 */
[----:B------:R-:W-:Y:S01]  /*16b30*/  VIADD R2, R139, 0xffffff90 ;  /* 0xffffff908b027836 */ /* 0x000fe20000000000 */
[----:B------:R4:W-:Y:S01]  /*16b40*/  LDGSTS.E [R248+0x6c00c], desc[UR4][R60.64], !P1 ;  /* 0x6c00c0003cf87fae */ /* 0x0009e2000c921844 */
[----:B------:R-:W-:Y:S01]  /*16b50*/  VIADD R136, R141, 0xffffff91 ;  /* 0xffffff918d887836 */ /* 0x000fe20000000000 */
[----:B------:R-:W-:Y:S01]  /*16b60*/  ISETP.GE.U32.AND P1, PT, R137, 0x7fffff72, PT ;  /* 0x7fffff728900780c */ /* 0x000fe20003f26070 */
[----:B------:R-:W-:Y:S01]  /*16b70*/  IMAD.WIDE R166, R5, 0x4, R134 ;  /* 0x0000000405a67825 */ /* 0x000fe200078e0286 */
[----:B------:R-:W-:Y:S01]  /*16b80*/  LDGSTS.E [R249+0x68000], desc[UR4][R178.64], !P0 ;  /* 0x68000000b2f97fae */ /* 0x000fe2000c121844 */
[----:B------:R-:W3:Y:S01]  /*16b90*/  LDC R139, c[0x0][0x230] ;  /* 0x00008c00ff8b7b82 */ /* 0x000ee20000000800 */
[----:B------:R-:W-:Y:S02]  /*16ba0*/  ISETP.GE.U32.AND P0, PT, R136, 0x7fffff52, PT ;  /* 0x7fffff528800780c */ /* 0x000fe40003f06070 */
[----:B------:R-:W-:Y:S01]  /*16bb0*/  LDGSTS.E [R249+0x68004], desc[UR4][R166.64], !P6 ;  /* 0x68004000a6f97fae */ /* 0x000fe2000f121844 */
[----:B------:R-:W-:-:S04]  /*16bc0*/  ISETP.GE.U32.AND P6, PT, R2, 0x7fffff51, PT ;  /* 0x7fffff510200780c */ /* 0x000fc80003fc6070 */
[----:B------:R-:W3:Y:S01]  /*16bd0*/  LDC R141, c[0x0][0x230] ;  /* 0x00008c00ff8d7b82 */ /* 0x000ee20000000800 */
[----:B------:R4:W-:Y:S01]  /*16be0*/  STL.64 [R1+0x828], R92 ;  /* 0x0008285c01007387 */ /* 0x0009e20000100a00 */
[----:B------:R-:W-:-:S03]  /*16bf0*/  IMAD.WIDE R170, R5, 0x4, R180 ;  /* 0x0000000405aa7825 */ /* 0x000fc600078e02b4 */
[----:B------:R4:W-:Y:S01]  /*16c00*/  STL.64 [R1+0x860], R90 ;  /* 0x0008605a01007387 */ /* 0x0009e20000100a00 */
[----:B--2---:R-:W-:Y:S02]  /*16c10*/  VIADD R135, R145, 0xffffffaf ;  /* 0xffffffaf91877836 */ /* 0x004fe40000000000 */
[----:B------:R-:W2:Y:S01]  /*16c20*/  LDC R148, c[0x0][0x230] ;  /* 0x00008c00ff947b82 */ /* 0x000ea20000000800 */
[----:B------:R1:W-:Y:S01]  /*16c30*/  STL.64 [R1+0x888], R88 ;  /* 0x0008885801007387 */ /* 0x0003e20000100a00 */
[----:B----4-:R-:W-:Y:S02]  /*16c40*/  VIADD R134, R146, 0xffffffae ;  /* 0xffffffae92867836 */ /* 0x010fe40000000000 */
[C---:B------:R-:W-:Y:S01]  /*16c50*/  IMAD.WIDE R92, R5.reuse, 0x4, R182 ;  /* 0x00000004055c7825 */ /* 0x040fe200078e02b6 */
[----:B------:R4:W-:Y:S03]  /*16c60*/  STL.64 [R1+0x8b0], R60 ;  /* 0x0008b03c01007387 */ /* 0x0009e60000100a00 */
[----:B------:R-:W2:Y:S01]  /*16c70*/  LDC R136, c[0x0][0x230] ;  /* 0x00008c00ff887b82 */ /* 0x000ea20000000800 */
[C---:B------:R-:W-:Y:S01]  /*16c80*/  IMAD.WIDE R90, R5.reuse, 0x4, R184 ;  /* 0x00000004055a7825 */ /* 0x040fe200078e02b8 */
[----:B------:R-:W-:Y:S03]  /*16c90*/  LDGSTS.E [R249+0x68008], desc[UR4][R232.64], !P1 ;  /* 0x68008000e8f97fae */ /* 0x000fe6000c921844 */
[----:B-1----:R-:W-:Y:S01]  /*16ca0*/  IMAD.WIDE R88, R5, 0x4, R186 ;  /* 0x0000000405587825 */ /* 0x002fe200078e02ba */
[----:B------:R-:W-:Y:S02]  /*16cb0*/  LDGSTS.E [R249+0x6800c], desc[UR4][R170.64], !P4 ;  /* 0x6800c000aaf97fae */ /* 0x000fe4000e121844 */
[----:B------:R-:W1:Y:S01]  /*16cc0*/  LDC R137, c[0x0][0x230] ;  /* 0x00008c00ff897b82 */ /* 0x000e620000000800 */
[----:B------:R-:W-:Y:S01]  /*16cd0*/  VIADD R2, R147, 0xffffffad ;  /* 0xffffffad93027836 */ /* 0x000fe20000000000 */
[----:B------:R2:W-:Y:S01]  /*16ce0*/  LDGSTS.E [R249+0x6c000], desc[UR4][R92.64], !P3 ;  /* 0x6c0000005cf97fae */ /* 0x0005e2000d921844 */
[----:B----4-:R-:W-:Y:S01]  /*16cf0*/  IMAD.WIDE R60, R5, 0x4, R188 ;  /* 0x00000004053c7825 */ /* 0x010fe200078e02bc */
[----:B------:R-:W-:-:S02]  /*16d00*/  ISETP.GE.U32.AND P3, PT, R135, 0x7fffff70, PT ;  /* 0x7fffff708700780c */ /* 0x000fc40003f66070 */
[----:B------:R4:W-:Y:S01]  /*16d10*/  LDGSTS.E [R249+0x6c004], desc[UR4][R90.64], !P2 ;  /* 0x6c0040005af97fae */ /* 0x0009e2000d121844 */
[----:B------:R-:W-:-:S03]  /*16d20*/  ISETP.GE.U32.AND P4, PT, R134, 0x7fffff6f, PT ;  /* 0x7fffff6f8600780c */ /* 0x000fc60003f86070 */
[----:B------:R4:W-:Y:S01]  /*16d30*/  LDGSTS.E [R249+0x6c008], desc[UR4][R88.64], !P0 ;  /* 0x6c00800058f97fae */ /* 0x0009e2000c121844 */
[----:B------:R-:W-:Y:S02]  /*16d40*/  VIADD R134, R140, 0xffffff8e ;  /* 0xffffff8e8c867836 */ /* 0x000fe40000000000 */
[----:B---3--:R-:W-:Y:S01]  /*16d50*/  VIADD R135, R139, 0xffffff8f ;  /* 0xffffff8f8b877836 */ /* 0x008fe20000000000 */
[----:B------:R3:W-:Y:S01]  /*16d60*/  LDGSTS.E [R249+0x6c00c], desc[UR4][R60.64], !P6 ;  /* 0x6c00c0003cf97fae */ /* 0x0007e2000f121844 */
[----:B------:R-:W-:Y:S01]  /*16d70*/  ISETP.GE.U32.AND P6, PT, R2, 0x7fffff6e, PT ;  /* 0x7fffff6e0200780c */ /* 0x000fe20003fc6070 */
[----:B------:R-:W-:Y:S01]  /*16d80*/  VIADD R2, R138, 0xffffffac ;  /* 0xffffffac8a027836 */ /* 0x000fe20000000000 */
[----:B------:R-:W1:Y:S01]  /*16d90*/  LDC R139, c[0x0][0x230] ;  /* 0x00008c00ff8b7b82 */ /* 0x000e620000000800 */
[----:B------:R-:W-:Y:S01]  /*16da0*/  IMAD.WIDE R172, R5, 0x4, R190 ;  /* 0x0000000405ac7825 */ /* 0x000fe200078e02be */
[----:B------:R-:W-:Y:S02]  /*16db0*/  ISETP.GE.U32.AND P2, PT, R134, 0x7fffff4f, PT ;  /* 0x7fffff4f8600780c */ /* 0x000fe40003f46070 */
[----:B------:R-:W-:Y:S01]  /*16dc0*/  ISETP.GE.U32.AND P0, PT, R2, 0x7fffff6d, PT ;  /* 0x7fffff6d0200780c */ /* 0x000fe20003f06070 */
[----:B------:R-:W-:Y:S01]  /*16dd0*/  VIADD R2, R141, 0xffffff8d ;  /* 0xffffff8d8d027836 */ /* 0x000fe20000000000 */
[----:B------:R-:W-:-:S02]  /*16de0*/  ISETP.GE.U32.AND P1, PT, R135, 0x7fffff50, PT ;  /* 0x7fffff508700780c */ /* 0x000fc40003f26070 */
[----:B------:R-:W1:Y:S01]  /*16df0*/  LDC R138, c[0x0][0x230] ;  /* 0x00008c00ff8a7b82 */ /* 0x000e620000000800 */
[----:B------:R-:W-:Y:S01]  /*16e00*/  VIADD R134, R144, 0xffffff8c ;  /* 0xffffff8c90867836 */ /* 0x000fe20000000000 */
[----:B------:R-:W-:Y:S01]  /*16e10*/  LDGSTS.E [R250+0x68000], desc[UR4][R172.64], !P3 ;  /* 0x68000000acfa7fae */ /* 0x000fe2000d921844 */
[----:B------:R-:W-:-:S03]  /*16e20*/  ISETP.GE.U32.AND P3, PT, R2, 0x7fffff4e, PT ;  /* 0x7fffff4e0200780c */ /* 0x000fc60003f66070 */
[----:B------:R-:W-:Y:S02]  /*16e30*/  LDGSTS.E [R250+0x68004], desc[UR4][R204.64], !P4 ;  /* 0x68004000ccfa7fae */ /* 0x000fe4000e121844 */
[----:B------:R-:W1:Y:S01]  /*16e40*/  LDC R135, c[0x0][0x230] ;  /* 0x00008c00ff877b82 */ /* 0x000e620000000800 */
[----:B------:R-:W-:Y:S01]  /*16e50*/  ISETP.GE.U32.AND P4, PT, R134, 0x7fffff4d, PT ;  /* 0x7fffff4d8600780c */ /* 0x000fe20003f86070 */
[----:B------:R-:W-:Y:S01]  /*16e60*/  IMAD.WIDE R176, R5, 0x4, R132 ;  /* 0x0000000405b07825 */ /* 0x000fe200078e0284 */
[----:B------:R4:W-:Y:S03]  /*16e70*/  STL.64 [R1+0x7e8], R92 ;  /* 0x0007e85c01007387 */ /* 0x0009e60000100a00 */
[----:B--2---:R-:W-:Y:S02]  /*16e80*/  VIADD R2, R148, 0xffffffab ;  /* 0xffffffab94027836 */ /* 0x004fe40000000000 */
[----:B------:R-:W2:Y:S01]  /*16e90*/  LDC R140, c[0x0][0x230] ;  /* 0x00008c00ff8c7b82 */ /* 0x000ea20000000800 */
[----:B------:R3:W-:Y:S01]  /*16ea0*/  STL.64 [R1+0x820], R90 ;  /* 0x0008205a01007387 */ /* 0x0007e20000100a00 */
[----:B------:R-:W-:-:S03]  /*16eb0*/  VIADD R132, R136, 0xffffffaa ;  /* 0xffffffaa88847836 */ /* 0x000fc60000000000 */
[----:B------:R3:W-:Y:S01]  /*16ec0*/  STL.64 [R1+0x848], R88 ;  /* 0x0008485801007387 */ /* 0x0007e20000100a00 */
[C---:B----4-:R-:W-:Y:S02]  /*16ed0*/  IMAD.WIDE R92, R5.reuse, 0x4, R196 ;  /* 0x00000004055c7825 */ /* 0x050fe400078e02c4 */
[----:B------:R-:W4:Y:S01]  /*16ee0*/  LDC R141, c[0x0][0x230] ;  /* 0x00008c00ff8d7b82 */ /* 0x000f220000000800 */
[----:B------:R1:W-:Y:S01]  /*16ef0*/  STL.64 [R1+0x880], R60 ;  /* 0x0008803c01007387 */ /* 0x0003e20000100a00 */
[----:B---3--:R-:W-:-:S03]  /*16f00*/  IMAD.WIDE R90, R5, 0x4, R198 ;  /* 0x00000004055a7825 */ /* 0x008fc600078e02c6 */
[----:B------:R-:W-:Y:S01]  /*16f10*/  LDGSTS.E [R250+0x68008], desc[UR4][R176.64], !P6 ;  /* 0x68008000b0fa7fae */ /* 0x000fe2000f121844 */
[----:B------:R-:W-:Y:S02]  /*16f20*/  ISETP.GE.U32.AND P6, PT, R2, 0x7fffff6c, PT ;  /* 0x7fffff6c0200780c */ /* 0x000fe40003fc6070 */
[----:B------:R-:W3:Y:S01]  /*16f30*/  LDC R134, c[0x0][0x230] ;  /* 0x00008c00ff867b82 */ /* 0x000ee20000000800 */
[C---:B------:R-:W-:Y:S01]  /*16f40*/  IMAD.WIDE R88, R5.reuse, 0x4, R200 ;  /* 0x0000000405587825 */ /* 0x040fe200078e02c8 */
[----:B------:R-:W-:Y:S03]  /*16f50*/  LDGSTS.E [R250+0x6800c], desc[UR4][R192.64], !P0 ;  /* 0x6800c000c0fa7fae */ /* 0x000fe6000c121844 */
[----:B-1----:R-:W-:Y:S01]  /*16f60*/  IMAD.WIDE R60, R5, 0x4, R202 ;  /* 0x00000004053c7825 */ /* 0x002fe200078e02ca */
[----:B------:R-:W-:Y:S02]  /*16f70*/  LDGSTS.E [R250+0x6c000], desc[UR4][R92.64], !P1 ;  /* 0x6c0000005cfa7fae */ /* 0x000fe4000c921844 */
[----:B------:R-:W1:Y:S01]  /*16f80*/  LDC R136, c[0x0][0x230] ;  /* 0x00008c00ff887b82 */ /* 0x000e620000000800 */
[----:B------:R-:W-:Y:S01]  /*16f90*/  VIADD R2, R137, 0xffffffa9 ;  /* 0xffffffa989027836 */ /* 0x000fe20000000000 */
[----:B------:R1:W-:Y:S04]  /*16fa0*/  LDGSTS.E [R250+0x6c004], desc[UR4][R90.64], !P2 ;  /* 0x6c0040005afa7fae */ /* 0x0003e8000d121844 */
[----:B------:R1:W-:Y:S01]  /*16fb0*/  LDGSTS.E [R250+0x6c008], desc[UR4][R88.64], !P3 ;  /* 0x6c00800058fa7fae */ /* 0x0003e2000d921844 */
[----:B------:R-:W-:Y:S01]  /*16fc0*/  ISETP.GE.U32.AND P0, PT, R2, 0x7fffff6a, PT ;  /* 0x7fffff6a0200780c */ /* 0x000fe20003f06070 */
[----:B------:R-:W-:Y:S01]  /*16fd0*/  IMAD.WIDE R180, R5, 0x4, R130 ;  /* 0x0000000405b47825 */ /* 0x000fe200078e0282 */
[----:B------:R-:W1:Y:S01]  /*16fe0*/  LDC R137, c[0x0][0x230] ;  /* 0x00008c00ff897b82 */ /* 0x000e620000000800 */
[----:B------:R1:W-:Y:S01]  /*16ff0*/  LDGSTS.E [R250+0x6c00c], desc[UR4][R60.64], !P4 ;  /* 0x6c00c0003cfa7fae */ /* 0x0003e2000e121844 */
[----:B------:R-:W-:Y:S01]  /*17000*/  ISETP.GE.U32.AND P4, PT, R132, 0x7fffff6b, PT ;  /* 0x7fffff6b8400780c */ /* 0x000fe20003f86070 */
[----:B------:R-:W-:-:S02]  /*17010*/  VIADD R132, R138, 0xffffff8a ;  /* 0xffffff8a8a847836 */ /* 0x000fc40000000000 */
[----:B------:R-:W-:Y:S01]  /*17020*/  VIADD R2, R139, 0xffffffa8 ;  /* 0xffffffa88b027836 */ /* 0x000fe20000000000 */
[----:B------:R-:W-:Y:S02]  /*17030*/  LDGSTS.E [R251+0x68000], desc[UR4][R180.64], !P6 ;  /* 0x68000000b4fb7fae */ /* 0x000fe4000f121844 */
[----:B------:R-:W-:Y:S01]  /*17040*/  ISETP.GE.U32.AND P1, PT, R132, 0x7fffff4b, PT ;  /* 0x7fffff4b8400780c */ /* 0x000fe20003f26070 */
[----:B--2---:R-:W-:Y:S01]  /*17050*/  VIADD R133, R140, 0xffffff8b ;  /* 0xffffff8b8c857836 */ /* 0x004fe20000000000 */
[----:B------:R-:W-:Y:S01]  /*17060*/  ISETP.GE.U32.AND P3, PT, R2, 0x7fffff69, PT ;  /* 0x7fffff690200780c */ /* 0x000fe20003f66070 */
[----:B------:R-:W2:Y:S01]  /*17070*/  LDC R132, c[0x0][0x230] ;  /* 0x00008c00ff847b82 */ /* 0x000ea20000000800 */
[----:B------:R-:W-:-:S07]  /*17080*/  VIADD R2, R135, 0xffffff89 ;  /* 0xffffff8987027836 */ /* 0x000fce0000000000 */
[----:B------:R-:W1:Y:S01]  /*17090*/  LDC R135, c[0x0][0x230] ;  /* 0x00008c00ff877b82 */ /* 0x000e620000000800 */
[----:B------:R-:W-:Y:S01]  /*170a0*/  ISETP.GE.U32.AND P2, PT, R133, 0x7fffff4c, PT ;  /* 0x7fffff4c8500780c */ /* 0x000fe20003f46070 */
[----:B------:R-:W-:Y:S01]  /*170b0*/  IMAD.WIDE R182, R5, 0x4, R150 ;  /* 0x0000000405b67825 */ /* 0x000fe200078e0296 */
[----:B------:R-:W-:-:S05]  /*170c0*/  ISETP.GE.U32.AND P6, PT, R2, 0x7fffff4a, PT ;  /* 0x7fffff4a0200780c */ /* 0x000fca0003fc6070 */
[----:B------:R-:W1:Y:S01]  /*170d0*/  LDC R130, c[0x0][0x230] ;  /* 0x00008c00ff827b82 */ /* 0x000e620000000800 */
[----:B----4-:R-:W-:Y:S01]  /*170e0*/  VIADD R2, R141, 0xffffff88 ;  /* 0xffffff888d027836 */ /* 0x010fe20000000000 */
[----:B------:R-:W-:Y:S06]  /*170f0*/  LDGSTS.E [R251+0x68004], desc[UR4][R182.64], !P4 ;  /* 0x68004000b6fb7fae */ /* 0x000fec000e121844 */
[----:B------:R-:W4:Y:S01]  /*17100*/  LDC R131, c[0x0][0x230] ;  /* 0x00008c00ff837b82 */ /* 0x000f220000000800 */
[----:B------:R-:W-:Y:S01]  /*17110*/  ISETP.GE.U32.AND P4, PT, R2, 0x7fffff49, PT ;  /* 0x7fffff490200780c */ /* 0x000fe20003f86070 */
[----:B------:R-:W-:Y:S01]  /*17120*/  IMAD.WIDE R248, R5, 0x4, R210 ;  /* 0x0000000405f87825 */ /* 0x000fe200078e02d2 */
[----:B------:R-:W-:Y:S05]  /*17130*/  STL.64 [R1+0x7a8], R92 ;  /* 0x0007a85c01007387 */ /* 0x000fea0000100a00 */
[----:B------:R-:W4:Y:S01]  /*17140*/  LDC R139, c[0x0][0x230] ;  /* 0x00008c00ff8b7b82 */ /* 0x000f220000000800 */
[----:B---3--:R-:W-:-:S07]  /*17150*/  VIADD R2, R134, 0xffffffa7 ;  /* 0xffffffa786027836 */ /* 0x008fce0000000000 */
[----:B------:R-:W3:Y:S01]  /*17160*/  LDC R140, c[0x0][0x230] ;  /* 0x00008c00ff8c7b82 */ /* 0x000ee20000000800 */
[----:B------:R4:W-:Y:S01]  /*17170*/  STL.64 [R1+0x7e0], R90 ;  /* 0x0007e05a01007387 */ /* 0x0009e20000100a00 */
[----:B--2---:R-:W-:-:S03]  /*17180*/  VIADD R132, R132, 0xffffffa6 ;  /* 0xffffffa684847836 */ /* 0x004fc60000000000 */
[----:B------:R-:W-:Y:S01]  /*17190*/  LDGSTS.E [R251+0x68008], desc[UR4][R218.64], !P0 ;  /* 0x68008000dafb7fae */ /* 0x000fe2000c121844 */
[----:B-1----:R-:W-:Y:S02]  /*171a0*/  VIADD R130, R130, 0xffffffa4 ;  /* 0xffffffa482827836 */ /* 0x002fe40000000000 */
[----:B----4-:R-:W-:Y:S01]  /*171b0*/  VIADD R131, R131, 0xffffffa5 ;  /* 0xffffffa583837836 */ /* 0x010fe20000000000 */
[----:B------:R1:W-:Y:S01]  /*171c0*/  STL.64 [R1+0x808], R88 ;  /* 0x0008085801007387 */ /* 0x0003e20000100a00 */
[C---:B------:R-:W-:Y:S01]  /*171d0*/  IMAD.WIDE R190, R5.reuse, 0x4, R142 ;  /* 0x0000000405be7825 */ /* 0x040fe200078e028e */
[----:B------:R-:W2:Y:S02]  /*171e0*/  LDC R133, c[0x0][0x230] ;  /* 0x00008c00ff857b82 */ /* 0x000ea40000000800 */
[----:B------:R-:W-:Y:S01]  /*171f0*/  LDGSTS.E [R251+0x6800c], desc[UR4][R208.64], !P3 ;  /* 0x6800c000d0fb7fae */ /* 0x000fe2000d921844 */
[----:B------:R-:W-:-:S03]  /*17200*/  IMAD.WIDE R90, R5, 0x4, R212 ;  /* 0x00000004055a7825 */ /* 0x000fc600078e02d4 */
[----:B------:R4:W-:Y:S01]  /*17210*/  STL.64 [R1+0x840], R60 ;  /* 0x0008403c01007387 */ /* 0x0009e20000100a00 */
[C---:B------:R-:W-:Y:S01]  /*17220*/  IMAD.WIDE R92, R5.reuse, 0x4, R206 ;  /* 0x00000004055c7825 */ /* 0x040fe200078e02ce */
[----:B------:R-:W2:Y:S02]  /*17230*/  LDC R138, c[0x0][0x230] ;  /* 0x00008c00ff8a7b82 */ /* 0x000ea40000000800 */
[----:B------:R-:W-:Y:S01]  /*17240*/  LDGSTS.E [R251+0x6c000], desc[UR4][R248.64], !P2 ;  /* 0x6c000000f8fb7fae */ /* 0x000fe2000d121844 */
[----:B-1----:R-:W-:Y:S01]  /*17250*/  IMAD.WIDE R88, R5, 0x4, R214 ;  /* 0x0000000405587825 */ /* 0x002fe200078e02d6 */
[----:B------:R-:W-:Y:S02]  /*17260*/  ISETP.GE.U32.AND P2, PT, R2, 0x7fffff68, PT ;  /* 0x7fffff680200780c */ /* 0x000fe40003f46070 */
[----:B------:R1:W-:Y:S01]  /*17270*/  LDGSTS.E [R251+0x6c004], desc[UR4][R90.64], !P1 ;  /* 0x6c0040005afb7fae */ /* 0x0003e2000c921844 */
[----:B------:R-:W-:Y:S01]  /*17280*/  VIADD R2, R135, 0xffffff87 ;  /* 0xffffff8787027836 */ /* 0x000fe20000000000 */
[----:B------:R-:W2:Y:S01]  /*17290*/  LDC R134, c[0x0][0x230] ;  /* 0x00008c00ff867b82 */ /* 0x000ea20000000800 */
[----:B----4-:R-:W-:Y:S01]  /*172a0*/  IMAD.WIDE R60, R5, 0x4, R216 ;  /* 0x00000004053c7825 */ /* 0x010fe200078e02d8 */
[----:B------:R4:W-:Y:S01]  /*172b0*/  LDGSTS.E [R251+0x6c008], desc[UR4][R88.64], !P6 ;  /* 0x6c00800058fb7fae */ /* 0x0009e2000f121844 */
[----:B------:R-:W-:-:S03]  /*172c0*/  ISETP.GE.U32.AND P1, PT, R132, 0x7fffff67, PT ;  /* 0x7fffff678400780c */ /* 0x000fc60003f26070 */
[----:B------:R4:W-:Y:S01]  /*172d0*/  LDGSTS.E [R251+0x6c00c], desc[UR4][R60.64], !P4 ;  /* 0x6c00c0003cfb7fae */ /* 0x0009e2000e121844 */
[----:B------:R-:W-:Y:S01]  /*172e0*/  ISETP.GE.U32.AND P4, PT, R2, 0x7fffff48, PT ;  /* 0x7fffff480200780c */ /* 0x000fe20003f86070 */
[----:B------:R-:W-:Y:S01]  /*172f0*/  VIADD R2, R136, 0xffffff86 ;  /* 0xffffff8688027836 */ /* 0x000fe20000000000 */
[----:B------:R-:W-:Y:S01]  /*17300*/  ISETP.GE.U32.AND P6, PT, R130, 0x7fffff65, PT ;  /* 0x7fffff658200780c */ /* 0x000fe20003fc6070 */
[----:B------:R-:W-:Y:S01]  /*17310*/  VIADD R130, R139, 0xffffff85 ;  /* 0xffffff858b827836 */ /* 0x000fe20000000000 */
[----:B------:R-:W-:Y:S01]  /*17320*/  ISETP.GE.U32.AND P0, PT, R131, 0x7fffff66, PT ;  /* 0x7fffff668300780c */ /* 0x000fe20003f06070 */
[----:B------:R-:W-:Y:S01]  /*17330*/  LDGSTS.E [R252+0x68000], desc[UR4][R220.64], !P2 ;  /* 0x68000000dcfc7fae */ /* 0x000fe2000d121844 */
[----:B------:R-:W-:Y:S01]  /*17340*/  ISETP.GE.U32.AND P3, PT, R2, 0x7fffff47, PT ;  /* 0x7fffff470200780c */ /* 0x000fe20003f66070 */
[----:B---3--:R-:W-:Y:S01]  /*17350*/  VIADD R2, R140, 0xffffff84 ;  /* 0xffffff848c027836 */ /* 0x008fe20000000000 */
[----:B------:R-:W-:Y:S01]  /*17360*/  ISETP.GE.U32.AND P2, PT, R130, 0x7fffff46, PT ;  /* 0x7fffff468200780c */ /* 0x000fe20003f46070 */
[----:B------:R-:W-:Y:S01]  /*17370*/  LDGSTS.E [R252+0x68004], desc[UR4][R190.64], !P1 ;  /* 0x68004000befc7fae */ /* 0x000fe2000c921844 */
[----:B------:R-:W3:Y:S02]  /*17380*/  LDC R132, c[0x0][0x230] ;  /* 0x00008c00ff847b82 */ /* 0x000ee40000000800 */
[----:B------:R-:W-:Y:S01]  /*17390*/  ISETP.GE.U32.AND P1, PT, R2, 0x7fffff45, PT ;  /* 0x7fffff450200780c */ /* 0x000fe20003f26070 */
[----:B------:R1:W-:Y:S04]  /*173a0*/  STL.64 [R1+0x7a0], R90 ;  /* 0x0007a05a01007387 */ /* 0x0003e80000100a00 */
[----:B------:R4:W-:Y:S01]  /*173b0*/  STL.64 [R1+0x7c8], R88 ;  /* 0x0007c85801007387 */ /* 0x0009e20000100a00 */
[----:B------:R-:W3:Y:S03]  /*173c0*/  LDC R131, c[0x0][0x230] ;  /* 0x00008c00ff837b82 */ /* 0x000ee60000000800 */
[----:B------:R4:W-:Y:S01]  /*173d0*/  STL.64 [R1+0x800], R60 ;  /* 0x0008003c01007387 */ /* 0x0009e20000100a00 */
[----:B-1----:R-:W-:-:S03]  /*173e0*/  IMAD.WIDE R90, R5, 0x4, R226 ;  /* 0x00000004055a7825 */ /* 0x002fc600078e02e2 */
[----:B------:R-:W-:Y:S01]  /*173f0*/  LDGSTS.E [R252+0x68008], desc[UR4][R234.64], !P0 ;  /* 0x68008000eafc7fae */ /* 0x000fe2000c121844 */
[----:B------:R-:W1:Y:S01]  /*17400*/  LDC R135, c[0x0][0x230] ;  /* 0x00008c00ff877b82 */ /* 0x000e620000000800 */
[C---:B----4-:R-:W-:Y:S02]  /*17410*/  IMAD.WIDE R88, R5.reuse, 0x4, R228 ;  /* 0x0000000405587825 */ /* 0x050fe400078e02e4 */
[----:B------:R-:W-:Y:S02]  /*17420*/  LDGSTS.E [R252+0x6800c], desc[UR4][R224.64], !P6 ;  /* 0x6800c000e0fc7fae */ /* 0x000fe4000f121844 */
[----:B------:R-:W-:Y:S02]  /*17430*/  IMAD.WIDE R60, R5, 0x4, R230 ;  /* 0x00000004053c7825 */ /* 0x000fe400078e02e6 */
[----:B------:R-:W-:Y:S04]  /*17440*/  STL.64 [R1+0x720], R92 ;  /* 0x0007205c01007387 */ /* 0x000fe80000100a00 */
[----:B------:R-:W-:Y:S04]  /*17450*/  LDGSTS.E [R252+0x6c000], desc[UR4][R92.64], !P4 ;  /* 0x6c0000005cfc7fae */ /* 0x000fe8000e121844 */
[----:B------:R-:W-:Y:S04]  /*17460*/  STL.64 [R1+0x780], R90 ;  /* 0x0007805a01007387 */ /* 0x000fe80000100a00 */
[----:B------:R-:W-:Y:S04]  /*17470*/  LDGSTS.E [R252+0x6c004], desc[UR4][R90.64], !P3 ;  /* 0x6c0040005afc7fae */ /* 0x000fe8000d921844 */
[----:B------:R-:W-:Y:S04]  /*17480*/  STL.64 [R1+0x788], R88 ;  /* 0x0007885801007387 */ /* 0x000fe80000100a00 */
[----:B------:R4:W-:Y:S04]  /*17490*/  LDGSTS.E [R252+0x6c008], desc[UR4][R88.64], !P2 ;  /* 0x6c00800058fc7fae */ /* 0x0009e8000d121844 */
[----:B------:R2:W-:Y:S04]  /*174a0*/  STL.64 [R1+0x7c0], R60 ;  /* 0x0007c03c01007387 */ /* 0x0005e80000100a00 */
[----:B------:R4:W-:Y:S04]  /*174b0*/  LDGSTS.E [R252+0x6c00c], desc[UR4][R60.64], !P1 ;  /* 0x6c00c0003cfc7fae */ /* 0x0009e8000c921844 */
[----:B--2---:R-:W2:Y:S04]  /*174c0*/  LDL.LU.64 R60, [R1+0x648] ;  /* 0x00064800013c7983 */ /* 0x004ea80000300a00 */
[----:B------:R-:W2:Y:S04]  /*174d0*/  LDL.LU.64 R110, [R1+0x628] ;  /* 0x00062800016e7983 */ /* 0x000ea80000300a00 */
[----:B------:R-:W2:Y:S04]  /*174e0*/  LDL.LU.64 R108, [R1+0x608] ;  /* 0x00060800016c7983 */ /* 0x000ea80000300a00 */
[----:B------:R-:W2:Y:S01]  /*174f0*/  LDL.LU.64 R90, [R1+0x5e8] ;  /* 0x0005e800015a7983 */ /* 0x000ea20000300a00 */
[----:B------:R-:W-:-:S02]  /*17500*/  VIADD R130, R133, 0xffffffa3 ;  /* 0xffffffa385827836 */ /* 0x000fc40000000000 */
[----:B------:R-:W4:Y:S01]  /*17510*/  LDC R133, c[0x0][0x230] ;  /* 0x00008c00ff857b82 */ /* 0x000f220000000800 */
[----:B------:R-:W-:Y:S01]  /*17520*/  VIADD R2, R137, 0xffffffa2 ;  /* 0xffffffa289027836 */ /* 0x000fe20000000000 */
[----:B------:R-:W2:Y:S01]  /*17530*/  LDL.LU.64 R104, [R1+0x5c8] ;  /* 0x0005c80001687983 */ /* 0x000ea20000300a00 */
[----:B------:R-:W-:Y:S01]  /*17540*/  ISETP.GE.U32.AND P0, PT, R130, 0x7fffff64, PT ;  /* 0x7fffff648200780c */ /* 0x000fe20003f06070 */
[----:B---3--:R-:W-:Y:S02]  /*17550*/  VIADD R130, R132, 0xffffffa0 ;  /* 0xffffffa084827836 */ /* 0x008fe40000000000 */
[----:B------:R-:W-:Y:S01]  /*17560*/  ISETP.GE.U32.AND P6, PT, R2, 0x7fffff63, PT ;  /* 0x7fffff630200780c */ /* 0x000fe20003fc6070 */
[----:B------:R-:W-:Y:S02]  /*17570*/  VIADD R2, R138, 0xffffff83 ;  /* 0xffffff838a027836 */ /* 0x000fe40000000000 */
[----:B------:R-:W-:Y:S01]  /*17580*/  VIADD R131, R131, 0xffffffa1 ;  /* 0xffffffa183837836 */ /* 0x000fe20000000000 */
[----:B------:R-:W-:Y:S01]  /*17590*/  ISETP.GE.U32.AND P4, PT, R130, 0x7fffff61, PT ;  /* 0x7fffff618200780c */ /* 0x000fe20003f86070 */
[----:B------:R-:W-:Y:S01]  /*175a0*/  VIADD R130, R134, 0xffffff82 ;  /* 0xffffff8286827836 */ /* 0x000fe20000000000 */
[----:B------:R-:W-:Y:S01]  /*175b0*/  ISETP.GE.U32.AND P3, PT, R2, 0x7fffff44, PT ;  /* 0x7fffff440200780c */ /* 0x000fe20003f66070 */
[----:B------:R-:W-:Y:S01]  /*175c0*/  IMAD.WIDE R236, R5, 0x4, R236 ;  /* 0x0000000405ec7825 */ /* 0x000fe200078e02ec */
[----:B------:R-:W-:-:S03]  /*175d0*/  ISETP.GE.U32.AND P1, PT, R131, 0x7fffff62, PT ;  /* 0x7fffff628300780c */ /* 0x000fc60003f26070 */
[----:B-1----:R-:W-:Y:S01]  /*175e0*/  VIADD R2, R135, 0xffffff81 ;  /* 0xffffff8187027836 */ /* 0x002fe20000000000 */
[----:B------:R-:W-:Y:S01]  /*175f0*/  ISETP.GE.U32.AND P2, PT, R130, 0x7fffff43, PT ;  /* 0x7fffff438200780c */ /* 0x000fe20003f46070 */
[----:B------:R-:W-:Y:S01]  /*17600*/  IMAD.WIDE R238, R5, 0x4, R238 ;  /* 0x0000000405ee7825 */ /* 0x000fe200078e02ee */
[----:B------:R-:W-:Y:S02]  /*17610*/  LDGSTS.E [R246+0x68000], desc[UR4][R236.64], !P0 ;  /* 0x68000000ecf67fae */ /* 0x000fe4000c121844 */
[----:B------:R-:W-:Y:S01]  /*17620*/  ISETP.GE.U32.AND P0, PT, R2, 0x7fffff42, PT ;  /* 0x7fffff420200780c */ /* 0x000fe20003f06070 */
[----:B------:R-:W-:Y:S01]  /*17630*/  IMAD.SHL.U32 R2, R6, 0x40, RZ ;  /* 0x0000004006027824 */ /* 0x000fe200078e00ff */
[----:B------:R-:W-:Y:S01]  /*17640*/  LDGSTS.E [R246+0x68004], desc[UR4][R238.64], !P6 ;  /* 0x68004000eef67fae */ /* 0x000fe2000f121844 */
[----:B----4-:R-:W-:-:S03]  /*17650*/  VIADD R88, R133, 0xffffff80 ;  /* 0xffffff8085587836 */ /* 0x010fc60000000000 */
[----:B------:R-:W5:Y:S01]  /*17660*/  LDL.LU R6, [R1+0x18c0] ;  /* 0x0018c00001067983 */ /* 0x000f620000300800 */
[C---:B------:R-:W-:Y:S01]  /*17670*/  IMAD.WIDE R200, R5.reuse, 0x4, R118 ;  /* 0x0000000405c87825 */ /* 0x040fe200078e0276 */
[----:B------:R-:W-:Y:S02]  /*17680*/  ISETP.GE.U32.AND P6, PT, R88, 0x7fffff41, PT ;  /* 0x7fffff415800780c */ /* 0x000fe40003fc6070 */
[----:B------:R-:W3:Y:S01]  /*17690*/  LDL.LU.64 R102, [R1+0x5a8] ;  /* 0x0005a80001667983 */ /* 0x000ee20000300a00 */
[----:B------:R-:W-:-:S03]  /*176a0*/  IMAD.WIDE R106, R5, 0x4, R122 ;  /* 0x00000004056a7825 */ /* 0x000fc600078e027a */
[----:B------:R-:W4:Y:S01]  /*176b0*/  LDL.LU.64 R100, [R1+0x588] ;  /* 0x0005880001647983 */ /* 0x000f220000300a00 */
[----:B------:R-:W-:-:S03]  /*176c0*/  IMAD.WIDE R202, R5, 0x4, R120 ;  /* 0x0000000405ca7825 */ /* 0x000fc600078e0278 */
[----:B------:R-:W4:Y:S01]  /*176d0*/  LDL.LU.64 R98, [R1+0x568] ;  /* 0x0005680001627983 */ /* 0x000f220000300a00 */
[----:B------:R-:W-:-:S03]  /*176e0*/  IMAD.WIDE R94, R5, 0x4, R124 ;  /* 0x00000004055e7825 */ /* 0x000fc600078e027c */
[----:B------:R-:W4:Y:S01]  /*176f0*/  LDL.LU.64 R96, [R1+0x548] ;  /* 0x0005480001607983 */ /* 0x000f220000300a00 */
[----:B------:R-:W-:-:S04]  /*17700*/  IMAD.WIDE R88, R5, 0x4, R126 ;  /* 0x0000000405587825 */ /* 0x000fc800078e027e */
[----:B------:R-:W-:Y:S01]  /*17710*/  IMAD.WIDE R92, R5, 0x4, R128 ;  /* 0x00000004055c7825 */ /* 0x000fe200078e0280 */
[----:B------:R1:W-:Y:S04]  /*17720*/  STL.64 [R1+0x6c0], R106 ;  /* 0x0006c06a01007387 */ /* 0x0003e80000100a00 */
[----:B------:R-:W-:Y:S04]  /*17730*/  LDGSTS.E [R246+0x68008], desc[UR4][R200.64], !P1 ;  /* 0x68008000c8f67fae */ /* 0x000fe8000c921844 */
[----:B------:R-:W-:Y:S04]  /*17740*/  STL.64 [R1+0x6e0], R94 ;  /* 0x0006e05e01007387 */ /* 0x000fe80000100a00 */
[----:B------:R-:W-:Y:S04]  /*17750*/  LDGSTS.E [R246+0x6800c], desc[UR4][R202.64], !P4 ;  /* 0x6800c000caf67fae */ /* 0x000fe8000e121844 */
[----:B------:R1:W-:Y:S04]  /*17760*/  STL.64 [R1+0x700], R88 ;  /* 0x0007005801007387 */ /* 0x0003e80000100a00 */
[----:B------:R-:W-:Y:S04]  /*17770*/  LDGSTS.E [R246+0x6c000], desc[UR4][R106.64], !P3 ;  /* 0x6c0000006af67fae */ /* 0x000fe8000d921844 */
[----:B------:R1:W-:Y:S04]  /*17780*/  STL.64 [R1+0x760], R92 ;  /* 0x0007605c01007387 */ /* 0x0003e80000100a00 */
[----:B------:R-:W-:Y:S04]  /*17790*/  LDGSTS.E [R246+0x6c004], desc[UR4][R94.64], !P2 ;  /* 0x6c0040005ef67fae */ /* 0x000fe8000d121844 */
[----:B-1----:R-:W4:Y:S04]  /*177a0*/  LDL.LU.64 R106, [R1+0x528] ;  /* 0x00052800016a7983 */ /* 0x002f280000300a00 */
[----:B------:R-:W-:Y:S04]  /*177b0*/  LDGSTS.E [R246+0x6c008], desc[UR4][R88.64], !P0 ;  /* 0x6c00800058f67fae */ /* 0x000fe8000c121844 */
[----:B------:R1:W-:Y:S04]  /*177c0*/  LDGSTS.E [R246+0x6c00c], desc[UR4][R92.64], !P6 ;  /* 0x6c00c0005cf67fae */ /* 0x0003e8000f121844 */
[----:B------:R-:W0:Y:S04]  /*177d0*/  LDGDEPBAR ;  /* 0x00000000000079af */ /* 0x000e280000000000 */
[----:B------:R-:W4:Y:S04]  /*177e0*/  LDL.LU.64 R88, [R1+0x508] ;  /* 0x0005080001587983 */ /* 0x000f280000300a00 */
[----:B------:R-:W4:Y:S04]  /*177f0*/  LDL.LU.64 R94, [R1+0x4e8] ;  /* 0x0004e800015e7983 */ /* 0x000f280000300a00 */
[----:B------:R-:W-:Y:S04]  /*17800*/  STL [R1+0x400], RZ ;  /* 0x000400ff01007387 */ /* 0x000fe80000100800 */
[----:B------:R-:W-:Y:S04]  /*17810*/  STL [R1+0x404], RZ ;  /* 0x000404ff01007387 */ /* 0x000fe80000100800 */
[----:B------:R-:W4:Y:S01]  /*17820*/  LDL.LU.64 R92, [R1+0x4c8] ;  /* 0x0004c800015c7983 */ /* 0x000f220000300a00 */
[----:B--2---:R-:W-:-:S03]  /*17830*/  IMAD.WIDE R230, R2, 0x4, R90 ;  /* 0x0000000402e67825 */ /* 0x004fc600078e025a */
[----:B------:R-:W2:Y:S01]  /*17840*/  LDL.LU.64 R90, [R1+0x4a8] ;  /* 0x0004a800015a7983 */ /* 0x000ea20000300a00 */
[----:B------:R-:W-:-:S04]  /*17850*/  IMAD.WIDE R60, R2, 0x4, R60 ;  /* 0x00000004023c7825 */ /* 0x000fc800078e023c */
[C---:B------:R-:W-:Y:S01]  /*17860*/  IMAD.WIDE R250, R2.reuse, 0x4, R110 ;  /* 0x0000000402fa7825 */ /* 0x040fe200078e026e */
[----:B------:R2:W-:Y:S03]  /*17870*/  STL.64 [R1+0x740], R60 ;  /* 0x0007403c01007387 */ /* 0x0005e60000100a00 */
[C---:B-1----:R-:W-:Y:S01]  /*17880*/  IMAD.WIDE R246, R2.reuse, 0x4, R108 ;  /* 0x0000000402f67825 */ /* 0x042fe200078e026c */
[----:B------:R-:W-:Y:S03]  /*17890*/  LDGSTS.E [R0+0x20000], desc[UR4][R60.64], P5 ;  /* 0x200000003c007fae */ /* 0x000fe6000a921844 */
[C---:B------:R-:W-:Y:S01]  /*178a0*/  IMAD.WIDE R228, R2.reuse, 0x4, R104 ;  /* 0x0000000402e47825 */ /* 0x040fe200078e0268 */
[----:B------:R-:W-:Y:S04]  /*178b0*/  LDGSTS.E [R0+0x20400], desc[UR4][R250.64], P5 ;  /* 0x20400000fa007fae */ /* 0x000fe8000a921844 */
[----:B------:R-:W2:Y:S04]  /*178c0*/  LDL.LU.64 R104, [R1+0x488] ;  /* 0x0004880001687983 */ /* 0x000ea80000300a00 */
[----:B------:R-:W-:Y:S04]  /*178d0*/  STL.64 [R1+0x8e8], R250 ;  /* 0x0008e8fa01007387 */ /* 0x000fe80000100a00 */
[----:B------:R-:W-:Y:S04]  /*178e0*/  LDGSTS.E [R0+0x20800], desc[UR4][R246.64], P5 ;  /* 0x20800000f6007fae */ /* 0x000fe8000a921844 */
[----:B------:R-:W-:Y:S01]  /*178f0*/  LDGSTS.E [R0+0x20c00], desc[UR4][R230.64], P5 ;  /* 0x20c00000e6007fae */ /* 0x000fe2000a921844 */
[----:B---3--:R-:W-:-:S03]  /*17900*/  IMAD.WIDE R226, R2, 0x4, R102 ;  /* 0x0000000402e27825 */ /* 0x008fc600078e0266 */
[----:B------:R-:W3:Y:S01]  /*17910*/  LDL.LU.64 R102, [R1+0x468] ;  /* 0x0004680001667983 */ /* 0x000ee20000300a00 */
[----:B----4-:R-:W-:-:S03]  /*17920*/  IMAD.WIDE R216, R2, 0x4, R100 ;  /* 0x0000000402d87825 */ /* 0x010fc600078e0264 */
[----:B------:R-:W-:Y:S01]  /*17930*/  STL.64 [R1+0x928], R246 ;  /* 0x000928f601007387 */ /* 0x000fe20000100a00 */
[----:B------:R-:W-:-:S03]  /*17940*/  IMAD.WIDE R214, R2, 0x4, R98 ;  /* 0x0000000402d67825 */ /* 0x000fc600078e0262 */
[----:B------:R-:W4:Y:S04]  /*17950*/  LDL.LU.64 R100, [R1+0x448] ;  /* 0x0004480001647983 */ /* 0x000f280000300a00 */
[----:B------:R-:W-:Y:S01]  /*17960*/  STL.64 [R1+0x948], R230 ;  /* 0x000948e601007387 */ /* 0x000fe20000100a00 */
[----:B------:R-:W-:-:S03]  /*17970*/  IMAD.WIDE R212, R2, 0x4, R96 ;  /* 0x0000000402d47825 */ /* 0x000fc600078e0260 */
[----:B------:R-:W4:Y:S04]  /*17980*/  LDL.LU.64 R110, [R1+0x428] ;  /* 0x00042800016e7983 */ /* 0x000f280000300a00 */
[----:B------:R-:W4:Y:S04]  /*17990*/  LDL.LU.64 R98, [R1+0x408] ;  /* 0x0004080001627983 */ /* 0x000f280000300a00 */
[----:B------:R-:W-:Y:S04]  /*179a0*/  STL.64 [R1+0x968], R228 ;  /* 0x000968e401007387 */ /* 0x000fe80000100a00 */
[----:B------:R-:W4:Y:S04]  /*179b0*/  LDL.LU.64 R96, [R1+0x3e0] ;  /* 0x0003e00001607983 */ /* 0x000f280000300a00 */
[----:B------:R-:W-:Y:S04]  /*179c0*/  STL.64 [R1+0x988], R226 ;  /* 0x000988e201007387 */ /* 0x000fe80000100a00 */
[----:B------:R-:W4:Y:S04]  /*179d0*/  LDL.LU.64 R108, [R1+0x3c0] ;  /* 0x0003c000016c7983 */ /* 0x000f280000300a00 */
[----:B------:R-:W-:Y:S04]  /*179e0*/  STL.64 [R1+0x9a8], R216 ;  /* 0x0009a8d801007387 */ /* 0x000fe80000100a00 */
[----:B------:R-:W-:Y:S01]  /*179f0*/  LDGSTS.E [R0+0x21000], desc[UR4][R228.64], P5 ;  /* 0x21000000e4007fae */ /* 0x000fe2000a921844 */
[----:B------:R-:W-:-:S03]  /*17a00*/  IMAD.WIDE R210, R2, 0x4, R106 ;  /* 0x0000000402d27825 */ /* 0x000fc600078e026a */
[----:B------:R-:W-:Y:S04]  /*17a10*/  LDGSTS.E [R0+0x21400], desc[UR4][R226.64], P5 ;  /* 0x21400000e2007fae */ /* 0x000fe8000a921844 */
[----:B------:R-:W-:Y:S04]  /*17a20*/  LDGSTS.E [R0+0x21800], desc[UR4][R216.64], P5 ;  /* 0x21800000d8007fae */ /* 0x000fe8000a921844 */
[----:B------:R-:W-:Y:S04]  /*17a30*/  LDGSTS.E [R0+0x21c00], desc[UR4][R214.64], P5 ;  /* 0x21c00000d6007fae */ /* 0x000fe8000a921844 */
[----:B------:R-:W-:Y:S01]  /*17a40*/  LDGSTS.E [R0+0x22000], desc[UR4][R212.64], P5 ;  /* 0x22000000d4007fae */ /* 0x000fe2000a921844 */
[----:B------:R-:W-:-:S03]  /*17a50*/  IMAD.WIDE R206, R2, 0x4, R88 ;  /* 0x0000000402ce7825 */ /* 0x000fc600078e0258 */
[----:B------:R-:W-:Y:S04]  /*17a60*/  LDGSTS.E [R0+0x22400], desc[UR4][R210.64], P5 ;  /* 0x22400000d2007fae */ /* 0x000fe8000a921844 */
[----:B------:R-:W4:Y:S01]  /*17a70*/  LDL.LU.64 R88, [R1+0x3a0] ;  /* 0x0003a00001587983 */ /* 0x000f220000300a00 */
[----:B------:R-:W-:-:S03]  /*17a80*/  IMAD.WIDE R198, R2, 0x4, R94 ;  /* 0x0000000402c67825 */ /* 0x000fc600078e025e */
[----:B------:R-:W-:Y:S04]  /*17a90*/  STL.64 [R1+0x9c8], R214 ;  /* 0x0009c8d601007387 */ /* 0x000fe80000100a00 */
[----:B------:R-:W4:Y:S01]  /*17aa0*/  LDL.LU.64 R94, [R1+0x380] ;  /* 0x00038000015e7983 */ /* 0x000f220000300a00 */
[----:B------:R-:W-:-:S03]  /*17ab0*/  IMAD.WIDE R196, R2, 0x4, R92 ;  /* 0x0000000402c47825 */ /* 0x000fc600078e025c */
[----:B------:R-:W-:Y:S04]  /*17ac0*/  STL.64 [R1+0x9e8], R212 ;  /* 0x0009e8d401007387 */ /* 0x000fe80000100a00 */
[----:B------:R-:W4:Y:S04]  /*17ad0*/  LDL.LU.64 R106, [R1+0x360] ;  /* 0x00036000016a7983 */ /* 0x000f280000300a00 */
[----:B------:R-:W4:Y:S04]  /*17ae0*/  LDL.LU.64 R92, [R1+0x340] ;  /* 0x00034000015c7983 */ /* 0x000f280000300a00 */
[----:B------:R-:W-:Y:S04]  /*17af0*/  STL.64 [R1+0xa08], R210 ;  /* 0x000a08d201007387 */ /* 0x000fe80000100a00 */
[----:B------:R-:W-:Y:S04]  /*17b00*/  LDGSTS.E [R0+0x22800], desc[UR4][R206.64], P5 ;  /* 0x22800000ce007fae */ /* 0x000fe8000a921844 */
[----:B------:R-:W-:Y:S04]  /*17b10*/  LDGSTS.E [R0+0x22c00], desc[UR4][R198.64], P5 ;  /* 0x22c00000c6007fae */ /* 0x000fe8000a921844 */
[----:B------:R-:W-:Y:S01]  /*17b20*/  LDGSTS.E [R0+0x23000], desc[UR4][R196.64], P5 ;  /* 0x23000000c4007fae */ /* 0x000fe2000a921844 */
[----:B--2---:R-:W-:-:S03]  /*17b30*/  IMAD.WIDE R194, R2, 0x4, R90 ;  /* 0x0000000402c27825 */ /* 0x004fc600078e025a */
[----:B------:R-:W2:Y:S04]  /*17b40*/  LDL.LU.64 R90, [R1+0x320] ;  /* 0x00032000015a7983 */ /* 0x000ea80000300a00 */
[----:B------:R-:W-:Y:S04]  /*17b50*/  STL.64 [R1+0xa28], R206 ;  /* 0x000a28ce01007387 */ /* 0x000fe80000100a00 */
[----:B------:R-:W-:Y:S01]  /*17b60*/  LDGSTS.E [R0+0x23400], desc[UR4][R194.64], P5 ;  /* 0x23400000c2007fae */ /* 0x000fe2000a921844 */
[----:B------:R-:W-:-:S03]  /*17b70*/  IMAD.WIDE R188, R2, 0x4, R104 ;  /* 0x0000000402bc7825 */ /* 0x000fc600078e0268 */
[----:B------:R-:W2:Y:S04]  /*17b80*/  LDL.LU.64 R104, [R1+0x300] ;  /* 0x0003000001687983 */ /* 0x000ea80000300a00 */
[----:B------:R-:W-:Y:S04]  /*17b90*/  STL.64 [R1+0xa48], R198 ;  /* 0x000a48c601007387 */ /* 0x000fe80000100a00 */
[----:B------:R-:W-:Y:S01]  /*17ba0*/  LDGSTS.E [R0+0x23800], desc[UR4][R188.64], P5 ;  /* 0x23800000bc007fae */ /* 0x000fe2000a921844 */
[----:B---3--:R-:W-:-:S03]  /*17bb0*/  IMAD.WIDE R186, R2, 0x4, R102 ;  /* 0x0000000402ba7825 */ /* 0x008fc600078e0266 */
[----:B------:R-:W3:Y:S04]  /*17bc0*/  LDL.LU.64 R102, [R1+0x2e0] ;  /* 0x0002e00001667983 */ /* 0x000ee80000300a00 */
[----:B------:R-:W-:Y:S01]  /*17bd0*/  STL.64 [R1+0xa68], R196 ;  /* 0x000a68c401007387 */ /* 0x000fe20000100a00 */
[----:B----4-:R-:W-:-:S03]  /*17be0*/  IMAD.WIDE R184, R2, 0x4, R100 ;  /* 0x0000000402b87825 */ /* 0x010fc600078e0264 */
[----:B------:R-:W4:Y:S04]  /*17bf0*/  LDL.LU.64 R100, [R1+0x2c0] ;  /* 0x0002c00001647983 */ /* 0x000f280000300a00 */
[----:B------:R-:W-:Y:S01]  /*17c00*/  STL.64 [R1+0xa88], R194 ;  /* 0x000a88c201007387 */ /* 0x000fe20000100a00 */
[----:B------:R-:W-:-:S03]  /*17c10*/  IMAD.WIDE R168, R2, 0x4, R110 ;  /* 0x0000000402a87825 */ /* 0x000fc600078e026e */
[----:B------:R-:W-:Y:S01]  /*17c20*/  STL.64 [R1+0xaa8], R188 ;  /* 0x000aa8bc01007387 */ /* 0x000fe20000100a00 */
[----:B------:R-:W-:-:S03]  /*17c30*/  IMAD.WIDE R160, R2, 0x4, R98 ;  /* 0x0000000402a07825 */ /* 0x000fc600078e0262 */
[----:B------:R-:W4:Y:S04]  /*17c40*/  LDL.LU.64 R98, [R1+0x2a0] ;  /* 0x0002a00001627983 */ /* 0x000f280000300a00 */
[----:B------:R-:W-:Y:S01]  /*17c50*/  STL.64 [R1+0xac8], R186 ;  /* 0x000ac8ba01007387 */ /* 0x000fe20000100a00 */
[----:B------:R-:W-:-:S03]  /*17c60*/  IMAD.WIDE R158, R2, 0x4, R96 ;  /* 0x00000004029e7825 */ /* 0x000fc600078e0260 */
[----:B------:R-:W4:Y:S04]  /*17c70*/  LDL.LU.64 R96, [R1+0x280] ;  /* 0x0002800001607983 */ /* 0x000f280000300a00 */
[----:B------:R-:W-:Y:S01]  /*17c80*/  STL.64 [R1+0xae8], R184 ;  /* 0x000ae8b801007387 */ /* 0x000fe20000100a00 */
[----:B------:R-:W-:-:S03]  /*17c90*/  IMAD.WIDE R156, R2, 0x4, R108 ;  /* 0x00000004029c7825 */ /* 0x000fc600078e026c */
[----:B------:R-:W-:Y:S04]  /*17ca0*/  STL.64 [R1+0xb08], R168 ;  /* 0x000b08a801007387 */ /* 0x000fe80000100a00 */
[----:B------:R-:W-:Y:S04]  /*17cb0*/  LDGSTS.E [R0+0x23c00], desc[UR4][R186.64], P5 ;  /* 0x23c00000ba007fae */ /* 0x000fe8000a921844 */
[----:B------:R-:W-:Y:S04]  /*17cc0*/  LDGSTS.E [R0+0x24000], desc[UR4][R184.64], P5 ;  /* 0x24000000b8007fae */ /* 0x000fe8000a921844 */
[----:B------:R-:W-:Y:S04]  /*17cd0*/  LDGSTS.E [R0+0x24400], desc[UR4][R168.64], P5 ;  /* 0x24400000a8007fae */ /* 0x000fe8000a921844 */
[----:B------:R-:W-:Y:S04]  /*17ce0*/  LDGSTS.E [R0+0x24800], desc[UR4][R160.64], P5 ;  /* 0x24800000a0007fae */ /* 0x000fe8000a921844 */
[----:B------:R-:W-:Y:S04]  /*17cf0*/  LDGSTS.E [R0+0x24c00], desc[UR4][R158.64], P5 ;  /* 0x24c000009e007fae */ /* 0x000fe8000a921844 */
[----:B------:R-:W-:Y:S01]  /*17d00*/  LDGSTS.E [R0+0x25000], desc[UR4][R156.64], P5 ;  /* 0x250000009c007fae */ /* 0x000fe2000a921844 */
[----:B------:R-:W-:-:S03]  /*17d10*/  IMAD.WIDE R150, R2, 0x4, R88 ;  /* 0x0000000402967825 */ /* 0x000fc600078e0258 */
[----:B------:R-:W4:Y:S04]  /*17d20*/  LDL.LU.64 R88, [R1+0x260] ;  /* 0x0002600001587983 */ /* 0x000f280000300a00 */
[----:B------:R-:W-:Y:S01]  /*17d30*/  STL.64 [R1+0xb28], R160 ;  /* 0x000b28a001007387 */ /* 0x000fe20000100a00 */
[----:B------:R-:W-:-:S03]  /*17d40*/  IMAD.WIDE R148, R2, 0x4, R94 ;  /* 0x0000000402947825 */ /* 0x000fc600078e025e */
[----:B------:R-:W4:Y:S04]  /*17d50*/  LDL.LU.64 R94, [R1+0x240] ;  /* 0x00024000015e7983 */ /* 0x000f280000300a00 */
[----:B------:R-:W-:Y:S04]  /*17d60*/  STL.64 [R1+0xb48], R158 ;  /* 0x000b489e01007387 */ /* 0x000fe80000100a00 */
[----:B------:R-:W-:Y:S01]  /*17d70*/  STL.64 [R1+0xb68], R156 ;  /* 0x000b689c01007387 */ /* 0x000fe20000100a00 */
[----:B------:R-:W-:-:S03]  /*17d80*/  IMAD.WIDE R144, R2, 0x4, R92 ;  /* 0x0000000402907825 */ /* 0x000fc600078e025c */
[----:B------:R-:W4:Y:S04]  /*17d90*/  LDL.LU.64 R92, [R1+0x220] ;  /* 0x00022000015c7983 */ /* 0x000f280000300a00 */
[----:B------:R-:W-:Y:S01]  /*17da0*/  STL.64 [R1+0xb88], R150 ;  /* 0x000b889601007387 */ /* 0x000fe20000100a00 */
[----:B------:R-:W-:-:S03]  /*17db0*/  IMAD.WIDE R146, R2, 0x4, R106 ;  /* 0x0000000402927825 */ /* 0x000fc600078e026a */
[----:B------:R-:W-:Y:S01]  /*17dc0*/  LDGSTS.E [R0+0x25400], desc[UR4][R150.64], P5 ;  /* 0x2540000096007fae */ /* 0x000fe2000a921844 */
[----:B------:R-:W-:-:S03]  /*17dd0*/  IMAD.WIDE R34, R2, 0x4, R34 ;  /* 0x0000000402227825 */ /* 0x000fc600078e0222 */
[----:B------:R-:W-:Y:S01]  /*17de0*/  LDGSTS.E [R0+0x25800], desc[UR4][R148.64], P5 ;  /* 0x2580000094007fae */ /* 0x000fe2000a921844 */
[----:B------:R-:W-:-:S03]  /*17df0*/  IMAD.WIDE R36, R2, 0x4, R36 ;  /* 0x0000000402247825 */ /* 0x000fc600078e0224 */
[----:B------:R-:W-:Y:S01]  /*17e00*/  LDGSTS.E [R0+0x25c00], desc[UR4][R146.64], P5 ;  /* 0x25c0000092007fae */ /* 0x000fe2000a921844 */
[----:B------:R-:W-:-:S03]  /*17e10*/  IMAD.WIDE R38, R2, 0x4, R38 ;  /* 0x0000000402267825 */ /* 0x000fc600078e0226 */
[----:B------:R-:W-:Y:S01]  /*17e20*/  LDGSTS.E [R0+0x26000], desc[UR4][R144.64], P5 ;  /* 0x2600000090007fae */ /* 0x000fe2000a921844 */
[----:B--2---:R-:W-:-:S03]  /*17e30*/  IMAD.WIDE R142, R2, 0x4, R90 ;  /* 0x00000004028e7825 */ /* 0x004fc600078e025a */
[----:B------:R-:W2:Y:S04]  /*17e40*/  LDL.LU.64 R90, [R1+0x200] ;  /* 0x00020000015a7983 */ /* 0x000ea80000300a00 */
[----:B------:R-:W-:Y:S04]  /*17e50*/  STL.64 [R1+0xba8], R148 ;  /* 0x000ba89401007387 */ /* 0x000fe80000100a00 */
[----:B------:R-:W-:Y:S04]  /*17e60*/  STL.64 [R1+0xbc8], R146 ;  /* 0x000bc89201007387 */ /* 0x000fe80000100a00 */
[----:B------:R-:W2:Y:S04]  /*17e70*/  LDL.LU.64 R122, [R1+0x1e0] ;  /* 0x0001e000017a7983 */ /* 0x000ea80000300a00 */
[----:B------:R-:W2:Y:S01]  /*17e80*/  LDL.LU.64 R120, [R1+0x1c0] ;  /* 0x0001c00001787983 */ /* 0x000ea20000300a00 */
[----:B------:R-:W-:-:S03]  /*17e90*/  IMAD.WIDE R140, R2, 0x4, R104 ;  /* 0x00000004028c7825 */ /* 0x000fc600078e0268 */
[----:B------:R-:W-:Y:S04]  /*17ea0*/  STL.64 [R1+0xbe8], R144 ;  /* 0x000be89001007387 */ /* 0x000fe80000100a00 */
[----:B------:R-:W2:Y:S04]  /*17eb0*/  LDL.LU.64 R118, [R1+0x1a0] ;  /* 0x0001a00001767983 */ /* 0x000ea80000300a00 */
[----:B------:R-:W2:Y:S04]  /*17ec0*/  LDL.LU.64 R112, [R1+0x180] ;  /* 0x0001800001707983 */ /* 0x000ea80000300a00 */
[----:B------:R-:W-:Y:S01]  /*17ed0*/  STL.64 [R1+0xc08], R142 ;  /* 0x000c088e01007387 */ /* 0x000fe20000100a00 */
[----:B---3--:R-:W-:-:S03]  /*17ee0*/  IMAD.WIDE R138, R2, 0x4, R102 ;  /* 0x00000004028a7825 */ /* 0x008fc600078e0266 */
[----:B------:R-:W3:Y:S04]  /*17ef0*/  LDL.LU.64 R110, [R1+0x160] ;  /* 0x00016000016e7983 */ /* 0x000ee80000300a00 */
[----:B------:R-:W3:Y:S01]  /*17f00*/  LDL.LU.64 R108, [R1+0x140] ;  /* 0x00014000016c7983 */ /* 0x000ee20000300a00 */
[----:B----4-:R-:W-:-:S03]  /*17f10*/  IMAD.WIDE R136, R2, 0x4, R100 ;  /* 0x0000000402887825 */ /* 0x010fc600078e0264 */
[----:B------:R-:W-:Y:S04]  /*17f20*/  STL.64 [R1+0xc28], R140 ;  /* 0x000c288c01007387 */ /* 0x000fe80000100a00 */
[----:B------:R-:W4:Y:S04]  /*17f30*/  LDL.LU.64 R106, [R1+0x120] ;  /* 0x00012000016a7983 */ /* 0x000f280000300a00 */
[----:B------:R-:W4:Y:S01]  /*17f40*/  LDL.LU.64 R104, [R1+0x100] ;  /* 0x0001000001687983 */ /* 0x000f220000300a00 */
[----:B------:R-:W-:-:S03]  /*17f50*/  IMAD.WIDE R134, R2, 0x4, R98 ;  /* 0x0000000402867825 */ /* 0x000fc600078e0262 */
[----:B------:R-:W-:Y:S04]  /*17f60*/  STL.64 [R1+0xc48], R138 ;  /* 0x000c488a01007387 */ /* 0x000fe80000100a00 */
[----:B------:R-:W4:Y:S01]  /*17f70*/  LDL.LU.64 R102, [R1+0xe0] ;  /* 0x0000e00001667983 */ /* 0x000f220000300a00 */
        /* <DEDUP_REMOVED lines=13> */
[----:B------:R-:W4:Y:S04]  /*18050*/  LDL.LU.64 R88, [R1+0xc0] ;  /* 0x0000c00001587983 */ /* 0x000f280000300a00 */
[----:B------:R-:W-:Y:S04]  /*18060*/  STL.64 [R1+0xc68], R136 ;  /* 0x000c688801007387 */ /* 0x000fe80000100a00 */
[----:B------:R-:W4:Y:S01]  /*18070*/  LDL.LU.64 R100, [R1+0xa0] ;  /* 0x0000a00001647983 */ /* 0x000f220000300a00 */
[----:B------:R-:W-:-:S03]  /*18080*/  IMAD.WIDE R128, R2, 0x4, R94 ;  /* 0x0000000402807825 */ /* 0x000fc600078e025e */
[----:B------:R-:W4:Y:S04]  /*18090*/  LDL.LU.64 R98, [R1+0x80] ;  /* 0x0000800001627983 */ /* 0x000f280000300a00 */
[----:B------:R-:W-:Y:S01]  /*180a0*/  STL.64 [R1+0xc88], R134 ;  /* 0x000c888601007387 */ /* 0x000fe20000100a00 */
[----:B------:R-:W-:-:S03]  /*180b0*/  IMAD.WIDE R126, R2, 0x4, R92 ;  /* 0x00000004027e7825 */ /* 0x000fc600078e025c */
[----:B------:R-:W4:Y:S04]  /*180c0*/  LDL.LU.64 R96, [R1+0x60] ;  /* 0x0000600001607983 */ /* 0x000f280000300a00 */
[----:B------:R-:W4:Y:S04]  /*180d0*/  LDL.LU.64 R94, [R1+0x40] ;  /* 0x00004000015e7983 */ /* 0x000f280000300a00 */
        /* <DEDUP_REMOVED lines=8> */
[----:B--2---:R-:W-:-:S03]  /*18160*/  IMAD.WIDE R124, R2, 0x4, R90 ;  /* 0x00000004027c7825 */ /* 0x004fc600078e025a */
[----:B------:R-:W2:Y:S04]  /*18170*/  LDL.LU.64 R90, [R1] ;  /* 0x00000000015a7983 */ /* 0x000ea80000300a00 */
[----:B------:R-:W-:Y:S04]  /*18180*/  STL.64 [R1+0xcc0], R130 ;  /* 0x000cc08201007387 */ /* 0x000fe80000100a00 */
[----:B------:R-:W-:Y:S01]  /*18190*/  STL.64 [R1+0xce0], R128 ;  /* 0x000ce08001007387 */ /* 0x000fe20000100a00 */
[----:B------:R-:W-:-:S03]  /*181a0*/  IMAD.WIDE R122, R2, 0x4, R122 ;  /* 0x00000004027a7825 */ /* 0x000fc600078e027a */
[----:B------:R-:W-:Y:S01]  /*181b0*/  STL.64 [R1+0xd00], R126 ;  /* 0x000d007e01007387 */ /* 0x000fe20000100a00 */
[----:B------:R-:W-:-:S03]  /*181c0*/  IMAD.WIDE R120, R2, 0x4, R120 ;  /* 0x0000000402787825 */ /* 0x000fc600078e0278 */
[----:B------:R-:W-:Y:S01]  /*181d0*/  STL.64 [R1+0xd20], R124 ;  /* 0x000d207c01007387 */ /* 0x000fe20000100a00 */
[----:B------:R-:W-:-:S03]  /*181e0*/  IMAD.WIDE R118, R2, 0x4, R118 ;  /* 0x0000000402767825 */ /* 0x000fc600078e0276 */
[----:B------:R-:W-:Y:S01]  /*181f0*/  STL.64 [R1+0xd40], R122 ;  /* 0x000d407a01007387 */ /* 0x000fe20000100a00 */
[----:B------:R-:W-:-:S03]  /*18200*/  IMAD.WIDE R112, R2, 0x4, R112 ;  /* 0x0000000402707825 */ /* 0x000fc600078e0270 */
[----:B------:R-:W-:Y:S04]  /*18210*/  STL.64 [R1+0xd60], R120 ;  /* 0x000d607801007387 */ /* 0x000fe80000100a00 */
[----:B------:R-:W-:Y:S01]  /*18220*/  STL.64 [R1+0xd80], R118 ;  /* 0x000d807601007387 */ /* 0x000fe20000100a00 */
[----:B---3--:R-:W-:-:S03]  /*18230*/  IMAD.WIDE R110, R2, 0x4, R110 ;  /* 0x00000004026e7825 */ /* 0x008fc600078e026e */
[----:B------:R-:W-:Y:S01]  /*18240*/  STL.64 [R1+0xda0], R112 ;  /* 0x000da07001007387 */ /* 0x000fe20000100a00 */
[----:B------:R-:W-:-:S03]  /*18250*/  IMAD.WIDE R108, R2, 0x4, R108 ;  /* 0x00000004026c7825 */ /* 0x000fc600078e026c */
[----:B------:R1:W-:Y:S01]  /*18260*/  STL.64 [R1+0xdc0], R110 ;  /* 0x000dc06e01007387 */ /* 0x0003e20000100a00 */
[----:B----4-:R-:W-:-:S03]  /*18270*/  IMAD.WIDE R106, R2, 0x4, R106 ;  /* 0x00000004026a7825 */ /* 0x010fc600078e026a */
[----:B------:R-:W-:Y:S01]  /*18280*/  STL.64 [R1+0xde0], R108 ;  /* 0x000de06c01007387 */ /* 0x000fe20000100a00 */
[----:B------:R-:W-:-:S03]  /*18290*/  IMAD.WIDE R104, R2, 0x4, R104 ;  /* 0x0000000402687825 */ /* 0x000fc600078e0268 */
[----:B------:R-:W-:Y:S01]  /*182a0*/  STL.64 [R1+0xe00], R106 ;  /* 0x000e006a01007387 */ /* 0x000fe20000100a00 */
[----:B------:R-:W-:-:S03]  /*182b0*/  IMAD.WIDE R102, R2, 0x4, R102 ;  /* 0x0000000402667825 */ /* 0x000fc600078e0266 */
[----:B------:R-:W-:Y:S04]  /*182c0*/  STL.64 [R1+0xe20], R104 ;  /* 0x000e206801007387 */ /* 0x000fe80000100a00 */
[----:B------:R-:W-:Y:S01]  /*182d0*/  STL.64 [R1+0xe50], R102 ;  /* 0x000e506601007387 */ /* 0x000fe20000100a00 */
[----:B------:R-:W-:-:S03]  /*182e0*/  IMAD.WIDE R56, R2, 0x4, R56 ;  /* 0x0000000402387825 */ /* 0x000fc600078e0238 */
[----:B------:R-:W-:Y:S01]  /*182f0*/  LDGSTS.E [R0+0x30800], desc[UR4][R124.64], P5 ;  /* 0x308000007c007fae */ /* 0x000fe2000a921844 */
[----:B------:R-:W-:-:S03]  /*18300*/  IMAD.WIDE R58, R2, 0x4, R58 ;  /* 0x00000004023a7825 */ /* 0x000fc600078e023a */
[----:B------:R-:W-:Y:S04]  /*18310*/  LDGSTS.E [R0+0x30c00], desc[UR4][R122.64], P5 ;  /* 0x30c000007a007fae */ /* 0x000fe8000a921844 */
[----:B------:R-:W-:Y:S04]  /*18320*/  LDGSTS.E [R0+0x31000], desc[UR4][R120.64], P5 ;  /* 0x3100000078007fae */ /* 0x000fe8000a921844 */
[----:B------:R-:W-:Y:S04]  /*18330*/  LDGSTS.E [R0+0x31400], desc[UR4][R118.64], P5 ;  /* 0x3140000076007fae */ /* 0x000fe8000a921844 */
[----:B------:R3:W-:Y:S04]  /*18340*/  LDGSTS.E [R0+0x31800], desc[UR4][R112.64], P5 ;  /* 0x3180000070007fae */ /* 0x0007e8000a921844 */
[----:B------:R-:W-:Y:S04]  /*18350*/  LDGSTS.E [R0+0x31c00], desc[UR4][R110.64], P5 ;  /* 0x31c000006e007fae */ /* 0x000fe8000a921844 */
[----:B------:R-:W-:Y:S04]  /*18360*/  LDGSTS.E [R0+0x32000], desc[UR4][R108.64], P5 ;  /* 0x320000006c007fae */ /* 0x000fe8000a921844 */
[----:B------:R-:W-:Y:S04]  /*18370*/  LDGSTS.E [R0+0x32400], desc[UR4][R106.64], P5 ;  /* 0x324000006a007fae */ /* 0x000fe8000a921844 */
[----:B------:R-:W-:Y:S01]  /*18380*/  LDGSTS.E [R0+0x32800], desc[UR4][R104.64], P5 ;  /* 0x3280000068007fae */ /* 0x000fe2000a921844 */
[----:B------:R-:W-:-:S03]  /*18390*/  IMAD.WIDE R88, R2, 0x4, R88 ;  /* 0x0000000402587825 */ /* 0x000fc600078e0258 */
[----:B------:R-:W-:Y:S01]  /*183a0*/  LDGSTS.E [R0+0x32c00], desc[UR4][R102.64], P5 ;  /* 0x32c0000066007fae */ /* 0x000fe2000a921844 */
[----:B------:R-:W-:-:S03]  /*183b0*/  IMAD.WIDE R100, R2, 0x4, R100 ;  /* 0x0000000402647825 */ /* 0x000fc600078e0264 */
[----:B------:R4:W-:Y:S01]  /*183c0*/  STL.64 [R1+0xe68], R88 ;  /* 0x000e685801007387 */ /* 0x0009e20000100a00 */
[----:B------:R-:W-:-:S03]  /*183d0*/  IMAD.WIDE R98, R2, 0x4, R98 ;  /* 0x0000000402627825 */ /* 0x000fc600078e0262 */
[----:B------:R3:W-:Y:S01]  /*183e0*/  STL.64 [R1+0xe80], R100 ;  /* 0x000e806401007387 */ /* 0x0007e20000100a00 */
[----:B------:R-:W-:-:S03]  /*183f0*/  IMAD.WIDE R96, R2, 0x4, R96 ;  /* 0x0000000402607825 */ /* 0x000fc600078e0260 */
[----:B------:R3:W-:Y:S01]  /*18400*/  STL.64 [R1+0xe90], R98 ;  /* 0x000e906201007387 */ /* 0x0007e20000100a00 */
[----:B------:R-:W-:-:S03]  /*18410*/  IMAD.WIDE R94, R2, 0x4, R94 ;  /* 0x00000004025e7825 */ /* 0x000fc600078e025e */
[----:B------:R3:W-:Y:S01]  /*18420*/  STL.64 [R1+0xea0], R96 ;  /* 0x000ea06001007387 */ /* 0x0007e20000100a00 */
[----:B------:R-:W-:-:S03]  /*18430*/  IMAD.WIDE R92, R2, 0x4, R92 ;  /* 0x00000004025c7825 */ /* 0x000fc600078e025c */
[----:B------:R3:W-:Y:S04]  /*18440*/  STL.64 [R1+0xeb0], R94 ;  /* 0x000eb05e01007387 */ /* 0x0007e80000100a00 */
[----:B------:R3:W-:Y:S04]  /*18450*/  STL.64 [R1+0xec0], R92 ;  /* 0x000ec05c01007387 */ /* 0x0007e80000100a00 */
[----:B------:R-:W-:Y:S04]  /*18460*/  LDGSTS.E [R0+0x33000], desc[UR4][R88.64], P5 ;  /* 0x3300000058007fae */ /* 0x000fe8000a921844 */
[----:B------:R-:W-:Y:S04]  /*18470*/  LDGSTS.E [R0+0x33400], desc[UR4][R100.64], P5 ;  /* 0x3340000064007fae */ /* 0x000fe8000a921844 */
[----:B------:R-:W-:Y:S04]  /*18480*/  LDGSTS.E [R0+0x33800], desc[UR4][R98.64], P5 ;  /* 0x3380000062007fae */ /* 0x000fe8000a921844 */
[----:B------:R-:W-:Y:S04]  /*18490*/  LDGSTS.E [R0+0x33c00], desc[UR4][R96.64], P5 ;  /* 0x33c0000060007fae */ /* 0x000fe8000a921844 */
[----:B------:R-:W-:Y:S04]  /*184a0*/  LDGSTS.E [R0+0x34000], desc[UR4][R94.64], P5 ;  /* 0x340000005e007fae */ /* 0x000fe8000a921844 */
[----:B------:R-:W-:Y:S01]  /*184b0*/  LDGSTS.E [R0+0x34400], desc[UR4][R92.64], P5 ;  /* 0x344000005c007fae */ /* 0x000fe2000a921844 */
[----:B--2---:R-:W-:-:S05]  /*184c0*/  IMAD.WIDE R90, R2, 0x4, R90 ;  /* 0x00000004025a7825 */ /* 0x004fca00078e025a */
[----:B------:R2:W-:Y:S04]  /*184d0*/  STL.64 [R1+0xed0], R90 ;  /* 0x000ed05a01007387 */ /* 0x0005e80000100a00 */
[----:B------:R-:W-:Y:S04]  /*184e0*/  STL.64 [R1+0xee0], R34 ;  /* 0x000ee02201007387 */ /* 0x000fe80000100a00 */
        /* <DEDUP_REMOVED lines=10> */
[----:B------:R-:W2:Y:S04]  /*18590*/  LDL.LU.64 R60, [R1+0x18b8] ;  /* 0x0018b800013c7983 */ /* 0x000ea80000300a00 */
[----:B------:R-:W-:Y:S04]  /*185a0*/  STL.64 [R1+0xf50], R56 ;  /* 0x000f503801007387 */ /* 0x000fe80000100a00 */
[----:B------:R2:W-:Y:S04]  /*185b0*/  STL.64 [R1+0xf58], R58 ;  /* 0x000f583a01007387 */ /* 0x0005e80000100a00 */
[----:B-1----:R-:W2:Y:S04]  /*185c0*/  LDL.LU.64 R110, [R1+0x640] ;  /* 0x00064000016e7983 */ /* 0x002ea80000300a00 */
[----:B----4-:R-:W4:Y:S04]  /*185d0*/  LDL.LU.64 R88, [R1+0x620] ;  /* 0x0006200001587983 */ /* 0x010f280000300a00 */
[----:B------:R-:W4:Y:S04]  /*185e0*/  LDL.LU.64 R108, [R1+0x600] ;  /* 0x00060000016c7983 */ /* 0x000f280000300a00 */
[----:B------:R-:W4:Y:S04]  /*185f0*/  LDL.LU.64 R106, [R1+0x5e0] ;  /* 0x0005e000016a7983 */ /* 0x000f280000300a00 */
[----:B------:R-:W4:Y:S04]  /*18600*/  LDL.LU.64 R104, [R1+0x5c0] ;  /* 0x0005c00001687983 */ /* 0x000f280000300a00 */
[----:B------:R-:W4:Y:S04]  /*18610*/  LDL.LU.64 R102, [R1+0x5a0] ;  /* 0x0005a00001667983 */ /* 0x000f280000300a00 */
[----:B---3--:R-:W3:Y:S04]  /*18620*/  LDL.LU.64 R100, [R1+0x580] ;  /* 0x0005800001647983 */ /* 0x008ee80000300a00 */
[----:B------:R-:W3:Y:S04]  /*18630*/  LDL.LU.64 R98, [R1+0x560] ;  /* 0x0005600001627983 */ /* 0x000ee80000300a00 */
[----:B------:R-:W3:Y:S04]  /*18640*/  LDL.LU.64 R96, [R1+0x540] ;  /* 0x0005400001607983 */ /* 0x000ee80000300a00 */
[----:B------:R-:W3:Y:S04]  /*18650*/  LDL.LU.64 R94, [R1+0x520] ;  /* 0x00052000015e7983 */ /* 0x000ee80000300a00 */
[----:B------:R-:W-:Y:S04]  /*18660*/  LDGSTS.E [R0+0x34800], desc[UR4][R90.64], P5 ;  /* 0x348000005a007fae */ /* 0x000fe8000a921844 */
[----:B------:R-:W3:Y:S04]  /*18670*/  LDL.LU.64 R92, [R1+0x500] ;  /* 0x00050000015c7983 */ /* 0x000ee80000300a00 */
[----:B------:R-:W-:Y:S04]  /*18680*/  LDGSTS.E [R0+0x34c00], desc[UR4][R34.64], P5 ;  /* 0x34c0000022007fae */ /* 0x000fe8000a921844 */
[----:B--2---:R-:W2:Y:S04]  /*18690*/  LDL.LU.64 R90, [R1+0x4e0] ;  /* 0x0004e000015a7983 */ /* 0x004ea80000300a00 */
        /* <DEDUP_REMOVED lines=11> */
[----:B------:R1:W-:Y:S01]  /*18750*/  LDGSTS.E [R0+0x37c00], desc[UR4][R58.64], P5 ;  /* 0x37c000003a007fae */ /* 0x0003e2000a921844 */
[C---:B------:R-:W-:Y:S01]  /*18760*/  IMAD.WIDE R112, R2.reuse, 0x4, R110 ;  /* 0x0000000402707825 */ /* 0x040fe200078e026e */
[----:B-1----:R-:W1:Y:S03]  /*18770*/  LDC R0, c[0x0][0x230] ;  /* 0x00008c00ff007b82 */ /* 0x002e660000000800 */
[C---:B----4-:R-:W-:Y:S01]  /*18780*/  IMAD.WIDE R110, R2.reuse, 0x4, R88 ;  /* 0x00000004026e7825 */ /* 0x050fe200078e0258 */
[----:B------:R-:W-:Y:S04]  /*18790*/  LDGSTS.E [R3+0x20100], desc[UR4][R112.64], P5 ;  /* 0x2010000070037fae */ /* 0x000fe8000a921844 */
[----:B------:R-:W4:Y:S04]  /*187a0*/  LDL.LU.64 R88, [R1+0x4c0] ;  /* 0x0004c00001587983 */ /* 0x000f280000300a00 */
[----:B------:R-:W4:Y:S04]  /*187b0*/  LDL.LU.64 R194, [R1+0x4a0] ;  /* 0x0004a00001c27983 */ /* 0x000f280000300a00 */
[----:B------:R1:W-:Y:S04]  /*187c0*/  STL.64 [R1+0x648], R112 ;  /* 0x0006487001007387 */ /* 0x0003e80000100a00 */
[----:B------:R-:W4:Y:S01]  /*187d0*/  LDL.LU.64 R146, [R1+0x480] ;  /* 0x0004800001927983 */ /* 0x000f220000300a00 */
[----:B------:R-:W-:-:S03]  /*187e0*/  IMAD.WIDE R108, R2, 0x4, R108 ;  /* 0x00000004026c7825 */ /* 0x000fc600078e026c */
[----:B------:R1:W-:Y:S01]  /*187f0*/  STL.64 [R1+0x668], R110 ;  /* 0x0006686e01007387 */ /* 0x0003e20000100a00 */
[----:B------:R-:W-:-:S03]  /*18800*/  IMAD.WIDE R106, R2, 0x4, R106 ;  /* 0x00000004026a7825 */ /* 0x000fc600078e026a */
[----:B------:R-:W4:Y:S04]  /*18810*/  LDL.LU.64 R186, [R1+0x460] ;  /* 0x0004600001ba7983 */ /* 0x000f280000300a00 */
[----:B------:R1:W-:Y:S04]  /*18820*/  STL.64 [R1+0x6a0], R108 ;  /* 0x0006a06c01007387 */ /* 0x0003e80000100a00 */
[----:B------:R-:W4:Y:S04]  /*18830*/  LDL.LU.64 R196, [R1+0x440] ;  /* 0x0004400001c47983 */ /* 0x000f280000300a00 */
[----:B------:R-:W4:Y:S04]  /*18840*/  LDL.LU.64 R184, [R1+0x420] ;  /* 0x0004200001b87983 */ /* 0x000f280000300a00 */
[----:B------:R1:W-:Y:S04]  /*18850*/  STL.64 [R1+0x6a8], R106 ;  /* 0x0006a86a01007387 */ /* 0x0003e80000100a00 */
[----:B------:R-:W4:Y:S01]  /*18860*/  LDL.LU.64 R168, [R1+0x3f8] ;  /* 0x0003f80001a87983 */ /* 0x000f220000300a00 */
[----:B------:R-:W-:-:S03]  /*18870*/  IMAD.WIDE R104, R2, 0x4, R104 ;  /* 0x0000000402687825 */ /* 0x000fc600078e0268 */
[----:B------:R-:W-:Y:S01]  /*18880*/  LDGSTS.E [R3+0x20500], desc[UR4][R110.64], P5 ;  /* 0x205000006e037fae */ /* 0x000fe2000a921844 */
[----:B------:R-:W-:-:S03]  /*18890*/  IMAD.WIDE R102, R2, 0x4, R102 ;  /* 0x0000000402667825 */ /* 0x000fc600078e0266 */
[----:B------:R1:W-:Y:S01]  /*188a0*/  STL.64 [R1+0x6c8], R104 ;  /* 0x0006c86801007387 */ /* 0x0003e20000100a00 */
[----:B---3--:R-:W-:-:S03]  /*188b0*/  IMAD.WIDE R100, R2, 0x4, R100 ;  /* 0x0000000402647825 */ /* 0x008fc600078e0264 */
[----:B------:R-:W3:Y:S01]  /*188c0*/  LDL.LU.64 R148, [R1+0x3d8] ;  /* 0x0003d80001947983 */ /* 0x000ee20000300a00 */
[----:B------:R-:W-:-:S03]  /*188d0*/  IMAD.WIDE R98, R2, 0x4, R98 ;  /* 0x0000000402627825 */ /* 0x000fc600078e0262 */
[----:B------:R1:W-:Y:S01]  /*188e0*/  STL.64 [R1+0x6e8], R102 ;  /* 0x0006e86601007387 */ /* 0x0003e20000100a00 */
[----:B------:R-:W-:-:S03]  /*188f0*/  IMAD.WIDE R96, R2, 0x4, R96 ;  /* 0x0000000402607825 */ /* 0x000fc600078e0260 */
[----:B------:R-:W3:Y:S01]  /*18900*/  LDL.LU.64 R160, [R1+0x3b8] ;  /* 0x0003b80001a07983 */ /* 0x000ee20000300a00 */
[----:B------:R-:W-:-:S03]  /*18910*/  IMAD.WIDE R94, R2, 0x4, R94 ;  /* 0x00000004025e7825 */ /* 0x000fc600078e025e */
[----:B------:R1:W-:Y:S01]  /*18920*/  STL.64 [R1+0x708], R100 ;  /* 0x0007086401007387 */ /* 0x0003e20000100a00 */
[----:B------:R-:W-:-:S03]  /*18930*/  IMAD.WIDE R92, R2, 0x4, R92 ;  /* 0x00000004025c7825 */ /* 0x000fc600078e025c */
[----:B------:R-:W3:Y:S04]  /*18940*/  LDL.LU.64 R158, [R1+0x398] ;  /* 0x00039800019e7983 */ /* 0x000ee80000300a00 */
[----:B------:R1:W-:Y:S04]  /*18950*/  STL.64 [R1+0x728], R98 ;  /* 0x0007286201007387 */ /* 0x0003e80000100a00 */
[----:B------:R-:W3:Y:S04]  /*18960*/  LDL.LU.64 R144, [R1+0x378] ;  /* 0x0003780001907983 */ /* 0x000ee80000300a00 */
[----:B------:R-:W3:Y:S04]  /*18970*/  LDL.LU.64 R156, [R1+0x358] ;  /* 0x00035800019c7983 */ /* 0x000ee80000300a00 */
[----:B------:R1:W-:Y:S04]  /*18980*/  STL.64 [R1+0x748], R96 ;  /* 0x0007486001007387 */ /* 0x0003e80000100a00 */
[----:B------:R-:W3:Y:S04]  /*18990*/  LDL.LU.64 R188, [R1+0x338] ;  /* 0x0003380001bc7983 */ /* 0x000ee80000300a00 */
[----:B------:R1:W-:Y:S01]  /*189a0*/  STL.64 [R1+0x768], R94 ;  /* 0x0007685e01007387 */ /* 0x0003e20000100a00 */
[----:B--2---:R-:W-:-:S03]  /*189b0*/  IMAD.WIDE R90, R2, 0x4, R90 ;  /* 0x00000004025a7825 */ /* 0x004fc600078e025a */
        /* <DEDUP_REMOVED lines=19> */
[----:B----4-:R-:W-:-:S03]  /*18af0*/  IMAD.WIDE R250, R2, 0x4, R194 ;  /* 0x0000000402fa7825 */ /* 0x010fc600078e02c2 */
[----:B------:R-:W2:Y:S04]  /*18b00*/  LDL.LU.64 R194, [R1+0x318] ;  /* 0x0003180001c27983 */ /* 0x000ea80000300a00 */
[----:B------:R4:W-:Y:S01]  /*18b10*/  STL.64 [R1+0x8e0], R92 ;  /* 0x0008e05c01007387 */ /* 0x0009e20000100a00 */
[----:B------:R-:W-:-:S03]  /*18b20*/  IMAD.WIDE R246, R2, 0x4, R146 ;  /* 0x0000000402f67825 */ /* 0x000fc600078e0292 */
[----:B------:R-:W4:Y:S01]  /*18b30*/  LDL.LU.64 R146, [R1+0x2f8] ;  /* 0x0002f80001927983 */ /* 0x000f220000300a00 */
[----:B------:R-:W-:-:S03]  /*18b40*/  IMAD.WIDE R88, R2, 0x4, R88 ;  /* 0x0000000402587825 */ /* 0x000fc600078e0258 */
[----:B------:R1:W-:Y:S01]  /*18b50*/  STL.64 [R1+0x920], R90 ;  /* 0x0009205a01007387 */ /* 0x0003e20000100a00 */
[----:B------:R-:W-:-:S03]  /*18b60*/  IMAD.WIDE R230, R2, 0x4, R186 ;  /* 0x0000000402e67825 */ /* 0x000fc600078e02ba */
[----:B------:R-:W4:Y:S04]  /*18b70*/  LDL.LU.64 R186, [R1+0x2d8] ;  /* 0x0002d80001ba7983 */ /* 0x000f280000300a00 */
[----:B------:R1:W-:Y:S04]  /*18b80*/  STL.64 [R1+0x940], R88 ;  /* 0x0009405801007387 */ /* 0x0003e80000100a00 */
[----:B------:R-:W-:Y:S01]  /*18b90*/  STL.64 [R1+0x960], R250 ;  /* 0x000960fa01007387 */ /* 0x000fe20000100a00 */
[----:B------:R-:W-:-:S03]  /*18ba0*/  IMAD.WIDE R226, R2, 0x4, R184 ;  /* 0x0000000402e27825 */ /* 0x000fc600078e02b8 */
[----:B------:R-:W4:Y:S04]  /*18bb0*/  LDL.LU.64 R184, [R1+0x2b8] ;  /* 0x0002b80001b87983 */ /* 0x000f280000300a00 */
[----:B------:R-:W-:Y:S01]  /*18bc0*/  STL.64 [R1+0x980], R246 ;  /* 0x000980f601007387 */ /* 0x000fe20000100a00 */
[----:B------:R-:W-:-:S03]  /*18bd0*/  IMAD.WIDE R216, R2, 0x4, R168 ;  /* 0x0000000402d87825 */ /* 0x000fc600078e02a8 */
[----:B------:R-:W4:Y:S01]  /*18be0*/  LDL.LU.64 R168, [R1+0x298] ;  /* 0x0002980001a87983 */ /* 0x000f220000300a00 */
[----:B------:R-:W-:-:S03]  /*18bf0*/  IMAD.WIDE R228, R2, 0x4, R196 ;  /* 0x0000000402e47825 */ /* 0x000fc600078e02c4 */
[----:B------:R-:W-:Y:S04]  /*18c00*/  STL.64 [R1+0x9a0], R230 ;  /* 0x0009a0e601007387 */ /* 0x000fe80000100a00 */
[----:B------:R-:W-:Y:S01]  /*18c10*/  STL.64 [R1+0x9c0], R228 ;  /* 0x0009c0e401007387 */ /* 0x000fe20000100a00 */
[----:B---3--:R-:W-:-:S03]  /*18c20*/  IMAD.WIDE R214, R2, 0x4, R148 ;  /* 0x0000000402d67825 */ /* 0x008fc600078e0294 */
[----:B------:R-:W-:Y:S01]  /*18c30*/  LDGSTS.E [R3+0x23100], desc[UR4][R88.64], P5 ;  /* 0x2310000058037fae */ /* 0x000fe2000a921844 */
[----:B------:R-:W-:-:S03]  /*18c40*/  IMAD.WIDE R42, R2, 0x4, R78 ;  /* 0x00000004022a7825 */ /* 0x000fc600078e024e */
[----:B------:R3:W-:Y:S01]  /*18c50*/  LDGSTS.E [R3+0x23500], desc[UR4][R250.64], P5 ;  /* 0x23500000fa037fae */ /* 0x0007e2000a921844 */
[----:B------:R-:W-:-:S03]  /*18c60*/  IMAD.WIDE R212, R2, 0x4, R160 ;  /* 0x0000000402d47825 */ /* 0x000fc600078e02a0 */
[----:B------:R-:W3:Y:S04]  /*18c70*/  LDL.LU.64 R160, [R1+0x278] ;  /* 0x0002780001a07983 */ /* 0x000ee80000300a00 */
[----:B------:R-:W-:Y:S01]  /*18c80*/  STL.64 [R1+0x9e0], R226 ;  /* 0x0009e0e201007387 */ /* 0x000fe20000100a00 */
[----:B------:R-:W-:-:S03]  /*18c90*/  IMAD.WIDE R210, R2, 0x4, R158 ;  /* 0x0000000402d27825 */ /* 0x000fc600078e029e */
[----:B------:R-:W3:Y:S04]  /*18ca0*/  LDL.LU.64 R158, [R1+0x258] ;  /* 0x00025800019e7983 */ /* 0x000ee80000300a00 */
[----:B------:R-:W-:Y:S01]  /*18cb0*/  STL.64 [R1+0xa00], R216 ;  /* 0x000a00d801007387 */ /* 0x000fe20000100a00 */
[----:B------:R-:W-:-:S03]  /*18cc0*/  IMAD.WIDE R206, R2, 0x4, R144 ;  /* 0x0000000402ce7825 */ /* 0x000fc600078e0290 */
[----:B------:R-:W-:Y:S01]  /*18cd0*/  STL.64 [R1+0xa20], R214 ;  /* 0x000a20d601007387 */ /* 0x000fe20000100a00 */
[----:B------:R-:W-:-:S03]  /*18ce0*/  IMAD.WIDE R198, R2, 0x4, R156 ;  /* 0x0000000402c67825 */ /* 0x000fc600078e029c */
[----:B------:R-:W3:Y:S04]  /*18cf0*/  LDL.LU.64 R156, [R1+0x238] ;  /* 0x00023800019c7983 */ /* 0x000ee80000300a00 */
[----:B------:R-:W-:Y:S01]  /*18d00*/  STL.64 [R1+0xa40], R212 ;  /* 0x000a40d401007387 */ /* 0x000fe20000100a00 */
[----:B------:R-:W-:-:S03]  /*18d10*/  IMAD.WIDE R196, R2, 0x4, R188 ;  /* 0x0000000402c47825 */ /* 0x000fc600078e02bc */
[----:B------:R-:W3:Y:S04]  /*18d20*/  LDL.LU.64 R150, [R1+0x218] ;  /* 0x0002180001967983 */ /* 0x000ee80000300a00 */
[----:B------:R-:W-:Y:S04]  /*18d30*/  STL.64 [R1+0xa60], R210 ;  /* 0x000a60d201007387 */ /* 0x000fe80000100a00 */
[----:B------:R-:W-:Y:S04]  /*18d40*/  STL.64 [R1+0xa80], R206 ;  /* 0x000a80ce01007387 */ /* 0x000fe80000100a00 */
[----:B------:R-:W3:Y:S01]  /*18d50*/  LDL.LU.64 R148, [R1+0x1f8] ;  /* 0x0001f80001947983 */ /* 0x000ee20000300a00 */
[----:B------:R-:W-:-:S03]  /*18d60*/  IMAD.WIDE R40, R2, 0x4, R80 ;  /* 0x0000000402287825 */ /* 0x000fc600078e0250 */
[----:B------:R1:W-:Y:S01]  /*18d70*/  LDGSTS.E [R3+0x23900], desc[UR4][R246.64], P5 ;  /* 0x23900000f6037fae */ /* 0x0003e2000a921844 */
[----:B------:R-:W-:-:S03]  /*18d80*/  IMAD.WIDE R38, R2, 0x4, R82 ;  /* 0x0000000402267825 */ /* 0x000fc600078e0252 */
[----:B------:R1:W-:Y:S01]  /*18d90*/  LDGSTS.E [R3+0x23d00], desc[UR4][R230.64], P5 ;  /* 0x23d00000e6037fae */ /* 0x0003e2000a921844 */
[----:B------:R-:W-:-:S03]  /*18da0*/  IMAD.WIDE R36, R2, 0x4, R84 ;  /* 0x0000000402247825 */ /* 0x000fc600078e0254 */
[----:B------:R1:W-:Y:S01]  /*18db0*/  LDGSTS.E [R3+0x24100], desc[UR4][R228.64], P5 ;  /* 0x24100000e4037fae */ /* 0x0003e2000a921844 */
[----:B------:R-:W-:-:S03]  /*18dc0*/  IMAD.WIDE R34, R2, 0x4, R86 ;  /* 0x0000000402227825 */ /* 0x000fc600078e0256 */
[----:B------:R1:W-:Y:S04]  /*18dd0*/  LDGSTS.E [R3+0x24500], desc[UR4][R226.64], P5 ;  /* 0x24500000e2037fae */ /* 0x0003e8000a921844 */
[----:B------:R1:W-:Y:S04]  /*18de0*/  LDGSTS.E [R3+0x24900], desc[UR4][R216.64], P5 ;  /* 0x24900000d8037fae */ /* 0x0003e8000a921844 */
[----:B------:R1:W-:Y:S04]  /*18df0*/  LDGSTS.E [R3+0x24d00], desc[UR4][R214.64], P5 ;  /* 0x24d00000d6037fae */ /* 0x0003e8000a921844 */
[----:B------:R1:W-:Y:S04]  /*18e00*/  LDGSTS.E [R3+0x25100], desc[UR4][R212.64], P5 ;  /* 0x25100000d4037fae */ /* 0x0003e8000a921844 */
[----:B------:R1:W-:Y:S04]  /*18e10*/  LDGSTS.E [R3+0x25500], desc[UR4][R210.64], P5 ;  /* 0x25500000d2037fae */ /* 0x0003e8000a921844 */
[----:B------:R1:W-:Y:S04]  /*18e20*/  LDGSTS.E [R3+0x25900], desc[UR4][R206.64], P5 ;  /* 0x25900000ce037fae */ /* 0x0003e8000a921844 */
[----:B------:R-:W-:Y:S04]  /*18e30*/  LDGSTS.E [R3+0x25d00], desc[UR4][R198.64], P5 ;  /* 0x25d00000c6037fae */ /* 0x000fe8000a921844 */
[----:B------:R1:W-:Y:S01]  /*18e40*/  LDGSTS.E [R3+0x26100], desc[UR4][R196.64], P5 ;  /* 0x26100000c4037fae */ /* 0x0003e2000a921844 */
[----:B--2---:R-:W-:-:S05]  /*18e50*/  IMAD.WIDE R194, R2, 0x4, R194 ;  /* 0x0000000402c27825 */ /* 0x004fca00078e02c2 */
[----:B------:R-:W-:Y:S01]  /*18e60*/  LDGSTS.E [R3+0x26500], desc[UR4][R194.64], P5 ;  /* 0x26500000c2037fae */ /* 0x000fe2000a921844 */
[----:B----4-:R-:W-:-:S03]  /*18e70*/  IMAD.WIDE R188, R2, 0x4, R146 ;  /* 0x0000000402bc7825 */ /* 0x010fc600078e0292 */
[----:B------:R-:W2:Y:S04]  /*18e80*/  LDL.LU.64 R146, [R1+0x1d8] ;  /* 0x0001d80001927983 */ /* 0x000ea80000300a00 */
[----:B------:R-:W-:Y:S04]  /*18e90*/  STL.64 [R1+0xaa0], R198 ;  /* 0x000aa0c601007387 */ /* 0x000fe80000100a00 */
[----:B------:R-:W4:Y:S04]  /*18ea0*/  LDL.LU.64 R144, [R1+0x1b8] ;  /* 0x0001b80001907983 */ /* 0x000f280000300a00 */
[----:B------:R-:W4:Y:S04]  /*18eb0*/  LDL.LU.64 R142, [R1+0x198] ;  /* 0x00019800018e7983 */ /* 0x000f280000300a00 */
[----:B------:R1:W-:Y:S01]  /*18ec0*/  STL.64 [R1+0xac0], R196 ;  /* 0x000ac0c401007387 */ /* 0x0003e20000100a00 */
[----:B------:R-:W-:-:S03]  /*18ed0*/  IMAD.WIDE R186, R2, 0x4, R186 ;  /* 0x0000000402ba7825 */ /* 0x000fc600078e02ba */
        /* <DEDUP_REMOVED lines=10> */
[----:B------:R1:W-:Y:S04]  /*18f80*/  STL.64 [R1+0xb20], R186 ;  /* 0x000b20ba01007387 */ /* 0x0003e80000100a00 */
[----:B------:R-:W4:Y:S04]  /*18f90*/  LDL.LU.64 R128, [R1+0xb8] ;  /* 0x0000b80001807983 */ /* 0x000f280000300a00 */
[----:B------:R-:W4:Y:S04]  /*18fa0*/  LDL.LU.64 R126, [R1+0x98] ;  /* 0x00009800017e7983 */ /* 0x000f280000300a00 */
[----:B------:R1:W-:Y:S04]  /*18fb0*/  STL.64 [R1+0xb40], R184 ;  /* 0x000b40b801007387 */ /* 0x0003e80000100a00 */
[----:B------:R-:W4:Y:S04]  /*18fc0*/  LDL.LU.64 R124, [R1+0x78] ;  /* 0x00007800017c7983 */ /* 0x000f280000300a00 */
[----:B------:R-:W4:Y:S04]  /*18fd0*/  LDL.LU.64 R122, [R1+0x58] ;  /* 0x00005800017a7983 */ /* 0x000f280000300a00 */
[----:B------:R1:W-:Y:S04]  /*18fe0*/  STL.64 [R1+0xb60], R168 ;  /* 0x000b60a801007387 */ /* 0x0003e80000100a00 */
[----:B------:R-:W4:Y:S04]  /*18ff0*/  LDL.LU.64 R120, [R1+0x38] ;  /* 0x0000380001787983 */ /* 0x000f280000300a00 */
[----:B------:R-:W4:Y:S01]  /*19000*/  LDL.LU.64 R118, [R1+0x18] ;  /* 0x0000180001767983 */ /* 0x000f220000300a00 */
[----:B---3--:R-:W-:-:S03]  /*19010*/  IMAD.WIDE R160, R2, 0x4, R160 ;  /* 0x0000000402a07825 */ /* 0x008fc600078e02a0 */
[----:B------:R-:W-:Y:S01]  /*19020*/  LDGSTS.E [R3+0x26900], desc[UR4][R188.64], P5 ;  /* 0x26900000bc037fae */ /* 0x000fe2000a921844 */
[----:B------:R-:W-:-:S04]  /*19030*/  IMAD.WIDE R158, R2, 0x4, R158 ;  /* 0x00000004029e7825 */ /* 0x000fc800078e029e */
[C---:B------:R-:W-:Y:S01]  /*19040*/  IMAD.WIDE R156, R2.reuse, 0x4, R156 ;  /* 0x00000004029c7825 */ /* 0x040fe200078e029c */
[----:B------:R3:W-:Y:S03]  /*19050*/  STL.64 [R1+0xb80], R160 ;  /* 0x000b80a001007387 */ /* 0x0007e60000100a00 */
[C---:B------:R-:W-:Y:S01]  /*19060*/  IMAD.WIDE R150, R2.reuse, 0x4, R150 ;  /* 0x0000000402967825 */ /* 0x040fe200078e0296 */
[----:B------:R3:W-:Y:S03]  /*19070*/  STL.64 [R1+0xba0], R158 ;  /* 0x000ba09e01007387 */ /* 0x0007e60000100a00 */
[C---:B------:R-:W-:Y:S01]  /*19080*/  IMAD.WIDE R148, R2.reuse, 0x4, R148 ;  /* 0x0000000402947825 */ /* 0x040fe200078e0294 */
[----:B------:R3:W-:Y:S04]  /*19090*/  STL.64 [R1+0xbc0], R156 ;  /* 0x000bc09c01007387 */ /* 0x0007e80000100a00 */
[----:B------:R-:W-:Y:S04]  /*190a0*/  STL.64 [R1+0xbe0], R150 ;  /* 0x000be09601007387 */ /* 0x000fe80000100a00 */
[----:B------:R3:W-:Y:S04]  /*190b0*/  STL.64 [R1+0xc00], R148 ;  /* 0x000c009401007387 */ /* 0x0007e80000100a00 */
        /* <DEDUP_REMOVED lines=8> */
[----:B--2---:R-:W-:-:S04]  /*19140*/  IMAD.WIDE R146, R2, 0x4, R146 ;  /* 0x0000000402927825 */ /* 0x004fc800078e0292 */
[C---:B----4-:R-:W-:Y:S01]  /*19150*/  IMAD.WIDE R144, R2.reuse, 0x4, R144 ;  /* 0x0000000402907825 */ /* 0x050fe200078e0290 */
[----:B------:R-:W-:Y:S03]  /*19160*/  STL.64 [R1+0xc20], R146 ;  /* 0x000c209201007387 */ /* 0x000fe60000100a00 */
[C---:B------:R-:W-:Y:S01]  /*19170*/  IMAD.WIDE R142, R2.reuse, 0x4, R142 ;  /* 0x00000004028e7825 */ /* 0x040fe200078e028e */
[----:B------:R2:W-:Y:S03]  /*19180*/  STL.64 [R1+0xc40], R144 ;  /* 0x000c409001007387 */ /* 0x0005e60000100a00 */
        /* <DEDUP_REMOVED lines=9> */
[----:B------:R-:W-:Y:S03]  /*19220*/  STL.64 [R1+0xcd0], R134 ;  /* 0x000cd08601007387 */ /* 0x000fe60000100a00 */
        /* <DEDUP_REMOVED lines=13> */
[----:B------:R-:W-:Y:S04]  /*19300*/  STL.64 [R1+0xdb0], R120 ;  /* 0x000db07801007387 */ /* 0x000fe80000100a00 */
[----:B------:R-:W-:Y:S04]  /*19310*/  STL.64 [R1+0xdd0], R118 ;  /* 0x000dd07601007387 */ /* 0x000fe80000100a00 */
[----:B------:R4:W-:Y:S04]  /*19320*/  STL.64 [R1+0xdf0], R60 ;  /* 0x000df03c01007387 */ /* 0x0009e80000100a00 */
        /* <DEDUP_REMOVED lines=10> */
[----:B-1----:R-:W4:Y:S04]  /*193d0*/  LDL.LU.64 R112, [R1+0x18b0] ;  /* 0x0018b00001707983 */ /* 0x002f280000300a00 */
[----:B------:R1:W-:Y:S04]  /*193e0*/  STL.64 [R1+0xee8], R38 ;  /* 0x000ee82601007387 */ /* 0x0003e80000100a00 */
[----:B------:R-:W4:Y:S04]  /*193f0*/  LDL.LU.64 R110, [R1+0x18a8] ;  /* 0x0018a800016e7983 */ /* 0x000f280000300a00 */
[----:B------:R1:W-:Y:S04]  /*19400*/  STL.64 [R1+0xef8], R36 ;  /* 0x000ef82401007387 */ /* 0x0003e80000100a00 */
[----:B------:R-:W4:Y:S04]  /*19410*/  LDL.LU.64 R108, [R1+0x18a0] ;  /* 0x0018a000016c7983 */ /* 0x000f280000300a00 */
[----:B------:R1:W-:Y:S04]  /*19420*/  STL.64 [R1+0xf08], R34 ;  /* 0x000f082201007387 */ /* 0x0003e80000100a00 */
[----:B------:R-:W4:Y:S04]  /*19430*/  LDL.LU.64 R106, [R1+0x1898] ;  /* 0x00189800016a7983 */ /* 0x000f280000300a00 */
        /* <DEDUP_REMOVED lines=15> */
[----:B---3--:R-:W3:Y:S04]  /*19530*/  LDL.LU.64 R160, [R1+0x578] ;  /* 0x0005780001a07983 */ /* 0x008ee80000300a00 */
[----:B------:R-:W3:Y:S04]  /*19540*/  LDL.LU.64 R158, [R1+0x558] ;  /* 0x00055800019e7983 */ /* 0x000ee80000300a00 */
[----:B------:R-:W3:Y:S04]  /*19550*/  LDL.LU.64 R156, [R1+0x538] ;  /* 0x00053800019c7983 */ /* 0x000ee80000300a00 */
[----:B------:R-:W-:Y:S04]  /*19560*/  LDGSTS.E [R3+0x30d00], desc[UR4][R146.64], P5 ;  /* 0x30d0000092037fae */ /* 0x000fe8000a921844 */
[----:B------:R-:W-:Y:S04]  /*19570*/  LDGSTS.E [R3+0x31100], desc[UR4][R144.64], P5 ;  /* 0x3110000090037fae */ /* 0x000fe8000a921844 */
[----:B------:R-:W3:Y:S04]  /*19580*/  LDL.LU.64 R148, [R1+0x518] ;  /* 0x0005180001947983 */ /* 0x000ee80000300a00 */
[----:B------:R-:W-:Y:S04]  /*19590*/  LDGSTS.E [R3+0x31500], desc[UR4][R142.64], P5 ;  /* 0x315000008e037fae */ /* 0x000fe8000a921844 */
[----:B--2---:R-:W2:Y:S04]  /*195a0*/  LDL.LU.64 R144, [R1+0x4f8] ;  /* 0x0004f80001907983 */ /* 0x004ea80000300a00 */
        /* <DEDUP_REMOVED lines=26> */
[----:B------:R1:W-:Y:S01]  /*19750*/  LDGSTS.E [R3+0x37d00], desc[UR4][R34.64], P5 ;  /* 0x37d0000022037fae */ /* 0x0003e2000a921844 */
[----:B----4-:R-:W-:-:S04]  /*19760*/  IMAD.WIDE R250, R2, 0x4, R196 ;  /* 0x0000000402fa7825 */ /* 0x010fc800078e02c4 */
[C---:B------:R-:W-:Y:S01]  /*19770*/  IMAD.WIDE R246, R2.reuse, 0x4, R194 ;  /* 0x0000000402f67825 */ /* 0x040fe200078e02c2 */
[----:B------:R-:W-:Y:S03]  /*19780*/  LDGSTS.E [R4+0x20200], desc[UR4][R250.64], P5 ;  /* 0x20200000fa047fae */ /* 0x000fe6000a921844 */
[C---:B------:R-:W-:Y:S01]  /*19790*/  IMAD.WIDE R230, R2.reuse, 0x4, R188 ;  /* 0x0000000402e67825 */ /* 0x040fe200078e02bc */
[----:B------:R-:W4:Y:S04]  /*197a0*/  LDL.LU.64 R194, [R1+0x4b8] ;  /* 0x0004b80001c27983 */ /* 0x000f280000300a00 */
[----:B------:R-:W4:Y:S01]  /*197b0*/  LDL.LU.64 R188, [R1+0x498] ;  /* 0x0004980001bc7983 */ /* 0x000f220000300a00 */
[----:B------:R-:W-:-:S03]  /*197c0*/  IMAD.WIDE R228, R2, 0x4, R186 ;  /* 0x0000000402e47825 */ /* 0x000fc600078e02ba */
[----:B------:R-:W-:Y:S04]  /*197d0*/  STL.64 [R1+0x650], R250 ;  /* 0x000650fa01007387 */ /* 0x000fe80000100a00 */
[----:B------:R-:W4:Y:S01]  /*197e0*/  LDL.LU.64 R186, [R1+0x478] ;  /* 0x0004780001ba7983 */ /* 0x000f220000300a00 */
[----:B------:R-:W-:-:S03]  /*197f0*/  IMAD.WIDE R226, R2, 0x4, R184 ;  /* 0x0000000402e27825 */ /* 0x000fc600078e02b8 */
[----:B------:R-:W-:Y:S01]  /*19800*/  STL.64 [R1+0x670], R246 ;  /* 0x000670f601007387 */ /* 0x000fe20000100a00 */
[----:B------:R-:W-:-:S03]  /*19810*/  IMAD.WIDE R216, R2, 0x4, R168 ;  /* 0x0000000402d87825 */ /* 0x000fc600078e02a8 */
[----:B------:R-:W4:Y:S01]  /*19820*/  LDL.LU.64 R184, [R1+0x458] ;  /* 0x0004580001b87983 */ /* 0x000f220000300a00 */
[----:B---3--:R-:W-:-:S03]  /*19830*/  IMAD.WIDE R214, R2, 0x4, R160 ;  /* 0x0000000402d67825 */ /* 0x008fc600078e02a0 */
[----:B------:R-:W-:Y:S01]  /*19840*/  STL.64 [R1+0x690], R230 ;  /* 0x000690e601007387 */ /* 0x000fe20000100a00 */
[----:B------:R-:W-:-:S03]  /*19850*/  IMAD.WIDE R212, R2, 0x4, R158 ;  /* 0x0000000402d47825 */ /* 0x000fc600078e029e */
[----:B------:R-:W3:Y:S01]  /*19860*/  LDL.LU.64 R168, [R1+0x438] ;  /* 0x0004380001a87983 */ /* 0x000ee20000300a00 */
[----:B------:R-:W-:-:S03]  /*19870*/  IMAD.WIDE R210, R2, 0x4, R156 ;  /* 0x0000000402d27825 */ /* 0x000fc600078e029c */
[----:B------:R-:W3:Y:S04]  /*19880*/  LDL.LU.64 R160, [R1+0x418] ;  /* 0x0004180001a07983 */ /* 0x000ee80000300a00 */
[----:B------:R-:W-:Y:S04]  /*19890*/  STL.64 [R1+0x6b0], R228 ;  /* 0x0006b0e401007387 */ /* 0x000fe80000100a00 */
[----:B------:R-:W3:Y:S04]  /*198a0*/  LDL.LU.64 R158, [R1+0x3f0] ;  /* 0x0003f000019e7983 */ /* 0x000ee80000300a00 */
[----:B------:R-:W-:Y:S01]  /*198b0*/  STL.64 [R1+0x6d0], R226 ;  /* 0x0006d0e201007387 */ /* 0x000fe20000100a00 */
[----:B------:R-:W-:-:S03]  /*198c0*/  IMAD.WIDE R206, R2, 0x4, R148 ;  /* 0x0000000402ce7825 */ /* 0x000fc600078e0294 */
[----:B------:R-:W3:Y:S04]  /*198d0*/  LDL.LU.64 R156, [R1+0x3d0] ;  /* 0x0003d000019c7983 */ /* 0x000ee80000300a00 */
[----:B------:R-:W-:Y:S01]  /*198e0*/  STL.64 [R1+0x6f0], R216 ;  /* 0x0006f0d801007387 */ /* 0x000fe20000100a00 */
[----:B--2---:R-:W-:-:S03]  /*198f0*/  IMAD.WIDE R196, R2, 0x4, R146 ;  /* 0x0000000402c47825 */ /* 0x004fc600078e0292 */
[----:B------:R-:W2:Y:S04]  /*19900*/  LDL.LU.64 R150, [R1+0x3b0] ;  /* 0x0003b00001967983 */ /* 0x000ea80000300a00 */
[----:B------:R-:W-:Y:S04]  /*19910*/  STL.64 [R1+0x710], R214 ;  /* 0x000710d601007387 */ /* 0x000fe80000100a00 */
[----:B------:R-:W2:Y:S01]  /*19920*/  LDL.LU.64 R148, [R1+0x390] ;  /* 0x0003900001947983 */ /* 0x000ea20000300a00 */
[----:B------:R-:W-:-:S03]  /*19930*/  IMAD.WIDE R198, R2, 0x4, R144 ;  /* 0x0000000402c67825 */ /* 0x000fc600078e0290 */
[----:B------:R-:W-:Y:S04]  /*19940*/  STL.64 [R1+0x730], R212 ;  /* 0x000730d401007387 */ /* 0x000fe80000100a00 */
[----:B------:R-:W2:Y:S04]  /*19950*/  LDL.LU.64 R146, [R1+0x370] ;  /* 0x0003700001927983 */ /* 0x000ea80000300a00 */
[----:B------:R-:W2:Y:S04]  /*19960*/  LDL.LU.64 R144, [R1+0x350] ;  /* 0x0003500001907983 */ /* 0x000ea80000300a00 */
[----:B------:R-:W-:Y:S04]  /*19970*/  STL.64 [R1+0x750], R210 ;  /* 0x000750d201007387 */ /* 0x000fe80000100a00 */
[----:B------:R-:W2:Y:S04]  /*19980*/  LDL.LU.64 R142, [R1+0x330] ;  /* 0x00033000018e7983 */ /* 0x000ea80000300a00 */
[----:B------:R-:W-:Y:S04]  /*19990*/  STL.64 [R1+0x770], R206 ;  /* 0x000770ce01007387 */ /* 0x000fe80000100a00 */
[----:B------:R-:W2:Y:S04]  /*199a0*/  LDL.LU.64 R140, [R1+0x310] ;  /* 0x00031000018c7983 */ /* 0x000ea80000300a00 */
[----:B------:R-:W-:Y:S04]  /*199b0*/  STL.64 [R1+0x790], R198 ;  /* 0x000790c601007387 */ /* 0x000fe80000100a00 */
[----:B------:R-:W2:Y:S04]  /*199c0*/  LDL.LU.64 R138, [R1+0x2f0] ;  /* 0x0002f000018a7983 */ /* 0x000ea80000300a00 */
[----:B------:R2:W-:Y:S04]  /*199d0*/  STL.64 [R1+0x7b0], R196 ;  /* 0x0007b0c401007387 */ /* 0x0005e80000100a00 */
[----:B------:R-:W2:Y:S01]  /*199e0*/  LDL.LU.64 R136, [R1+0x2d0] ;  /* 0x0002d00001887983 */ /* 0x000ea20000300a00 */
[----:B-1----:R-:W-:-:S03]  /*199f0*/  IMAD.WIDE R60, R2, 0x4, R88 ;  /* 0x00000004023c7825 */ /* 0x002fc600078e0258 */
        /* <DEDUP_REMOVED lines=10> */
[----:B------:R-:W-:Y:S01]  /*19aa0*/  LDGSTS.E [R4+0x22e00], desc[UR4][R196.64], P5 ;  /* 0x22e00000c4047fae */ /* 0x000fe2000a921844 */
[----:B----4-:R-:W-:-:S04]  /*19ab0*/  IMAD.WIDE R194, R2, 0x4, R194 ;  /* 0x0000000402c27825 */ /* 0x010fc800078e02c2 */
[C---:B------:R-:W-:Y:S01]  /*19ac0*/  IMAD.WIDE R188, R2.reuse, 0x4, R188 ;  /* 0x0000000402bc7825 */ /* 0x040fe200078e02bc */
[----:B------:R-:W-:Y:S04]  /*19ad0*/  STL.64 [R1+0x7d0], R194 ;  /* 0x0007d0c201007387 */ /* 0x000fe80000100a00 */
[----:B------:R4:W-:Y:S01]  /*19ae0*/  STL.64 [R1+0x7f0], R188 ;  /* 0x0007f0bc01007387 */ /* 0x0009e20000100a00 */
[----:B------:R-:W-:-:S03]  /*19af0*/  IMAD.WIDE R186, R2, 0x4, R186 ;  /* 0x0000000402ba7825 */ /* 0x000fc600078e02ba */
[----:B------:R-:W4:Y:S04]  /*19b00*/  LDL.LU.64 R134, [R1+0x2b0] ;  /* 0x0002b00001867983 */ /* 0x000f280000300a00 */
[----:B------:R-:W-:Y:S04]  /*19b10*/  STL.64 [R1+0x810], R186 ;  /* 0x000810ba01007387 */ /* 0x000fe80000100a00 */
[----:B------:R-:W4:Y:S01]  /*19b20*/  LDL.LU.64 R132, [R1+0x290] ;  /* 0x0002900001847983 */ /* 0x000f220000300a00 */
[----:B------:R-:W-:-:S03]  /*19b30*/  IMAD.WIDE R184, R2, 0x4, R184 ;  /* 0x0000000402b87825 */ /* 0x000fc600078e02b8 */
[----:B------:R-:W-:Y:S01]  /*19b40*/  LDGSTS.E [R4+0x23200], desc[UR4][R194.64], P5 ;  /* 0x23200000c2047fae */ /* 0x000fe2000a921844 */
[----:B---3--:R-:W-:-:S03]  /*19b50*/  IMAD.WIDE R168, R2, 0x4, R168 ;  /* 0x0000000402a87825 */ /* 0x008fc600078e02a8 */
[----:B------:R-:W-:Y:S01]  /*19b60*/  STL.64 [R1+0x830], R184 ;  /* 0x000830b801007387 */ /* 0x000fe20000100a00 */
[----:B------:R-:W-:-:S03]  /*19b70*/  IMAD.WIDE R160, R2, 0x4, R160 ;  /* 0x0000000402a07825 */ /* 0x000fc600078e02a0 */
[----:B------:R-:W-:Y:S04]  /*19b80*/  STL.64 [R1+0x850], R168 ;  /* 0x000850a801007387 */ /* 0x000fe80000100a00 */
[----:B------:R-:W3:Y:S01]  /*19b90*/  LDL.LU.64 R130, [R1+0x270] ;  /* 0x0002700001827983 */ /* 0x000ee20000300a00 */
[----:B------:R-:W-:-:S03]  /*19ba0*/  IMAD.WIDE R158, R2, 0x4, R158 ;  /* 0x00000004029e7825 */ /* 0x000fc600078e029e */
[----:B------:R-:W-:Y:S04]  /*19bb0*/  STL.64 [R1+0x870], R160 ;  /* 0x000870a001007387 */ /* 0x000fe80000100a00 */
[----:B------:R-:W3:Y:S01]  /*19bc0*/  LDL.LU.64 R128, [R1+0x250] ;  /* 0x0002500001807983 */ /* 0x000ee20000300a00 */
[----:B------:R-:W-:-:S03]  /*19bd0*/  IMAD.WIDE R156, R2, 0x4, R156 ;  /* 0x00000004029c7825 */ /* 0x000fc600078e029c */
[----:B------:R-:W-:Y:S04]  /*19be0*/  STL.64 [R1+0x890], R158 ;  /* 0x0008909e01007387 */ /* 0x000fe80000100a00 */
[----:B------:R-:W-:Y:S01]  /*19bf0*/  STL.64 [R1+0x8d0], R156 ;  /* 0x0008d09c01007387 */ /* 0x000fe20000100a00 */
[----:B--2---:R-:W-:-:S03]  /*19c00*/  IMAD.WIDE R150, R2, 0x4, R150 ;  /* 0x0000000402967825 */ /* 0x004fc600078e0296 */
[----:B------:R-:W2:Y:S04]  /*19c10*/  LDL.LU.64 R126, [R1+0x230] ;  /* 0x00023000017e7983 */ /* 0x000ea80000300a00 */
[----:B------:R-:W-:Y:S01]  /*19c20*/  STL.64 [R1+0x910], R150 ;  /* 0x0009109601007387 */ /* 0x000fe20000100a00 */
[----:B------:R-:W-:-:S03]  /*19c30*/  IMAD.WIDE R148, R2, 0x4, R148 ;  /* 0x0000000402947825 */ /* 0x000fc600078e0294 */
[----:B------:R-:W2:Y:S01]  /*19c40*/  LDL.LU.64 R124, [R1+0x210] ;  /* 0x00021000017c7983 */ /* 0x000ea20000300a00 */
[----:B------:R-:W-:-:S03]  /*19c50*/  IMAD.WIDE R146, R2, 0x4, R146 ;  /* 0x0000000402927825 */ /* 0x000fc600078e0292 */
[----:B------:R1:W-:Y:S01]  /*19c60*/  STL.64 [R1+0x930], R148 ;  /* 0x0009309401007387 */ /* 0x0003e20000100a00 */
[----:B------:R-:W-:-:S03]  /*19c70*/  IMAD.WIDE R144, R2, 0x4, R144 ;  /* 0x0000000402907825 */ /* 0x000fc600078e0290 */
[----:B------:R-:W-:Y:S04]  /*19c80*/  STL.64 [R1+0x950], R146 ;  /* 0x0009509201007387 */ /* 0x000fe80000100a00 */
[----:B------:R-:W2:Y:S01]  /*19c90*/  LDL.LU.64 R122, [R1+0x1f0] ;  /* 0x0001f000017a7983 */ /* 0x000ea20000300a00 */
[----:B------:R-:W-:-:S03]  /*19ca0*/  IMAD.WIDE R142, R2, 0x4, R142 ;  /* 0x00000004028e7825 */ /* 0x000fc600078e028e */
[----:B------:R-:W2:Y:S04]  /*19cb0*/  LDL.LU.64 R120, [R1+0x1d0] ;  /* 0x0001d00001787983 */ /* 0x000ea80000300a00 */
[----:B------:R1:W-:Y:S01]  /*19cc0*/  STL.64 [R1+0x970], R144 ;  /* 0x0009709001007387 */ /* 0x0003e20000100a00 */
[----:B------:R-:W-:-:S03]  /*19cd0*/  IMAD.WIDE R140, R2, 0x4, R140 ;  /* 0x00000004028c7825 */ /* 0x000fc600078e028c */
[----:B------:R-:W2:Y:S04]  /*19ce0*/  LDL.LU.64 R118, [R1+0x1b0] ;  /* 0x0001b00001767983 */ /* 0x000ea80000300a00 */
[----:B------:R-:W2:Y:S01]  /*19cf0*/  LDL.LU.64 R58, [R1+0x190] ;  /* 0x00019000013a7983 */ /* 0x000ea20000300a00 */
[----:B------:R-:W-:-:S03]  /*19d00*/  IMAD.WIDE R138, R2, 0x4, R138 ;  /* 0x00000004028a7825 */ /* 0x000fc600078e028a */
[----:B------:R1:W-:Y:S04]  /*19d10*/  STL.64 [R1+0x990], R142 ;  /* 0x0009908e01007387 */ /* 0x0003e80000100a00 */
[----:B------:R-:W2:Y:S04]  /*19d20*/  LDL.LU.64 R56, [R1+0x170] ;  /* 0x0001700001387983 */ /* 0x000ea80000300a00 */
[----:B------:R-:W2:Y:S01]  /*19d30*/  LDL.LU.64 R54, [R1+0x150] ;  /* 0x0001500001367983 */ /* 0x000ea20000300a00 */
[----:B------:R-:W-:-:S03]  /*19d40*/  IMAD.WIDE R136, R2, 0x4, R136 ;  /* 0x0000000402887825 */ /* 0x000fc600078e0288 */
[----:B------:R-:W-:Y:S04]  /*19d50*/  STL.64 [R1+0x9b0], R140 ;  /* 0x0009b08c01007387 */ /* 0x000fe80000100a00 */
[----:B------:R-:W2:Y:S04]  /*19d60*/  LDL.LU.64 R52, [R1+0x130] ;  /* 0x0001300001347983 */ /* 0x000ea80000300a00 */
[----:B------:R-:W2:Y:S04]  /*19d70*/  LDL.LU.64 R50, [R1+0x110] ;  /* 0x0001100001327983 */ /* 0x000ea80000300a00 */
[----:B------:R1:W-:Y:S04]  /*19d80*/  STL.64 [R1+0x9d0], R138 ;  /* 0x0009d08a01007387 */ /* 0x0003e80000100a00 */
[----:B------:R-:W2:Y:S04]  /*19d90*/  LDL.LU.64 R48, [R1+0xf0] ;  /* 0x0000f00001307983 */ /* 0x000ea80000300a00 */
[----:B------:R-:W2:Y:S04]  /*19da0*/  LDL.LU.64 R46, [R1+0xd0] ;  /* 0x0000d000012e7983 */ /* 0x000ea80000300a00 */
[----:B------:R1:W-:Y:S04]  /*19db0*/  STL.64 [R1+0x9f0], R136 ;  /* 0x0009f08801007387 */ /* 0x0003e80000100a00 */
[----:B------:R-:W2:Y:S04]  /*19dc0*/  LDL.LU.64 R44, [R1+0xb0] ;  /* 0x0000b000012c7983 */ /* 0x000ea80000300a00 */
[----:B------:R-:W2:Y:S04]  /*19dd0*/  LDL.LU.64 R42, [R1+0x90] ;  /* 0x00009000012a7983 */ /* 0x000ea80000300a00 */
[----:B------:R-:W-:Y:S04]  /*19de0*/  LDGSTS.E [R4+0x23600], desc[UR4][R188.64], P5 ;  /* 0x23600000bc047fae */ /* 0x000fe8000a921844 */
[----:B------:R1:W-:Y:S04]  /*19df0*/  LDGSTS.E [R4+0x23a00], desc[UR4][R186.64], P5 ;  /* 0x23a00000ba047fae */ /* 0x0003e8000a921844 */
        /* <DEDUP_REMOVED lines=13> */
[----:B----4-:R-:W-:-:S05]  /*19ed0*/  IMAD.WIDE R134, R2, 0x4, R134 ;  /* 0x0000000402867825 */ /* 0x010fca00078e0286 */
[----:B------:R-:W-:Y:S01]  /*19ee0*/  STL.64 [R1+0xa10], R134 ;  /* 0x000a108601007387 */ /* 0x000fe20000100a00 */
[----:B------:R-:W-:-:S03]  /*19ef0*/  IMAD.WIDE R132, R2, 0x4, R132 ;  /* 0x0000000402847825 */ /* 0x000fc600078e0284 */
[----:B------:R-:W4:Y:S04]  /*19f00*/  LDL.LU.64 R40, [R1+0x70] ;  /* 0x0000700001287983 */ /* 0x000f280000300a00 */
[----:B------:R-:W4:Y:S04]  /*19f10*/  LDL.LU.64 R38, [R1+0x50] ;  /* 0x0000500001267983 */ /* 0x000f280000300a00 */
[----:B------:R-:W-:Y:S04]  /*19f20*/  STL.64 [R1+0xa30], R132 ;  /* 0x000a308401007387 */ /* 0x000fe80000100a00 */
[----:B------:R-:W4:Y:S04]  /*19f30*/  LDL.LU.64 R36, [R1+0x30] ;  /* 0x0000300001247983 */ /* 0x000f280000300a00 */
[----:B------:R-:W4:Y:S01]  /*19f40*/  LDL.LU.64 R34, [R1+0x10] ;  /* 0x0000100001227983 */ /* 0x000f220000300a00 */
[----:B---3--:R-:W-:-:S03]  /*19f50*/  IMAD.WIDE R130, R2, 0x4, R130 ;  /* 0x0000000402827825 */ /* 0x008fc600078e0282 */
[----:B------:R-:W-:Y:S01]  /*19f60*/  LDGSTS.E [R4+0x27200], desc[UR4][R134.64], P5 ;  /* 0x2720000086047fae */ /* 0x000fe2000a921844 */
[----:B------:R-:W-:-:S03]  /*19f70*/  IMAD.WIDE R128, R2, 0x4, R128 ;  /* 0x0000000402807825 */ /* 0x000fc600078e0280 */
[----:B------:R-:W-:Y:S04]  /*19f80*/  STL.64 [R1+0xa50], R130 ;  /* 0x000a508201007387 */ /* 0x000fe80000100a00 */
[----:B------:R-:W-:Y:S04]  /*19f90*/  STL.64 [R1+0xa70], R128 ;  /* 0x000a708001007387 */ /* 0x000fe80000100a00 */
[----:B------:R-:W-:Y:S01]  /*19fa0*/  LDGSTS.E [R4+0x27600], desc[UR4][R132.64], P5 ;  /* 0x2760000084047fae */ /* 0x000fe2000a921844 */
[----:B--2---:R-:W-:-:S03]  /*19fb0*/  IMAD.WIDE R126, R2, 0x4, R126 ;  /* 0x00000004027e7825 */ /* 0x004fc600078e027e */
[----:B------:R-:W-:Y:S01]  /*19fc0*/  LDGSTS.E [R4+0x27a00], desc[UR4][R130.64], P5 ;  /* 0x27a0000082047fae */ /* 0x000fe2000a921844 */
[----:B------:R-:W-:-:S03]  /*19fd0*/  IMAD.WIDE R124, R2, 0x4, R124 ;  /* 0x00000004027c7825 */ /* 0x000fc600078e027c */
[----:B------:R-:W-:Y:S04]  /*19fe0*/  STL.64 [R1+0xa90], R126 ;  /* 0x000a907e01007387 */ /* 0x000fe80000100a00 */
[----:B------:R-:W-:Y:S04]  /*19ff0*/  STL.64 [R1+0xab0], R124 ;  /* 0x000ab07c01007387 */ /* 0x000fe80000100a00 */
[----:B------:R-:W-:Y:S04]  /*1a000*/  LDGSTS.E [R4+0x27e00], desc[UR4][R128.64], P5 ;  /* 0x27e0000080047fae */ /* 0x000fe8000a921844 */
[----:B------:R-:W-:Y:S01]  /*1a010*/  LDGSTS.E [R4+0x30200], desc[UR4][R126.64], P5 ;  /* 0x302000007e047fae */ /* 0x000fe2000a921844 */
[----:B------:R-:W-:-:S03]  /*1a020*/  IMAD.WIDE R122, R2, 0x4, R122 ;  /* 0x00000004027a7825 */ /* 0x000fc600078e027a */
[----:B------:R-:W-:Y:S01]  /*1a030*/  LDGSTS.E [R4+0x30600], desc[UR4][R124.64], P5 ;  /* 0x306000007c047fae */ /* 0x000fe2000a921844 */
[----:B------:R-:W-:-:S03]  /*1a040*/  IMAD.WIDE R120, R2, 0x4, R120 ;  /* 0x0000000402787825 */ /* 0x000fc600078e0278 */
        /* <DEDUP_REMOVED lines=38> */
[----:B------:R-:W-:Y:S04]  /*1a2b0*/  LDGSTS.E [R4+0x32600], desc[UR4][R78.64], P5 ;  /* 0x326000004e047fae */ /* 0x000fe8000a921844 */
[----:B------:R-:W-:Y:S04]  /*1a2c0*/  LDGSTS.E [R4+0x32a00], desc[UR4][R76.64], P5 ;  /* 0x32a000004c047fae */ /* 0x000fe8000a921844 */
[----:B------:R-:W-:Y:S04]  /*1a2d0*/  LDGSTS.E [R4+0x32e00], desc[UR4][R74.64], P5 ;  /* 0x32e000004a047fae */ /* 0x000fe8000a921844 */
[----:B------:R-:W-:Y:S04]  /*1a2e0*/  LDGSTS.E [R4+0x33200], desc[UR4][R72.64], P5 ;  /* 0x3320000048047fae */ /* 0x000fe8000a921844 */
[----:B------:R-:W-:Y:S01]  /*1a2f0*/  LDGSTS.E [R4+0x33600], desc[UR4][R70.64], P5 ;  /* 0x3360000046047fae */ /* 0x000fe2000a921844 */
[----:B----4-:R-:W-:-:S04]  /*1a300*/  IMAD.WIDE R68, R2, 0x4, R40 ;  /* 0x0000000402447825 */ /* 0x010fc800078e0228 */
[C---:B------:R-:W-:Y:S01]  /*1a310*/  IMAD.WIDE R66, R2.reuse, 0x4, R38 ;  /* 0x0000000402427825 */ /* 0x040fe200078e0226 */
[----:B------:R-:W-:Y:S03]  /*1a320*/  STL.64 [R1+0xc50], R68 ;  /* 0x000c504401007387 */ /* 0x000fe60000100a00 */
[C---:B------:R-:W-:Y:S01]  /*1a330*/  IMAD.WIDE R64, R2.reuse, 0x4, R36 ;  /* 0x0000000402407825 */ /* 0x040fe200078e0224 */
[----:B------:R-:W-:Y:S03]  /*1a340*/  STL.64 [R1+0xc70], R66 ;  /* 0x000c704201007387 */ /* 0x000fe60000100a00 */
[C---:B------:R-:W-:Y:S01]  /*1a350*/  IMAD.WIDE R62, R2.reuse, 0x4, R34 ;  /* 0x00000004023e7825 */ /* 0x040fe200078e0222 */
[----:B------:R-:W-:Y:S04]  /*1a360*/  STL.64 [R1+0xc90], R64 ;  /* 0x000c904001007387 */ /* 0x000fe80000100a00 */
[----:B------:R-:W-:Y:S04]  /*1a370*/  STL.64 [R1+0xca8], R62 ;  /* 0x000ca83e01007387 */ /* 0x000fe80000100a00 */
        /* <DEDUP_REMOVED lines=17> */
[----:B------:R2:W-:Y:S04]  /*1a490*/  STL.64 [R1+0xe70], R34 ;  /* 0x000e702201007387 */ /* 0x0005e80000100a00 */
[----:B------:R-:W3:Y:S04]  /*1a4a0*/  LDL.LU.64 R196, [R1+0x630] ;  /* 0x0006300001c47983 */ /* 0x000ee80000300a00 */
[----:B------:R-:W4:Y:S04]  /*1a4b0*/  LDL.LU.64 R188, [R1+0x610] ;  /* 0x0006100001bc7983 */ /* 0x000f280000300a00 */
[----:B-1----:R-:W2:Y:S04]  /*1a4c0*/  LDL.LU.64 R148, [R1+0x5f0] ;  /* 0x0005f00001947983 */ /* 0x002ea80000300a00 */
        /* <DEDUP_REMOVED lines=28> */
[----:B---3--:R-:W-:-:S05]  /*1a690*/  IMAD.WIDE R96, R2, 0x4, R196 ;  /* 0x0000000402607825 */ /* 0x008fca00078e02c4 */
[----:B------:R-:W-:Y:S01]  /*1a6a0*/  STL.64 [R1+0x658], R96 ;  /* 0x0006586001007387 */ /* 0x000fe20000100a00 */
[----:B--2---:R-:W-:-:S03]  /*1a6b0*/  IMAD.WIDE R94, R2, 0x4, R148 ;  /* 0x00000004025e7825 */ /* 0x004fc600078e0294 */
[----:B------:R-:W2:Y:S04]  /*1a6c0*/  LDL.LU.64 R198, [R1+0x490] ;  /* 0x0004900001c67983 */ /* 0x000ea80000300a00 */
[----:B------:R-:W1:Y:S01]  /*1a6d0*/  LDL.LU.64 R142, [R1+0x470] ;  /* 0x00047000018e7983 */ /* 0x000e620000300a00 */
[----:B----4-:R-:W-:-:S03]  /*1a6e0*/  IMAD.WIDE R92, R2, 0x4, R144 ;  /* 0x00000004025c7825 */ /* 0x010fc600078e0290 */
[----:B------:R-:W3:Y:S04]  /*1a6f0*/  LDL.LU.64 R216, [R1+0x450] ;  /* 0x0004500001d87983 */ /* 0x000ee80000300a00 */
[----:B------:R-:W-:Y:S01]  /*1a700*/  STL.64 [R1+0x698], R94 ;  /* 0x0006985e01007387 */ /* 0x000fe20000100a00 */
[----:B------:R-:W-:-:S03]  /*1a710*/  IMAD.WIDE R210, R2, 0x4, R184 ;  /* 0x0000000402d27825 */ /* 0x000fc600078e02b8 */
[----:B------:R-:W4:Y:S04]  /*1a720*/  LDL.LU.64 R214, [R1+0x430] ;  /* 0x0004300001d67983 */ /* 0x000f280000300a00 */
[----:B------:R-:W-:Y:S01]  /*1a730*/  STL.64 [R1+0x6d8], R92 ;  /* 0x0006d85c01007387 */ /* 0x000fe20000100a00 */
[----:B------:R-:W-:-:S03]  /*1a740*/  IMAD.WIDE R250, R2, 0x4, R194 ;  /* 0x0000000402fa7825 */ /* 0x000fc600078e02c2 */
[----:B------:R-:W2:Y:S04]  /*1a750*/  LDL.LU.64 R184, [R1+0x410] ;  /* 0x0004100001b87983 */ /* 0x000ea80000300a00 */
[----:B------:R-:W2:Y:S01]  /*1a760*/  LDL.LU.64 R150, [R1+0x3e8] ;  /* 0x0003e80001967983 */ /* 0x000ea20000300a00 */
[----:B------:R-:W-:-:S03]  /*1a770*/  IMAD.WIDE R228, R2, 0x4, R146 ;  /* 0x0000000402e47825 */ /* 0x000fc600078e0292 */
[----:B------:R-:W2:Y:S04]  /*1a780*/  LDL.LU.64 R194, [R1+0x3c8] ;  /* 0x0003c80001c27983 */ /* 0x000ea80000300a00 */
[----:B------:R-:W2:Y:S04]  /*1a790*/  LDL.LU.64 R148, [R1+0x3a8] ;  /* 0x0003a80001947983 */ /* 0x000ea80000300a00 */
[----:B------:R-:W2:Y:S04]  /*1a7a0*/  LDL.LU.64 R196, [R1+0x388] ;  /* 0x0003880001c47983 */ /* 0x000ea80000300a00 */
[----:B------:R-:W2:Y:S04]  /*1a7b0*/  LDL.LU.64 R144, [R1+0x368] ;  /* 0x0003680001907983 */ /* 0x000ea80000300a00 */
[----:B------:R-:W2:Y:S01]  /*1a7c0*/  LDL.LU.64 R146, [R1+0x348] ;  /* 0x0003480001927983 */ /* 0x000ea20000300a00 */
[----:B------:R-:W-:-:S03]  /*1a7d0*/  IMAD.WIDE R98, R2, 0x4, R186 ;  /* 0x0000000402627825 */ /* 0x000fc600078e02ba */
[----:B------:R-:W-:Y:S01]  /*1a7e0*/  LDGSTS.E [R7+0x20300], desc[UR4][R96.64], P5 ;  /* 0x2030000060077fae */ /* 0x000fe2000a921844 */
[----:B------:R-:W-:-:S03]  /*1a7f0*/  IMAD.WIDE R186, R2, 0x4, R156 ;  /* 0x0000000402ba7825 */ /* 0x000fc600078e029c */
[----:B------:R-:W2:Y:S01]  /*1a800*/  LDL.LU.64 R156, [R1+0x328] ;  /* 0x00032800019c7983 */ /* 0x000ea20000300a00 */
[----:B------:R-:W-:-:S03]  /*1a810*/  IMAD.WIDE R226, R2, 0x4, R212 ;  /* 0x0000000402e27825 */ /* 0x000fc600078e02d4 */
[----:B------:R-:W2:Y:S04]  /*1a820*/  LDL.LU.64 R212, [R1+0x308] ;  /* 0x0003080001d47983 */ /* 0x000ea80000300a00 */
[----:B------:R-:W2:Y:S04]  /*1a830*/  LDL.LU.64 R138, [R1+0x2e8] ;  /* 0x0002e800018a7983 */ /* 0x000ea80000300a00 */
[----:B------:R-:W2:Y:S04]  /*1a840*/  LDL.LU.64 R136, [R1+0x2c8] ;  /* 0x0002c80001887983 */ /* 0x000ea80000300a00 */
[----:B------:R-:W2:Y:S01]  /*1a850*/  LDL.LU.64 R140, [R1+0x2a8] ;  /* 0x0002a800018c7983 */ /* 0x000ea20000300a00 */
[----:B-1----:R-:W-:-:S03]  /*1a860*/  IMAD.WIDE R34, R2, 0x4, R142 ;  /* 0x0000000402227825 */ /* 0x002fc600078e028e */
[----:B------:R-:W2:Y:S01]  /*1a870*/  LDL.LU.64 R142, [R1+0x288] ;  /* 0x00028800018e7983 */ /* 0x000ea20000300a00 */
[----:B---3--:R-:W-:-:S04]  /*1a880*/  IMAD.WIDE R206, R2, 0x4, R216 ;  /* 0x0000000402ce7825 */ /* 0x008fc800078e02d8 */
[----:B----4-:R-:W-:-:S04]  /*1a890*/  IMAD.WIDE R246, R2, 0x4, R214 ;  /* 0x0000000402f67825 */ /* 0x010fc800078e02d6 */
[C---:B--2---:R-:W-:Y:S02]  /*1a8a0*/  IMAD.WIDE R230, R2.reuse, 0x4, R150 ;  /* 0x0000000402e67825 */ /* 0x044fe400078e0296 */
[----:B------:R-:W2:Y:S02]  /*1a8b0*/  LDL.LU.64 R150, [R1+0x268] ;  /* 0x0002680001967983 */ /* 0x000ea40000300a00 */
[C---:B------:R-:W-:Y:S02]  /*1a8c0*/  IMAD.WIDE R214, R2.reuse, 0x4, R148 ;  /* 0x0000000402d67825 */ /* 0x040fe400078e0294 */
[----:B------:R-:W3:Y:S02]  /*1a8d0*/  LDL.LU.64 R148, [R1+0x248] ;  /* 0x0002480001947983 */ /* 0x000ee40000300a00 */
[C---:B------:R-:W-:Y:S02]  /*1a8e0*/  IMAD.WIDE R216, R2.reuse, 0x4, R144 ;  /* 0x0000000402d87825 */ /* 0x040fe400078e0290 */
[----:B------:R-:W4:Y:S02]  /*1a8f0*/  LDL.LU.64 R144, [R1+0x228] ;  /* 0x0002280001907983 */ /* 0x000f240000300a00 */
[----:B------:R-:W-:-:S02]  /*1a900*/  IMAD.WIDE R100, R2, 0x4, R146 ;  /* 0x0000000402647825 */ /* 0x000fc400078e0292 */
[----:B------:R-:W4:Y:S04]  /*1a910*/  LDL.LU.64 R146, [R1+0x208] ;  /* 0x0002080001927983 */ /* 0x000f280000300a00 */
[----:B------:R-:W4:Y:S04]  /*1a920*/  LDL.LU.64 R126, [R1+0x1e8] ;  /* 0x0001e800017e7983 */ /* 0x000f280000300a00 */
[----:B------:R-:W4:Y:S04]  /*1a930*/  LDL.LU.64 R124, [R1+0x1c8] ;  /* 0x0001c800017c7983 */ /* 0x000f280000300a00 */
[----:B------:R-:W4:Y:S01]  /*1a940*/  LDL.LU.64 R122, [R1+0x1a8] ;  /* 0x0001a800017a7983 */ /* 0x000f220000300a00 */
[----:B------:R-:W-:-:S03]  /*1a950*/  IMAD.WIDE R90, R2, 0x4, R138 ;  /* 0x00000004025a7825 */ /* 0x000fc600078e028a */
[----:B------:R-:W4:Y:S01]  /*1a960*/  LDL.LU.64 R120, [R1+0x188] ;  /* 0x0001880001787983 */ /* 0x000f220000300a00 */
[----:B------:R-:W-:-:S03]  /*1a970*/  IMAD.WIDE R88, R2, 0x4, R136 ;  /* 0x0000000402587825 */ /* 0x000fc600078e0288 */
[----:B------:R-:W4:Y:S04]  /*1a980*/  LDL.LU.64 R118, [R1+0x168] ;  /* 0x0001680001767983 */ /* 0x000f280000300a00 */
[----:B------:R-:W4:Y:S01]  /*1a990*/  LDL.LU.64 R132, [R1+0x148] ;  /* 0x0001480001847983 */ /* 0x000f220000300a00 */
[----:B------:R-:W-:-:S03]  /*1a9a0*/  IMAD.WIDE R86, R2, 0x4, R140 ;  /* 0x0000000402567825 */ /* 0x000fc600078e028c */
[----:B------:R-:W-:Y:S04]  /*1a9b0*/  STL.64 [R1+0x998], R90 ;  /* 0x0009985a01007387 */ /* 0x000fe80000100a00 */
[----:B------:R-:W4:Y:S04]  /*1a9c0*/  LDL.LU.64 R130, [R1+0x128] ;  /* 0x0001280001827983 */ /* 0x000f280000300a00 */
[----:B------:R-:W4:Y:S04]  /*1a9d0*/  LDL.LU.64 R134, [R1+0x108] ;  /* 0x0001080001867983 */ /* 0x000f280000300a00 */
[----:B------:R-:W4:Y:S04]  /*1a9e0*/  LDL.LU.64 R138, [R1+0xe8] ;  /* 0x0000e800018a7983 */ /* 0x000f280000300a00 */
[----:B------:R-:W4:Y:S04]  /*1a9f0*/  LDL.LU.64 R136, [R1+0xc8] ;  /* 0x0000c80001887983 */ /* 0x000f280000300a00 */
[----:B------:R-:W-:Y:S04]  /*1aa00*/  STL.64 [R1+0x9b8], R88 ;  /* 0x0009b85801007387 */ /* 0x000fe80000100a00 */
[----:B------:R-:W4:Y:S01]  /*1aa10*/  LDL.LU.64 R140, [R1+0xa8] ;  /* 0x0000a800018c7983 */ /* 0x000f220000300a00 */
[----:B------:R-:W-:-:S03]  /*1aa20*/  IMAD.WIDE R84, R2, 0x4, R142 ;  /* 0x0000000402547825 */ /* 0x000fc600078e028e */
[----:B------:R-:W4:Y:S04]  /*1aa30*/  LDL.LU.64 R142, [R1+0x88] ;  /* 0x00008800018e7983 */ /* 0x000f280000300a00 */
[----:B------:R-:W-:Y:S01]  /*1aa40*/  STL.64 [R1+0x9d8], R86 ;  /* 0x0009d85601007387 */ /* 0x000fe20000100a00 */
[----:B--2---:R-:W-:-:S03]  /*1aa50*/  IMAD.WIDE R82, R2, 0x4, R150 ;  /* 0x0000000402527825 */ /* 0x004fc600078e0296 */
[----:B------:R-:W2:Y:S01]  /*1aa60*/  LDL.LU.64 R150, [R1+0x68] ;  /* 0x0000680001967983 */ /* 0x000ea20000300a00 */
[----:B---3--:R-:W-:-:S03]  /*1aa70*/  IMAD.WIDE R80, R2, 0x4, R148 ;  /* 0x0000000402507825 */ /* 0x008fc600078e0294 */
[----:B------:R-:W3:Y:S04]  /*1aa80*/  LDL.LU.64 R148, [R1+0x48] ;  /* 0x0000480001947983 */ /* 0x000ee80000300a00 */
[----:B------:R-:W-:Y:S01]  /*1aa90*/  STL.64 [R1+0x9f8], R84 ;  /* 0x0009f85401007387 */ /* 0x000fe20000100a00 */
[----:B----4-:R-:W-:-:S03]  /*1aaa0*/  IMAD.WIDE R78, R2, 0x4, R144 ;  /* 0x00000004024e7825 */ /* 0x010fc600078e0290 */
[----:B------:R-:W4:Y:S01]  /*1aab0*/  LDL.LU.64 R144, [R1+0x28] ;  /* 0x0000280001907983 */ /* 0x000f220000300a00 */
[----:B------:R-:W-:-:S03]  /*1aac0*/  IMAD.WIDE R76, R2, 0x4, R146 ;  /* 0x00000004024c7825 */ /* 0x000fc600078e0292 */
[----:B------:R-:W4:Y:S01]  /*1aad0*/  LDL.LU.64 R146, [R1+0x8] ;  /* 0x0000080001927983 */ /* 0x000f220000300a00 */
        /* <DEDUP_REMOVED lines=28> */
[----:B------:R-:W-:-:S04]  /*1aca0*/  IMAD.WIDE R38, R2, 0x4, R22 ;  /* 0x0000000402267825 */ /* 0x000fc800078e0216 */
[----:B------:R-:W-:-:S04]  /*1acb0*/  IMAD.WIDE R32, R2, 0x4, R32 ;  /* 0x0000000402207825 */ /* 0x000fc800078e0220 */
[----:B------:R-:W-:Y:S02]  /*1acc0*/  IMAD.MOV.U32 R22, RZ, RZ, R34 ;  /* 0x000000ffff167224 */ /* 0x000fe400078e0022 */
[----:B------:R-:W-:Y:S02]  /*1acd0*/  IMAD.MOV.U32 R23, RZ, RZ, R35 ;  /* 0x000000ffff177224 */ /* 0x000fe400078e0023 */
        /* <DEDUP_REMOVED lines=9> */
[----:B------:R-:W-:-:S05]  /*1ad70*/  IMAD.WIDE R52, R2, 0x4, R142 ;  /* 0x0000000402347825 */ /* 0x000fca00078e028e */
[----:B------:R-:W-:Y:S01]  /*1ad80*/  STL.64 [R1+0xbf8], R52 ;  /* 0x000bf83401007387 */ /* 0x000fe20000100a00 */
[----:B--2---:R-:W-:-:S04]  /*1ad90*/  IMAD.WIDE R50, R2, 0x4, R150 ;  /* 0x0000000402327825 */ /* 0x004fc800078e0296 */
[C---:B---3--:R-:W-:Y:S01]  /*1ada0*/  IMAD.WIDE R48, R2.reuse, 0x4, R148 ;  /* 0x0000000402307825 */ /* 0x048fe200078e0294 */
[----:B------:R-:W-:Y:S03]  /*1adb0*/  STL.64 [R1+0xc18], R50 ;  /* 0x000c183201007387 */ /* 0x000fe60000100a00 */
[C---:B----4-:R-:W-:Y:S01]  /*1adc0*/  IMAD.WIDE R46, R2.reuse, 0x4, R144 ;  /* 0x00000004022e7825 */ /* 0x050fe200078e0290 */
[----:B------:R-:W-:Y:S03]  /*1add0*/  STL.64 [R1+0xc38], R48 ;  /* 0x000c383001007387 */ /* 0x000fe60000100a00 */
[C---:B------:R-:W-:Y:S01]  /*1ade0*/  IMAD.WIDE R44, R2.reuse, 0x4, R146 ;  /* 0x00000004022c7825 */ /* 0x040fe200078e0292 */
        /* <DEDUP_REMOVED lines=13> */
[----:B------:R2:W-:Y:S04]  /*1aec0*/  STL.64 [R1+0xe18], R12 ;  /* 0x000e180c01007387 */ /* 0x0005e80000100a00 */
[----:B------:R2:W-:Y:S04]  /*1aed0*/  STL.64 [R1+0xe48], R10 ;  /* 0x000e480a01007387 */ /* 0x0005e80000100a00 */
[----:B------:R2:W-:Y:S04]  /*1aee0*/  STL [R1+0x408], RZ ;  /* 0x000408ff01007387 */ /* 0x0005e80000100800 */
        /* <DEDUP_REMOVED lines=253> */
[----:B------:R2:W-:Y:S04]  /*1bec0*/  STL [R1], RZ ;  /* 0x000000ff01007387 */ /* 0x0005e80000100800 */
        /* <DEDUP_REMOVED lines=71> */
[----:B------:R2:W-:Y:S01]  /*1c340*/  STL [R1+0x120], RZ ;  /* 0x000120ff01007387 */ /* 0x0005e20000100800 */
[----:B------:R-:W-:-:S03]  /*1c350*/  IMAD.WIDE R188, R2, 0x4, R188 ;  /* 0x0000000402bc7825 */ /* 0x000fc600078e02bc */
[----:B------:R2:W-:Y:S04]  /*1c360*/  STL [R1+0x124], RZ ;  /* 0x000124ff01007387 */ /* 0x0005e80000100800 */
[----:B------:R2:W-:Y:S01]  /*1c370*/  STL [R1+0x128], RZ ;  /* 0x000128ff01007387 */ /* 0x0005e20000100800 */
[----:B------:R-:W-:-:S03]  /*1c380*/  IMAD.WIDE R160, R2, 0x4, R160 ;  /* 0x0000000402a07825 */ /* 0x000fc600078e02a0 */
[----:B------:R2:W-:Y:S04]  /*1c390*/  STL [R1+0x12c], RZ ;  /* 0x00012cff01007387 */ /* 0x0005e80000100800 */
[----:B------:R2:W-:Y:S04]  /*1c3a0*/  STL [R1+0x130], RZ ;  /* 0x000130ff01007387 */ /* 0x0005e80000100800 */
[----:B------:R2:W-:Y:S01]  /*1c3b0*/  STL [R1+0x134], RZ ;  /* 0x000134ff01007387 */ /* 0x0005e20000100800 */
[----:B------:R-:W-:-:S03]  /*1c3c0*/  IMAD.WIDE R158, R2, 0x4, R158 ;  /* 0x00000004029e7825 */ /* 0x000fc600078e029e */
[----:B------:R2:W-:Y:S04]  /*1c3d0*/  STL [R1+0x138], RZ ;  /* 0x000138ff01007387 */ /* 0x0005e80000100800 */
[----:B------:R2:W-:Y:S01]  /*1c3e0*/  STL [R1+0x13c], RZ ;  /* 0x00013cff01007387 */ /* 0x0005e20000100800 */
[----:B------:R-:W-:-:S03]  /*1c3f0*/  IMAD.MOV.U32 R18, RZ, RZ, R98 ;  /* 0x000000ffff127224 */ /* 0x000fc600078e0062 */
[----:B------:R2:W-:Y:S01]  /*1c400*/  STL [R1+0x140], RZ ;  /* 0x000140ff01007387 */ /* 0x0005e20000100800 */
[----:B------:R-:W-:-:S03]  /*1c410*/  IMAD.MOV.U32 R19, RZ, RZ, R99 ;  /* 0x000000ffff137224 */ /* 0x000fc600078e0063 */
[----:B------:R-:W-:Y:S04]  /*1c420*/  LDGSTS.E [R7+0x20700], desc[UR4][R188.64], P5 ;  /* 0x20700000bc077fae */ /* 0x000fe8000a921844 */
[----:B------:R2:W-:Y:S01]  /*1c430*/  STL [R1+0x144], RZ ;  /* 0x000144ff01007387 */ /* 0x0005e20000100800 */
[----:B------:R-:W-:-:S03]  /*1c440*/  IMAD.WIDE R168, R2, 0x4, R168 ;  /* 0x0000000402a87825 */ /* 0x000fc600078e02a8 */
[----:B------:R-:W-:Y:S04]  /*1c450*/  LDGSTS.E [R7+0x20b00], desc[UR4][R94.64], P5 ;  /* 0x20b000005e077fae */ /* 0x000fe8000a921844 */
[----:B------:R2:W-:Y:S04]  /*1c460*/  STL [R1+0x148], RZ ;  /* 0x000148ff01007387 */ /* 0x0005e80000100800 */
[----:B------:R-:W-:Y:S04]  /*1c470*/  LDGSTS.E [R7+0x20f00], desc[UR4][R160.64], P5 ;  /* 0x20f00000a0077fae */ /* 0x000fe8000a921844 */
[----:B------:R2:W-:Y:S04]  /*1c480*/  STL [R1+0x14c], RZ ;  /* 0x00014cff01007387 */ /* 0x0005e80000100800 */
        /* <DEDUP_REMOVED lines=26> */
[----:B------:R-:W-:-:S03]  /*1c630*/  IMAD.MOV.U32 R20, RZ, RZ, R100 ;  /* 0x000000ffff147224 */ /* 0x000fc600078e0064 */
[----:B------:R-:W-:Y:S01]  /*1c640*/  LDGSTS.E [R7+0x23f00], desc[UR4][R206.64], P5 ;  /* 0x23f00000ce077fae */ /* 0x000fe2000a921844 */
[----:B------:R-:W-:-:S03]  /*1c650*/  IMAD.MOV.U32 R21, RZ, RZ, R101 ;  /* 0x000000ffff157224 */ /* 0x000fc600078e0065 */
[----:B------:R2:W-:Y:S01]  /*1c660*/  STL [R1+0x17c], RZ ;  /* 0x00017cff01007387 */ /* 0x0005e20000100800 */
[----:B------:R-:W-:-:S03]  /*1c670*/  IMAD.WIDE R156, R2, 0x4, R156 ;  /* 0x00000004029c7825 */ /* 0x000fc600078e029c */
        /* <DEDUP_REMOVED lines=58> */
[----:B------:R-:W-:-:S03]  /*1ca20*/  VIADD R0, R0, 0x3f ;  /* 0x0000003f00007836 */ /* 0x000fc60000000000 */
        /* <DEDUP_REMOVED lines=8> */
[----:B------:R-:W-:Y:S01]  /*1cab0*/  LDGSTS.E [R7+0x34300], desc[UR4][R46.64], P5 ;  /* 0x343000002e077fae */ /* 0x000fe2000a921844 */
[----:B------:R-:W-:-:S03]  /*1cac0*/  ISETP.GE.AND P0, PT, R0, 0x40, PT ;  /* 0x000000400000780c */ /* 0x000fc60003f06270 */
        /* <DEDUP_REMOVED lines=14> */
[----:B------:R2:W-:Y:S01]  /*1cbb0*/  LDGSTS.E [R7+0x37f00], desc[UR4][R10.64], P5 ;  /* 0x37f000000a077fae */ /* 0x0005e2000a921844 */
[----:B------:R-:W-:-:S03]  /*1cbc0*/  CS2R R26, SRZ ;  /* 0x00000000001a7805 */ /* 0x000fc6000001ff00 */
[----:B------:R-:W0:Y:S01]  /*1cbd0*/  LDGDEPBAR ;  /* 0x00000000000079af */ /* 0x000e220000000000 */
[----:B-1----:R-:W-:Y:S02]  /*1cbe0*/  CS2R R24, SRZ ;  /* 0x0000000000187805 */ /* 0x002fe4000001ff00 */
[----:B------:R-:W-:Y:S02]  /*1cbf0*/  CS2R R28, SRZ ;  /* 0x00000000001c7805 */ /* 0x000fe4000001ff00 */
[----:B------:R-:W-:Y:S02]  /*1cc00*/  CS2R R30, SRZ ;  /* 0x00000000001e7805 */ /* 0x000fe4000001ff00 */
[----:B------:R-:W-:Y:S02]  /*1cc10*/  CS2R R32, SRZ ;  /* 0x0000000000207805 */ /* 0x000fe4000001ff00 */
[----:B------:R-:W-:Y:S02]  /*1cc20*/  CS2R R34, SRZ ;  /* 0x0000000000227805 */ /* 0x000fe4000001ff00 */
[----:B------:R-:W-:-:S02]  /*1cc30*/  CS2R R36, SRZ ;  /* 0x0000000000247805 */ /* 0x000fc4000001ff00 */
[----:B------:R-:W-:Y:S02]  /*1cc40*/  CS2R R38, SRZ ;  /* 0x0000000000267805 */ /* 0x000fe4000001ff00 */
        /* <DEDUP_REMOVED lines=55> */
[----:B------:R-:W-:Y:S01]  /*1cfc0*/  CS2R R150, SRZ ;  /* 0x0000000000967805 */ /* 0x000fe2000001ff00 */
[----:B--2---:R-:W-:Y:S06]  /*1cfd0*/  @!P0 BRA `(.L_x_0) ;  /* 0x0000015c00f88947 */ /* 0x004fec0003800000 */
[----:B------:R-:W2:Y:S04]  /*1cfe0*/  LDL.LU.64 R10, [R1+0x660] ;  /* 0x00066000010a7983 */ /* 0x000ea80000300a00 */
[----:B------:R-:W3:Y:S04]  /*1cff0*/  LDL.LU.64 R16, [R1+0x680] ;  /* 0x0006800001107983 */ /* 0x000ee80000300a00 */
[----:B------:R-:W4:Y:S01]  /*1d000*/  LDL.LU.64 R150, [R1+0x688] ;  /* 0x0006880001967983 */ /* 0x000f220000300a00 */
[----:B------:R-:W-:-:S03]  /*1d010*/  IMAD.MOV.U32 R144, RZ, RZ, R206 ;  /* 0x000000ffff907224 */ /* 0x000fc600078e00ce */
[----:B------:R-:W4:Y:S01]  /*1d020*/  LDL.LU.64 R136, [R1+0x6d8] ;  /* 0x0006d80001887983 */ /* 0x000f220000300a00 */
[----:B------:R-:W-:-:S03]  /*1d030*/  IMAD.MOV.U32 R145, RZ, RZ, R207 ;  /* 0x000000ffff917224 */ /* 0x000fc600078e00cf */
[----:B------:R-:W4:Y:S04]  /*1d040*/  LDL.LU.64 R134, [R1+0x698] ;  /* 0x0006980001867983 */ /* 0x000f280000300a00 */
[----:B------:R-:W4:Y:S04]  /*1d050*/  LDL.LU.64 R118, [R1+0x658] ;  /* 0x0006580001767983 */ /* 0x000f280000300a00 */
[----:B------:R-:W4:Y:S04]  /*1d060*/  LDL.LU.64 R206, [R1+0x8a8] ;  /* 0x0008a80001ce7983 */ /* 0x000f280000300a00 */
[----:B------:R-:W4:Y:S04]  /*1d070*/  LDL.LU.64 R108, [R1+0x8c8] ;  /* 0x0008c800016c7983 */ /* 0x000f280000300a00 */
[----:B------:R-:W4:Y:S01]  /*1d080*/  LDL.LU.64 R112, [R1+0x900] ;  /* 0x0009000001707983 */ /* 0x000f220000300a00 */
[----:B------:R-:W-:-:S02]  /*1d090*/  IMAD.MOV.U32 R146, RZ, RZ, R212 ;  /* 0x000000ffff927224 */ /* 0x000fc400078e00d4 */
[----:B------:R-:W-:Y:S02]  /*1d0a0*/  IMAD.MOV.U32 R147, RZ, RZ, R213 ;  /* 0x000000ffff937224 */ /* 0x000fe400078e00d5 */
[----:B------:R-:W-:Y:S01]  /*1d0b0*/  IMAD.MOV.U32 R148, RZ, RZ, R214 ;  /* 0x000000ffff947224 */ /* 0x000fe200078e00d6 */
[----:B------:R-:W4:Y:S01]  /*1d0c0*/  LDL.LU.64 R212, [R1+0x908] ;  /* 0x0009080001d47983 */ /* 0x000f220000300a00 */
[----:B------:R-:W-:-:S03]  /*1d0d0*/  IMAD.MOV.U32 R149, RZ, RZ, R215 ;  /* 0x000000ffff957224 */ /* 0x000fc600078e00d7 */
[----:B------:R-:W4:Y:S01]  /*1d0e0*/  LDL.LU.64 R214, [R1+0x868] ;  /* 0x0008680001d67983 */ /* 0x000f220000300a00 */
[----:B------:R-:W-:-:S03]  /*1d0f0*/  IMAD.MOV.U32 R123, RZ, RZ, R169 ;  /* 0x000000ffff7b7224 */ /* 0x000fc600078e00a9 */
[----:B------:R-:W4:Y:S01]  /*1d100*/  LDL.LU.64 R110, [R1+0x8a0] ;  /* 0x0008a000016e7983 */ /* 0x000f220000300a00 */
        /* <DEDUP_REMOVED lines=56> */
[----:B------:R-:W-:Y:S01]  /*1d490*/  CS2R R84, SRZ ;  /* 0x0000000000547805 */ /* 0x000fe2000001ff00 */
[----:B------:R-:W-:Y:S01]  /*1d4a0*/  UMOV UR60, 0x1 ;  /* 0x00000001003c7882 */ /* 0x000fe20000000000 */
[----:B------:R-:W-:Y:S01]  /*1d4b0*/  UMOV UR7, 0xffffffff ;  /* 0xffffffff00077882 */ /* 0x000fe20000000000 */
[----:B--2---:R-:W-:Y:S02]  /*1d4c0*/  IMAD.MOV.U32 R12, RZ, RZ, R10 ;  /* 0x000000ffff0c7224 */ /* 0x004fe400078e000a */
[----:B---3--:R-:W-:Y:S02]  /*1d4d0*/  IMAD.MOV.U32 R14, RZ, RZ, R16 ;  /* 0x000000ffff0e7224 */ /* 0x008fe400078e0010 */
[----:B------:R-:W-:Y:S02]  /*1d4e0*/  IMAD.MOV.U32 R13, RZ, RZ, R17 ;  /* 0x000000ffff0d7224 */ /* 0x000fe400078e0011 */
[----:B----4-:R-:W-:-:S02]  /*1d4f0*/  IMAD.MOV.U32 R16, RZ, RZ, R150 ;  /* 0x000000ffff107224 */ /* 0x010fc400078e0096 */
        /* <DEDUP_REMOVED lines=8> */
[----:B------:R-:W2:Y:S04]  /*1d580*/  LDL.LU.64 R108, [R1+0x8c0] ;  /* 0x0008c000016c7983 */ /* 0x000ea80000300a00 */
[----:B------:R-:W3:Y:S04]  /*1d590*/  LDL.LU.64 R104, [R1+0x8f0] ;  /* 0x0008f00001687983 */ /* 0x000ee80000300a00 */
[----:B------:R-:W4:Y:S04]  /*1d5a0*/  LDL.LU.64 R106, [R1+0x828] ;  /* 0x00082800016a7983 */ /* 0x000f280000300a00 */
[----:B------:R-:W4:Y:S01]  /*1d5b0*/  LDL.LU.64 R102, [R1+0x860] ;  /* 0x0008600001667983 */ /* 0x000f220000300a00 */
        /* <DEDUP_REMOVED lines=40> */
[----:B------:R-:W-:Y:S01]  /*1d840*/  IMAD.MOV.U32 R179, RZ, RZ, R181 ;  /* 0x000000ffffb37224 */ /* 0x000fe200078e00b5 */
[----:B------:R-:W-:Y:S01]  /*1d850*/  MOV R181, R183 ;  /* 0x000000b700b57202 */ /* 0x000fe20000000f00 */
[----:B------:R-:W-:Y:S02]  /*1d860*/  IMAD.MOV.U32 R183, RZ, RZ, R219 ;  /* 0x000000ffffb77224 */ /* 0x000fe400078e00db */
[----:B------:R-:W-:-:S02]  /*1d870*/  IMAD.MOV.U32 R188, RZ, RZ, R220 ;  /* 0x000000ffffbc7224 */ /* 0x000fc400078e00dc */
[----:B------:R-:W-:Y:S02]  /*1d880*/  IMAD.MOV.U32 R160, RZ, RZ, R222 ;  /* 0x000000ffffa07224 */ /* 0x000fe400078e00de */
[----:B------:R-:W-:Y:S02]  /*1d890*/  IMAD.MOV.U32 R187, RZ, RZ, R221 ;  /* 0x000000ffffbb7224 */ /* 0x000fe400078e00dd */
[----:B--2---:R-:W-:Y:S02]  /*1d8a0*/  IMAD.MOV.U32 R216, RZ, RZ, R108 ;  /* 0x000000ffffd87224 */ /* 0x004fe400078e006c */
        /* <DEDUP_REMOVED lines=11> */
[----:B------:R-:W2:Y:S01]  /*1d960*/  LDL.LU.64 R226, [R1+0x888] ;  /* 0x0008880001e27983 */ /* 0x000ea20000300a00 */
[----:B---3--:R-:W-:Y:S02]  /*1d970*/  IMAD.MOV.U32 R218, RZ, RZ, R104 ;  /* 0x000000ffffda7224 */ /* 0x008fe400078e0068 */
[----:B------:R-:W-:Y:S02]  /*1d980*/  IMAD.MOV.U32 R217, RZ, RZ, R105 ;  /* 0x000000ffffd97224 */ /* 0x000fe400078e0069 */
[----:B------:R-:W3:Y:S01]  /*1d990*/  LDL.LU.64 R104, [R1+0x8b0] ;  /* 0x0008b00001687983 */ /* 0x000ee20000300a00 */
[----:B----4-:R-:W-:-:S02]  /*1d9a0*/  IMAD.MOV.U32 R220, RZ, RZ, R106 ;  /* 0x000000ffffdc7224 */ /* 0x010fc400078e006a */
[----:B------:R-:W-:Y:S02]  /*1d9b0*/  IMAD.MOV.U32 R219, RZ, RZ, R107 ;  /* 0x000000ffffdb7224 */ /* 0x000fe400078e006b */
[----:B------:R-:W4:Y:S01]  /*1d9c0*/  LDL.LU.64 R106, [R1+0x7e8] ;  /* 0x0007e800016a7983 */ /* 0x000f220000300a00 */
[----:B------:R-:W-:Y:S02]  /*1d9d0*/  IMAD.MOV.U32 R222, RZ, RZ, R102 ;  /* 0x000000ffffde7224 */ /* 0x000fe400078e0066 */
[----:B------:R-:W-:Y:S02]  /*1d9e0*/  IMAD.MOV.U32 R221, RZ, RZ, R103 ;  /* 0x000000ffffdd7224 */ /* 0x000fe400078e0067 */
[----:B------:R-:W4:Y:S04]  /*1d9f0*/  LDL.LU.64 R102, [R1+0x820] ;  /* 0x0008200001667983 */ /* 0x000f280000300a00 */
[----:B------:R-:W4:Y:S01]  /*1da00*/  LDL.LU.64 R98, [R1+0x848] ;  /* 0x0008480001627983 */ /* 0x000f220000300a00 */
[----:B------:R-:W-:-:S02]  /*1da10*/  IMAD.MOV.U32 R194, RZ, RZ, R224 ;  /* 0x000000ffffc27224 */ /* 0x000fc400078e00e0 */
[----:B------:R-:W-:Y:S01]  /*1da20*/  IMAD.MOV.U32 R23, RZ, RZ, R175 ;  /* 0x000000ffff177224 */ /* 0x000fe200078e00af */
[----:B------:R-:W4:Y:S01]  /*1da30*/  LDL.LU.64 R100, [R1+0x880] ;  /* 0x0008800001647983 */ /* 0x000f220000300a00 */
[----:B------:R-:W-:Y:S02]  /*1da40*/  IMAD.MOV.U32 R175, RZ, RZ, R177 ;  /* 0x000000ffffaf7224 */ /* 0x000fe400078e00b1 */
[----:B------:R-:W-:Y:S02]  /*1da50*/  IMAD.MOV.U32 R159, RZ, RZ, R223 ;  /* 0x000000ffff9f7224 */ /* 0x000fe400078e00df */
[----:B------:R-:W-:Y:S02]  /*1da60*/  IMAD.MOV.U32 R177, RZ, RZ, R193 ;  /* 0x000000ffffb17224 */ /* 0x000fe400078e00c1 */
[----:B------:R-:W-:Y:S02]  /*1da70*/  IMAD.MOV.U32 R193, RZ, RZ, R225 ;  /* 0x000000ffffc17224 */ /* 0x000fe400078e00e1 */
[----:B------:R-:W-:-:S02]  /*1da80*/  IMAD.MOV.U32 R168, RZ, RZ, R232 ;  /* 0x000000ffffa87224 */ /* 0x000fc400078e00e8 */
[----:B--2---:R-:W-:Y:S02]  /*1da90*/  IMAD.MOV.U32 R224, RZ, RZ, R226 ;  /* 0x000000ffffe07224 */ /* 0x004fe400078e00e2 */
[----:B---3--:R-:W-:Y:S02]  /*1daa0*/  IMAD.MOV.U32 R226, RZ, RZ, R104 ;  /* 0x000000ffffe27224 */ /* 0x008fe400078e0068 */
[----:B------:R-:W-:Y:S02]  /*1dab0*/  IMAD.MOV.U32 R104, RZ, RZ, R122 ;  /* 0x000000ffff687224 */ /* 0x000fe400078e007a */
[----:B------:R-:W-:Y:S02]  /*1dac0*/  IMAD.MOV.U32 R122, RZ, RZ, R228 ;  /* 0x000000ffff7a7224 */ /* 0x000fe400078e00e4 */
[----:B----4-:R-:W-:Y:S02]  /*1dad0*/  IMAD.MOV.U32 R228, RZ, RZ, R106 ;  /* 0x000000ffffe47224 */ /* 0x010fe400078e006a */
        /* <DEDUP_REMOVED lines=17> */
[----:B------:R-:W2:Y:S01]  /*1dbf0*/  LDL.LU.64 R102, [R1+0x7a8] ;  /* 0x0007a80001667983 */ /* 0x000ea20000300a00 */
[----:B------:R-:W-:Y:S02]  /*1dc00*/  IMAD.MOV.U32 R135, RZ, RZ, R137 ;  /* 0x000000ffff877224 */ /* 0x000fe400078e0089 */
[----:B------:R-:W-:-:S02]  /*1dc10*/  IMAD.MOV.U32 R137, RZ, RZ, R231 ;  /* 0x000000ffff897224 */ /* 0x000fc400078e00e7 */
[----:B------:R-:W-:Y:S02]  /*1dc20*/  IMAD.MOV.U32 R232, RZ, RZ, R98 ;  /* 0x000000ffffe87224 */ /* 0x000fe400078e0062 */
[----:B------:R-:W-:Y:S02]  /*1dc30*/  IMAD.MOV.U32 R231, RZ, RZ, R99 ;  /* 0x000000ffffe77224 */ /* 0x000fe400078e0063 */
[----:B------:R-:W3:Y:S01]  /*1dc40*/  LDL.LU.64 R98, [R1+0x7e0] ;  /* 0x0007e00001627983 */ /* 0x000ee20000300a00 */
        /* <DEDUP_REMOVED lines=9> */
[----:B------:R-:W4:Y:S01]  /*1dce0*/  LDL.LU.64 R100, [R1+0x808] ;  /* 0x0008080001647983 */ /* 0x000f220000300a00 */
[----:B------:R-:W-:-:S02]  /*1dcf0*/  IMAD.MOV.U32 R189, RZ, RZ, R191 ;  /* 0x000000ffffbd7224 */ /* 0x000fc400078e00bf */
[----:B------:R-:W-:Y:S02]  /*1dd00*/  IMAD.MOV.U32 R191, RZ, RZ, R235 ;  /* 0x000000ffffbf7224 */ /* 0x000fe400078e00eb */
[----:B------:R-:W-:Y:S02]  /*1dd10*/  IMAD.MOV.U32 R196, RZ, RZ, R236 ;  /* 0x000000ffffc47224 */ /* 0x000fe400078e00ec */
[----:B------:R-:W-:Y:S02]  /*1dd20*/  IMAD.MOV.U32 R195, RZ, RZ, R237 ;  /* 0x000000ffffc37224 */ /* 0x000fe400078e00ed */
[----:B------:R-:W-:Y:S02]  /*1dd30*/  IMAD.MOV.U32 R198, RZ, RZ, R238 ;  /* 0x000000ffffc67224 */ /* 0x000fe400078e00ee */
[----:B--2---:R-:W-:Y:S02]  /*1dd40*/  IMAD.MOV.U32 R236, RZ, RZ, R102 ;  /* 0x000000ffffec7224 */ /* 0x004fe400078e0066 */
[----:B------:R-:W-:-:S02]  /*1dd50*/  IMAD.MOV.U32 R235, RZ, RZ, R103 ;  /* 0x000000ffffeb7224 */ /* 0x000fc400078e0067 */
[----:B------:R-:W2:Y:S04]  /*1dd60*/  LDL.LU.64 R102, [R1+0x840] ;  /* 0x0008400001667983 */ /* 0x000ea80000300a00 */
[----:B------:R-:W2:Y:S01]  /*1dd70*/  LDL.LU.64 R96, [R1+0x788] ;  /* 0x0007880001607983 */ /* 0x000ea20000300a00 */
[----:B---3--:R-:W-:Y:S02]  /*1dd80*/  IMAD.MOV.U32 R238, RZ, RZ, R98 ;  /* 0x000000ffffee7224 */ /* 0x008fe400078e0062 */
[----:B------:R-:W-:Y:S02]  /*1dd90*/  IMAD.MOV.U32 R237, RZ, RZ, R99 ;  /* 0x000000ffffed7224 */ /* 0x000fe400078e0063 */
[----:B------:R-:W3:Y:S01]  /*1dda0*/  LDL.LU.64 R98, [R1+0x7a0] ;  /* 0x0007a00001627983 */ /* 0x000ee20000300a00 */
[----:B------:R-:W-:-:S02]  /*1ddb0*/  IMAD.MOV.U32 R22, RZ, RZ, R240 ;  /* 0x000000ffff167224 */ /* 0x000fc400078e00f0 */
[----:B------:R-:W-:Y:S02]  /*1ddc0*/  IMAD.MOV.U32 R151, RZ, RZ, R21 ;  /* 0x000000ffff977224 */ /* 0x000fe400078e0015 */
[----:B------:R-:W-:Y:S02]  /*1ddd0*/  IMAD.MOV.U32 R18, RZ, RZ, R242 ;  /* 0x000000ffff127224 */ /* 0x000fe400078e00f2 */
        /* <DEDUP_REMOVED lines=12> */
[----:B--2---:R-:W-:Y:S02]  /*1dea0*/  IMAD.MOV.U32 R242, RZ, RZ, R102 ;  /* 0x000000fffff27224 */ /* 0x004fe400078e0066 */
[----:B------:R-:W-:Y:S02]  /*1deb0*/  IMAD.MOV.U32 R241, RZ, RZ, R103 ;  /* 0x000000fffff17224 */ /* 0x000fe400078e0067 */
[----:B------:R-:W2:Y:S04]  /*1dec0*/  LDL.LU.64 R102, [R1+0x7c8] ;  /* 0x0007c80001667983 */ /* 0x000ea80000300a00 */
[----:B------:R-:W4:Y:S01]  /*1ded0*/  LDL.LU.64 R92, [R1+0x6c0] ;  /* 0x0006c000015c7983 */ /* 0x000f220000300a00 */
[----:B---3--:R-:W-:-:S02]  /*1dee0*/  IMAD.MOV.U32 R246, RZ, RZ, R98 ;  /* 0x000000fffff67224 */ /* 0x008fc400078e0062 */
[----:B------:R-:W-:Y:S01]  /*1def0*/  IMAD.MOV.U32 R245, RZ, RZ, R99 ;  /* 0x000000fffff57224 */ /* 0x000fe200078e0063 */
[----:B------:R-:W3:Y:S04]  /*1df00*/  LDL.LU.64 R90, [R1+0x800] ;  /* 0x00080000015a7983 */ /* 0x000ee80000300a00 */
[----:B------:R-:W4:Y:S04]  /*1df10*/  LDL.LU.64 R98, [R1+0x720] ;  /* 0x0007200001627983 */ /* 0x000f280000300a00 */
[----:B------:R-:W3:Y:S01]  /*1df20*/  LDL.LU.64 R94, [R1+0x780] ;  /* 0x00078000015e7983 */ /* 0x000ee20000300a00 */
[----:B------:R-:W-:-:S02]  /*1df30*/  IMAD.MOV.U32 R197, RZ, RZ, R239 ;  /* 0x000000ffffc57224 */ /* 0x000fc400078e00ef */
[----:B------:R-:W-:Y:S01]  /*1df40*/  IMAD.MOV.U32 R239, RZ, RZ, R101 ;  /* 0x000000ffffef7224 */ /* 0x000fe200078e0065 */
[----:B------:R-:W3:Y:S01]  /*1df50*/  LDL.LU.64 R86, [R1+0x700] ;  /* 0x0007000001567983 */ /* 0x000ee20000300a00 */
        /* <DEDUP_REMOVED lines=12> */
[----:B----4-:R-:W-:Y:S02]  /*1e020*/  IMAD.MOV.U32 R252, RZ, RZ, R98 ;  /* 0x000000fffffc7224 */ /* 0x010fe400078e0062 */
[----:B------:R-:W-:Y:S01]  /*1e030*/  IMAD.MOV.U32 R251, RZ, RZ, R99 ;  /* 0x000000fffffb7224 */ /* 0x000fe200078e0063 */
[----:B---3--:R1:W-:Y:S04]  /*1e040*/  STL [R1+0x604], R94 ;  /* 0x0006045e01007387 */ /* 0x0083e80000100800 */
[----:B------:R-:W2:Y:S01]  /*1e050*/  LDL.LU.64 R98, [R1+0x7c0] ;  /* 0x0007c00001627983 */ /* 0x000ea20000300a00 */
[----:B------:R-:W-:-:S05]  /*1e060*/  IMAD.MOV.U32 R3, RZ, RZ, R95 ;  /* 0x000000ffff037224 */ /* 0x000fca00078e005f */
[----:B------:R3:W-:Y:S04]  /*1e070*/  STL [R1+0x600], R3 ;  /* 0x0006000301007387 */ /* 0x0007e80000100800 */
[----:B------:R-:W-:Y:S04]  /*1e080*/  STL [R1+0x60c], R96 ;  /* 0x00060c6001007387 */ /* 0x000fe80000100800 */
[----:B-1----:R-:W4:Y:S01]  /*1e090*/  LDL.LU.64 R94, [R1+0x650] ;  /* 0x00065000015e7983 */ /* 0x002f220000300a00 */
[----:B---3--:R-:W-:-:S03]  /*1e0a0*/  IMAD.MOV.U32 R3, RZ, RZ, R97 ;  /* 0x000000ffff037224 */ /* 0x008fc600078e0061 */
[----:B--2---:R-:W-:Y:S04]  /*1e0b0*/  STL [R1+0x614], R98 ;  /* 0x0006146201007387 */ /* 0x004fe80000100800 */
[----:B------:R1:W-:Y:S02]  /*1e0c0*/  STL [R1+0x608], R3 ;  /* 0x0006080301007387 */ /* 0x0003e40000100800 */
[----:B-1----:R-:W-:-:S05]  /*1e0d0*/  IMAD.MOV.U32 R3, RZ, RZ, R99 ;  /* 0x000000ffff037224 */ /* 0x002fca00078e0063 */
[----:B------:R1:W-:Y:S04]  /*1e0e0*/  STL [R1+0x610], R3 ;  /* 0x0006100301007387 */ /* 0x0003e80000100800 */
[----:B------:R-:W2:Y:S01]  /*1e0f0*/  LDL.LU.64 R96, [R1+0x6e0] ;  /* 0x0006e00001607983 */ /* 0x000ea20000300a00 */
[----:B------:R-:W-:Y:S02]  /*1e100*/  IMAD.MOV.U32 R156, RZ, RZ, R244 ;  /* 0x000000ffff9c7224 */ /* 0x000fe400078e00f4 */
[----:B------:R-:W-:Y:S02]  /*1e110*/  IMAD.MOV.U32 R244, RZ, RZ, R248 ;  /* 0x000000fffff47224 */ /* 0x000fe400078e00f8 */
[----:B------:R-:W-:Y:S02]  /*1e120*/  IMAD.MOV.U32 R248, RZ, RZ, R102 ;  /* 0x000000fffff87224 */ /* 0x000fe400078e0066 */
[----:B------:R-:W-:-:S02]  /*1e130*/  IMAD.MOV.U32 R102, RZ, RZ, R104 ;  /* 0x000000ffff667224 */ /* 0x000fc400078e0068 */
[----:B------:R-:W-:Y:S02]  /*1e140*/  IMAD.MOV.U32 R104, RZ, RZ, R106 ;  /* 0x000000ffff687224 */ /* 0x000fe400078e006a */
[----:B------:R-:W-:Y:S02]  /*1e150*/  IMAD.MOV.U32 R17, RZ, RZ, R243 ;  /* 0x000000ffff117224 */ /* 0x000fe400078e00f3 */
[----:B------:R-:W-:Y:S02]  /*1e160*/  IMAD.MOV.U32 R106, RZ, RZ, R108 ;  /* 0x000000ffff6a7224 */ /* 0x000fe400078e006c */
[----:B-1----:R-:W-:Y:S01]  /*1e170*/  IMAD.MOV.U32 R3, RZ, RZ, R93 ;  /* 0x000000ffff037224 */ /* 0x002fe200078e005d */
[----:B------:R-:W-:Y:S01]  /*1e180*/  STL [R1+0x61c], R92 ;  /* 0x00061c5c01007387 */ /* 0x000fe20000100800 */
[----:B------:R-:W-:Y:S02]  /*1e190*/  IMAD.MOV.U32 R243, RZ, RZ, R249 ;  /* 0x000000fffff37224 */ /* 0x000fe400078e00f9 */
[----:B------:R-:W-:-:S02]  /*1e1a0*/  IMAD.MOV.U32 R108, RZ, RZ, R250 ;  /* 0x000000ffff6c7224 */ /* 0x000fc400078e00fa */
[----:B------:R-:W-:Y:S02]  /*1e1b0*/  IMAD.MOV.U32 R250, RZ, RZ, R90 ;  /* 0x000000fffffa7224 */ /* 0x000fe400078e005a */
[----:B------:R-:W-:Y:S02]  /*1e1c0*/  IMAD.MOV.U32 R249, RZ, RZ, R91 ;  /* 0x000000fffff97224 */ /* 0x000fe400078e005b */
[----:B------:R-:W-:Y:S01]  /*1e1d0*/  IMAD.MOV.U32 R98, RZ, RZ, R100 ;  /* 0x000000ffff627224 */ /* 0x000fe200078e0064 */
[----:B------:R-:W3:Y:S01]  /*1e1e0*/  LDL.LU.64 R90, [R1+0x648] ;  /* 0x00064800015a7983 */ /* 0x000ee20000300a00 */
[----:B------:R-:W-:-:S03]  /*1e1f0*/  IMAD.MOV.U32 R99, RZ, RZ, R101 ;  /* 0x000000ffff637224 */ /* 0x000fc600078e0065 */
[----:B------:R-:W4:Y:S04]  /*1e200*/  LDL.LU.64 R100, [R1+0x668] ;  /* 0x0006680001647983 */ /* 0x000f280000300a00 */
[----:B------:R1:W-:Y:S04]  /*1e210*/  STL [R1+0x618], R3 ;  /* 0x0006180301007387 */ /* 0x0003e80000100800 */
[----:B--2---:R2:W-:Y:S01]  /*1e220*/  STL [R1+0x624], R96 ;  /* 0x0006246001007387 */ /* 0x0045e20000100800 */
[----:B-1----:R-:W-:-:S03]  /*1e230*/  IMAD.MOV.U32 R3, RZ, RZ, R97 ;  /* 0x000000ffff037224 */ /* 0x002fc600078e0061 */
[----:B------:R-:W3:Y:S04]  /*1e240*/  LDL.LU.64 R88, [R1+0x760] ;  /* 0x0007600001587983 */ /* 0x000ee80000300a00 */
[----:B------:R1:W-:Y:S01]  /*1e250*/  STL [R1+0x620], R3 ;  /* 0x0006200301007387 */ /* 0x0003e20000100800 */
[----:B--2---:R-:W-:Y:S02]  /*1e260*/  IMAD.MOV.U32 R96, RZ, RZ, R102 ;  /* 0x000000ffff607224 */ /* 0x004fe400078e0066 */
[----:B------:R-:W-:Y:S02]  /*1e270*/  IMAD.MOV.U32 R97, RZ, RZ, R103 ;  /* 0x000000ffff617224 */ /* 0x000fe400078e0067 */
[----:B------:R-:W2:Y:S01]  /*1e280*/  LDL.LU.64 R102, [R1+0x740] ;  /* 0x0007400001667983 */ /* 0x000ea20000300a00 */
[----:B-1----:R-:W-:-:S03]  /*1e290*/  IMAD.MOV.U32 R3, RZ, RZ, R87 ;  /* 0x000000ffff037224 */ /* 0x002fc600078e0057 */
[----:B------:R-:W-:Y:S01]  /*1e2a0*/  STL [R1+0x62c], R86 ;  /* 0x00062c5601007387 */ /* 0x000fe20000100800 */
[----:B------:R-:W-:Y:S02]  /*1e2b0*/  IMAD.MOV.U32 R92, RZ, RZ, R98 ;  /* 0x000000ffff5c7224 */ /* 0x000fe400078e0062 */
[----:B------:R-:W-:Y:S02]  /*1e2c0*/  IMAD.MOV.U32 R93, RZ, RZ, R99 ;  /* 0x000000ffff5d7224 */ /* 0x000fe400078e0063 */
[----:B------:R-:W4:Y:S04]  /*1e2d0*/  LDL.LU.64 R98, [R1+0x8e8] ;  /* 0x0008e80001627983 */ /* 0x000f280000300a00 */
[----:B---3--:R-:W-:Y:S04]  /*1e2e0*/  STL [R1+0x634], R88 ;  /* 0x0006345801007387 */ /* 0x008fe80000100800 */
[----:B------:R1:W-:Y:S02]  /*1e2f0*/  STL [R1+0x628], R3 ;  /* 0x0006280301007387 */ /* 0x0003e40000100800 */
[----:B-1----:R-:W-:-:S05]  /*1e300*/  IMAD.MOV.U32 R3, RZ, RZ, R89 ;  /* 0x000000ffff037224 */ /* 0x002fca00078e0059 */
[----:B------:R1:W-:Y:S04]  /*1e310*/  STL [R1+0x630], R3 ;  /* 0x0006300301007387 */ /* 0x0003e80000100800 */
[----:B--2---:R2:W-:Y:S01]  /*1e320*/  STL [R1+0x63c], R102 ;  /* 0x00063c6601007387 */ /* 0x0045e20000100800 */
[----:B-1----:R-:W-:-:S05]  /*1e330*/  IMAD.MOV.U32 R3, RZ, RZ, R103 ;  /* 0x000000ffff037224 */ /* 0x002fca00078e0067 */
[----:B------:R1:W-:Y:S04]  /*1e340*/  STL [R1+0x638], R3 ;  /* 0x0006380301007387 */ /* 0x0003e80000100800 */
[----:B------:R-:W-:Y:S04]  /*1e350*/  STL [R1+0x644], R90 ;  /* 0x0006445a01007387 */ /* 0x000fe80000100800 */
[----:B--2---:R-:W2:Y:S01]  /*1e360*/  LDL.LU.64 R102, [R1+0x670] ;  /* 0x0006700001667983 */ /* 0x004ea20000300a00 */
[----:B-1----:R-:W-:-:S03]  /*1e370*/  IMAD.MOV.U32 R3, RZ, RZ, R91 ;  /* 0x000000ffff037224 */ /* 0x002fc600078e005b */
[----:B----4-:R-:W-:Y:S04]  /*1e380*/  STL [R1+0x64c], R94 ;  /* 0x00064c5e01007387 */ /* 0x010fe80000100800 */
[----:B------:R1:W-:Y:S04]  /*1e390*/  STL [R1+0x640], R3 ;  /* 0x0006400301007387 */ /* 0x0003e80000100800 */
[----:B------:R-:W-:Y:S01]  /*1e3a0*/  STL [R1+0x654], R96 ;  /* 0x0006546001007387 */ /* 0x000fe20000100800 */
[----:B-1----:R-:W-:-:S05]  /*1e3b0*/  IMAD.MOV.U32 R3, RZ, RZ, R95 ;  /* 0x000000ffff037224 */ /* 0x002fca00078e005f */
[----:B------:R1:W-:Y:S02]  /*1e3c0*/  STL [R1+0x648], R3 ;  /* 0x0006480301007387 */ /* 0x0003e40000100800 */
[----:B-1----:R-:W-:-:S05]  /*1e3d0*/  IMAD.MOV.U32 R3, RZ, RZ, R97 ;  /* 0x000000ffff037224 */ /* 0x002fca00078e0061 */
[----:B------:R1:W-:Y:S04]  /*1e3e0*/  STL [R1+0x650], R3 ;  /* 0x0006500301007387 */ /* 0x0003e80000100800 */
[----:B------:R-:W-:Y:S04]  /*1e3f0*/  STL [R1+0x65c], R98 ;  /* 0x00065c6201007387 */ /* 0x000fe80000100800 */
[----:B------:R-:W3:Y:S01]  /*1e400*/  LDL.LU.64 R96, [R1+0x6a0] ;  /* 0x0006a00001607983 */ /* 0x000ee20000300a00 */
[----:B-1----:R-:W-:-:S03]  /*1e410*/  IMAD.MOV.U32 R3, RZ, RZ, R99 ;  /* 0x000000ffff037224 */ /* 0x002fc600078e0063 */
[----:B------:R-:W-:Y:S04]  /*1e420*/  STL [R1+0x664], R100 ;  /* 0x0006646401007387 */ /* 0x000fe80000100800 */
[----:B------:R1:W-:Y:S02]  /*1e430*/  STL [R1+0x658], R3 ;  /* 0x0006580301007387 */ /* 0x0003e40000100800 */
[----:B-1----:R-:W-:Y:S02]  /*1e440*/  IMAD.MOV.U32 R3, RZ, RZ, R101 ;  /* 0x000000ffff037224 */ /* 0x002fe400078e0065 */
[----:B--2---:R-:W-:Y:S04]  /*1e450*/  STL [R1+0x66c], R102 ;  /* 0x00066c6601007387 */ /* 0x004fe80000100800 */
[----:B------:R1:W-:Y:S04]  /*1e460*/  STL [R1+0x660], R3 ;  /* 0x0006600301007387 */ /* 0x0003e80000100800 */
[----:B------:R-:W2:Y:S04]  /*1e470*/  LDL.LU.64 R94, [R1+0x928] ;  /* 0x00092800015e7983 */ /* 0x000ea80000300a00 */
[----:B------:R-:W4:Y:S01]  /*1e480*/  LDL.LU.64 R100, [R1+0x6a8] ;  /* 0x0006a80001647983 */ /* 0x000f220000300a00 */
[----:B-1----:R-:W-:-:S05]  /*1e490*/  IMAD.MOV.U32 R3, RZ, RZ, R103 ;  /* 0x000000ffff037224 */ /* 0x002fca00078e0067 */
[----:B------:R1:W-:Y:S04]  /*1e4a0*/  STL [R1+0x668], R3 ;  /* 0x0006680301007387 */ /* 0x0003e80000100800 */
[----:B------:R-:W-:Y:S04]  /*1e4b0*/  STL [R1+0x674], R92 ;  /* 0x0006745c01007387 */ /* 0x000fe80000100800 */
[----:B------:R-:W4:Y:S01]  /*1e4c0*/  LDL.LU.64 R102, [R1+0x690] ;  /* 0x0006900001667983 */ /* 0x000f220000300a00 */
[----:B------:R-:W-:Y:S02]  /*1e4d0*/  IMAD.MOV.U32 R98, RZ, RZ, R104 ;  /* 0x000000ffff627224 */ /* 0x000fe400078e0068 */
[----:B------:R-:W-:-:S02]  /*1e4e0*/  IMAD.MOV.U32 R99, RZ, RZ, R105 ;  /* 0x000000ffff637224 */ /* 0x000fc400078e0069 */
[----:B------:R-:W4:Y:S01]  /*1e4f0*/  LDL.LU.64 R104, [R1+0x948] ;  /* 0x0009480001687983 */ /* 0x000f220000300a00 */
[----:B-1----:R-:W-:-:S05]  /*1e500*/  IMAD.MOV.U32 R3, RZ, RZ, R93 ;  /* 0x000000ffff037224 */ /* 0x002fca00078e005d */
[----:B------:R2:W-:Y:S02]  /*1e510*/  STL [R1+0x670], R3 ;  /* 0x0006700301007387 */ /* 0x0005e40000100800 */
[----:B--2---:R-:W-:Y:S02]  /*1e520*/  IMAD.MOV.U32 R3, RZ, RZ, R95 ;  /* 0x000000ffff037224 */ /* 0x004fe400078e005f */
[----:B------:R-:W-:Y:S04]  /*1e530*/  STL [R1+0x67c], R94 ;  /* 0x00067c5e01007387 */ /* 0x000fe80000100800 */
[----:B------:R1:W-:Y:S04]  /*1e540*/  STL [R1+0x678], R3 ;  /* 0x0006780301007387 */ /* 0x0003e80000100800 */
[----:B---3--:R-:W-:Y:S01]  /*1e550*/  STL [R1+0x684], R96 ;  /* 0x0006846001007387 */ /* 0x008fe20000100800 */
[----:B-1----:R-:W-:-:S03]  /*1e560*/  IMAD.MOV.U32 R3, RZ, RZ, R97 ;  /* 0x000000ffff037224 */ /* 0x002fc600078e0061 */
[----:B----4-:R-:W-:Y:S04]  /*1e570*/  STL [R1+0x68c], R102 ;  /* 0x00068c6601007387 */ /* 0x010fe80000100800 */
[----:B------:R1:W-:Y:S02]  /*1e580*/  STL [R1+0x680], R3 ;  /* 0x0006800301007387 */ /* 0x0003e40000100800 */
[----:B-1----:R-:W-:-:S05]  /*1e590*/  IMAD.MOV.U32 R3, RZ, RZ, R103 ;  /* 0x000000ffff037224 */ /* 0x002fca00078e0067 */
[----:B------:R1:W-:Y:S04]  /*1e5a0*/  STL [R1+0x688], R3 ;  /* 0x0006880301007387 */ /* 0x0003e80000100800 */
[----:B------:R-:W2:Y:S01]  /*1e5b0*/  LDL.LU.64 R102, [R1+0x6b0] ;  /* 0x0006b00001667983 */ /* 0x000ea20000300a00 */
[----:B-1----:R-:W-:-:S03]  /*1e5c0*/  IMAD.MOV.U32 R3, RZ, RZ, R99 ;  /* 0x000000ffff037224 */ /* 0x002fc600078e0063 */
[----:B------:R-:W-:Y:S04]  /*1e5d0*/  STL [R1+0x694], R98 ;  /* 0x0006946201007387 */ /* 0x000fe80000100800 */
[----:B------:R-:W-:Y:S04]  /*1e5e0*/  STL [R1+0x69c], R104 ;  /* 0x00069c6801007387 */ /* 0x000fe80000100800 */
[----:B------:R1:W-:Y:S02]  /*1e5f0*/  STL [R1+0x690], R3 ;  /* 0x0006900301007387 */ /* 0x0003e40000100800 */
[----:B-1----:R-:W-:-:S05]  /*1e600*/  IMAD.MOV.U32 R3, RZ, RZ, R105 ;  /* 0x000000ffff037224 */ /* 0x002fca00078e0069 */
[----:B------:R1:W-:Y:S04]  /*1e610*/  STL [R1+0x698], R3 ;  /* 0x0006980301007387 */ /* 0x0003e80000100800 */
[----:B------:R-:W3:Y:S04]  /*1e620*/  LDL.LU.64 R104, [R1+0x968] ;  /* 0x0009680001687983 */ /* 0x000ee80000300a00 */
[----:B------:R-:W4:Y:S01]  /*1e630*/  LDL.LU.64 R98, [R1+0x6c8] ;  /* 0x0006c80001627983 */ /* 0x000f220000300a00 */
[----:B-1----:R-:W-:-:S03]  /*1e640*/  IMAD.MOV.U32 R3, RZ, RZ, R101 ;  /* 0x000000ffff037224 */ /* 0x002fc600078e0065 */
[----:B------:R-:W-:Y:S04]  /*1e650*/  STL [R1+0x6a4], R100 ;  /* 0x0006a46401007387 */ /* 0x000fe80000100800 */
[----:B------:R2:W-:Y:S02]  /*1e660*/  STL [R1+0x6a0], R3 ;  /* 0x0006a00301007387 */ /* 0x0005e40000100800 */
[----:B--2---:R-:W-:Y:S02]  /*1e670*/  IMAD.MOV.U32 R3, RZ, RZ, R103 ;  /* 0x000000ffff037224 */ /* 0x004fe400078e0067 */
[----:B------:R-:W-:Y:S04]  /*1e680*/  STL [R1+0x6ac], R102 ;  /* 0x0006ac6601007387 */ /* 0x000fe80000100800 */
[----:B------:R-:W2:Y:S04]  /*1e690*/  LDL.LU.64 R100, [R1+0x6d0] ;  /* 0x0006d00001647983 */ /* 0x000ea80000300a00 */
[----:B------:R1:W-:Y:S04]  /*1e6a0*/  STL [R1+0x6a8], R3 ;  /* 0x0006a80301007387 */ /* 0x0003e80000100800 */
[----:B------:R-:W-:Y:S01]  /*1e6b0*/  STL [R1+0x6b4], R114 ;  /* 0x0006b47201007387 */ /* 0x000fe20000100800 */
[----:B-1----:R-:W-:-:S05]  /*1e6c0*/  IMAD.MOV.U32 R3, RZ, RZ, R115 ;  /* 0x000000ffff037224 */ /* 0x002fca00078e0073 */
[----:B------:R3:W-:Y:S04]  /*1e6d0*/  STL [R1+0x6b0], R3 ;  /* 0x0006b00301007387 */ /* 0x0007e80000100800 */
[----:B------:R-:W2:Y:S01]  /*1e6e0*/  LDL.LU.64 R102, [R1+0x988] ;  /* 0x0009880001667983 */ /* 0x000ea20000300a00 */
[----:B---3--:R-:W-:-:S03]  /*1e6f0*/  IMAD.MOV.U32 R3, RZ, RZ, R105 ;  /* 0x000000ffff037224 */ /* 0x008fc600078e0069 */
[----:B------:R1:W-:Y:S04]  /*1e700*/  STL [R1+0x6bc], R104 ;  /* 0x0006bc6801007387 */ /* 0x0003e80000100800 */
[----:B------:R-:W3:Y:S04]  /*1e710*/  LDL.LU.64 R114, [R1+0x6e8] ;  /* 0x0006e80001727983 */ /* 0x000ee80000300a00 */
[----:B------:R4:W-:Y:S01]  /*1e720*/  STL [R1+0x6b8], R3 ;  /* 0x0006b80301007387 */ /* 0x0009e20000100800 */
[----:B-1----:R-:W-:-:S03]  /*1e730*/  IMAD.MOV.U32 R104, RZ, RZ, R106 ;  /* 0x000000ffff687224 */ /* 0x002fc600078e006a */
[----:B----4-:R-:W-:Y:S01]  /*1e740*/  STL [R1+0x6c4], R98 ;  /* 0x0006c46201007387 */ /* 0x010fe20000100800 */
[----:B------:R-:W-:Y:S02]  /*1e750*/  IMAD.MOV.U32 R105, RZ, RZ, R107 ;  /* 0x000000ffff697224 */ /* 0x000fe400078e006b */
[----:B------:R-:W-:Y:S02]  /*1e760*/  IMAD.MOV.U32 R106, RZ, RZ, R108 ;  /* 0x000000ffff6a7224 */ /* 0x000fe400078e006c */
[----:B------:R-:W-:Y:S02]  /*1e770*/  IMAD.MOV.U32 R107, RZ, RZ, R109 ;  /* 0x000000ffff6b7224 */ /* 0x000fe400078e006d */
[----:B------:R-:W4:Y:S01]  /*1e780*/  LDL.LU.64 R108, [R1+0x6f0] ;  /* 0x0006f000016c7983 */ /* 0x000f220000300a00 */
[----:B------:R-:W-:-:S05]  /*1e790*/  IMAD.MOV.U32 R3, RZ, RZ, R99 ;  /* 0x000000ffff037224 */ /* 0x000fca00078e0063 */
[----:B------:R2:W-:Y:S02]  /*1e7a0*/  STL [R1+0x6c0], R3 ;  /* 0x0006c00301007387 */ /* 0x0005e40000100800 */
[----:B--2---:R-:W-:Y:S02]  /*1e7b0*/  IMAD.MOV.U32 R3, RZ, RZ, R101 ;  /* 0x000000ffff037224 */ /* 0x004fe400078e0065 */
[----:B------:R-:W-:Y:S04]  /*1e7c0*/  STL [R1+0x6cc], R100 ;  /* 0x0006cc6401007387 */ /* 0x000fe80000100800 */
[----:B------:R1:W-:Y:S04]  /*1e7d0*/  STL [R1+0x6c8], R3 ;  /* 0x0006c80301007387 */ /* 0x0003e80000100800 */
[----:B------:R2:W-:Y:S01]  /*1e7e0*/  STL [R1+0x6d4], R116 ;  /* 0x0006d47401007387 */ /* 0x0005e20000100800 */
[----:B-1----:R-:W-:-:S03]  /*1e7f0*/  IMAD.MOV.U32 R3, RZ, RZ, R117 ;  /* 0x000000ffff037224 */ /* 0x002fc600078e0075 */
[----:B------:R-:W-:Y:S04]  /*1e800*/  STL [R1+0x6dc], R102 ;  /* 0x0006dc6601007387 */ /* 0x000fe80000100800 */
[----:B------:R1:W-:Y:S04]  /*1e810*/  STL [R1+0x6d0], R3 ;  /* 0x0006d00301007387 */ /* 0x0003e80000100800 */
[----:B--2---:R-:W2:Y:S04]  /*1e820*/  LDL.LU.64 R116, [R1+0x9a8] ;  /* 0x0009a80001747983 */ /* 0x004ea80000300a00 */
[----:B------:R-:W2:Y:S01]  /*1e830*/  LDL.LU.64 R100, [R1+0x708] ;  /* 0x0007080001647983 */ /* 0x000ea20000300a00 */
[----:B-1----:R-:W-:-:S05]  /*1e840*/  IMAD.MOV.U32 R3, RZ, RZ, R103 ;  /* 0x000000ffff037224 */ /* 0x002fca00078e0067 */
[----:B------:R1:W-:Y:S04]  /*1e850*/  STL [R1+0x6d8], R3 ;  /* 0x0006d80301007387 */ /* 0x0003e80000100800 */
[----:B---3--:R3:W-:Y:S01]  /*1e860*/  STL [R1+0x6e4], R114 ;  /* 0x0006e47201007387 */ /* 0x0087e20000100800 */
[----:B-1----:R-:W-:-:S03]  /*1e870*/  IMAD.MOV.U32 R3, RZ, RZ, R115 ;  /* 0x000000ffff037224 */ /* 0x002fc600078e0073 */
[----:B----4-:R-:W-:Y:S04]  /*1e880*/  STL [R1+0x6ec], R108 ;  /* 0x0006ec6c01007387 */ /* 0x010fe80000100800 */
[----:B------:R1:W-:Y:S04]  /*1e890*/  STL [R1+0x6e0], R3 ;  /* 0x0006e00301007387 */ /* 0x0003e80000100800 */
[----:B---3--:R-:W3:Y:S01]  /*1e8a0*/  LDL.LU.64 R114, [R1+0x710] ;  /* 0x0007100001727983 */ /* 0x008ee20000300a00 */
[----:B-1----:R-:W-:-:S05]  /*1e8b0*/  IMAD.MOV.U32 R3, RZ, RZ, R109 ;  /* 0x000000ffff037224 */ /* 0x002fca00078e006d */
[----:B------:R1:W-:Y:S04]  /*1e8c0*/  STL [R1+0x6e8], R3 ;  /* 0x0006e80301007387 */ /* 0x0003e80000100800 */
[----:B------:R-:W-:Y:S04]  /*1e8d0*/  STL [R1+0x6f4], R104 ;  /* 0x0006f46801007387 */ /* 0x000fe80000100800 */
[----:B------:R-:W4:Y:S01]  /*1e8e0*/  LDL.LU.64 R102, [R1+0x9c8] ;  /* 0x0009c80001667983 */ /* 0x000f220000300a00 */
[----:B-1----:R-:W-:-:S03]  /*1e8f0*/  IMAD.MOV.U32 R3, RZ, RZ, R105 ;  /* 0x000000ffff037224 */ /* 0x002fc600078e0069 */
[----:B------:R-:W4:Y:S04]  /*1e900*/  LDL.LU.64 R108, [R1+0x728] ;  /* 0x00072800016c7983 */ /* 0x000f280000300a00 */
[----:B------:R2:W-:Y:S02]  /*1e910*/  STL [R1+0x6f0], R3 ;  /* 0x0006f00301007387 */ /* 0x0005e40000100800 */
[----:B--2---:R-:W-:Y:S02]  /*1e920*/  MOV R3, R117 ;  /* 0x0000007500037202 */ /* 0x004fe40000000f00 */
[----:B------:R1:W-:Y:S04]  /*1e930*/  STL [R1+0x6fc], R116 ;  /* 0x0006fc7401007387 */ /* 0x0003e80000100800 */
[----:B------:R2:W-:Y:S04]  /*1e940*/  STL [R1+0x6f8], R3 ;  /* 0x0006f80301007387 */ /* 0x0005e80000100800 */
[----:B-1----:R-:W4:Y:S01]  /*1e950*/  LDL.LU.64 R116, [R1+0x730] ;  /* 0x0007300001747983 */ /* 0x002f220000300a00 */
[----:B--2---:R-:W-:-:S03]  /*1e960*/  IMAD.MOV.U32 R3, RZ, RZ, R101 ;  /* 0x000000ffff037224 */ /* 0x004fc600078e0065 */
[----:B------:R-:W-:Y:S04]  /*1e970*/  STL [R1+0x704], R100 ;  /* 0x0007046401007387 */ /* 0x000fe80000100800 */
[----:B------:R-:W2:Y:S04]  /*1e980*/  LDL.LU.64 R104, [R1+0x9e8] ;  /* 0x0009e80001687983 */ /* 0x000ea80000300a00 */
[----:B------:R1:W-:Y:S04]  /*1e990*/  STL [R1+0x700], R3 ;  /* 0x0007000301007387 */ /* 0x0003e80000100800 */
[----:B---3--:R3:W-:Y:S01]  /*1e9a0*/  STL [R1+0x70c], R114 ;  /* 0x00070c7201007387 */ /* 0x0087e20000100800 */
[----:B-1----:R-:W-:-:S05]  /*1e9b0*/  IMAD.MOV.U32 R3, RZ, RZ, R115 ;  /* 0x000000ffff037224 */ /* 0x002fca00078e0073 */
[----:B------:R1:W-:Y:S04]  /*1e9c0*/  STL [R1+0x708], R3 ;  /* 0x0007080301007387 */ /* 0x0003e80000100800 */
[----:B------:R4:W-:Y:S04]  /*1e9d0*/  STL [R1+0x714], R110 ;  /* 0x0007146e01007387 */ /* 0x0009e80000100800 */
[----:B---3--:R-:W3:Y:S01]  /*1e9e0*/  LDL.LU.64 R114, [R1+0x750] ;  /* 0x0007500001727983 */ /* 0x008ee20000300a00 */
[----:B-1----:R-:W-:-:S03]  /*1e9f0*/  IMAD.MOV.U32 R3, RZ, RZ, R111 ;  /* 0x000000ffff037224 */ /* 0x002fc600078e006f */
[----:B----4-:R-:W-:Y:S04]  /*1ea00*/  STL [R1+0x71c], R102 ;  /* 0x00071c6601007387 */ /* 0x010fe80000100800 */
[----:B------:R1:W-:Y:S04]  /*1ea10*/  STL [R1+0x710], R3 ;  /* 0x0007100301007387 */ /* 0x0003e80000100800 */
[----:B------:R-:W4:Y:S01]  /*1ea20*/  LDL.LU.64 R110, [R1+0x748] ;  /* 0x00074800016e7983 */ /* 0x000f220000300a00 */
[----:B-1----:R-:W-:-:S05]  /*1ea30*/  IMAD.MOV.U32 R3, RZ, RZ, R103 ;  /* 0x000000ffff037224 */ /* 0x002fca00078e0067 */
[----:B------:R1:W-:Y:S04]  /*1ea40*/  STL [R1+0x718], R3 ;  /* 0x0007180301007387 */ /* 0x0003e80000100800 */
[----:B------:R1:W-:Y:S02]  /*1ea50*/  STL [R1+0x724], R108 ;  /* 0x0007246c01007387 */ /* 0x0003e40000100800 */
[----:B-1----:R-:W-:Y:S02]  /*1ea60*/  IMAD.MOV.U32 R3, RZ, RZ, R109 ;  /* 0x000000ffff037224 */ /* 0x002fe400078e006d */
[----:B------:R-:W-:Y:S02]  /*1ea70*/  IMAD.MOV.U32 R108, RZ, RZ, R112 ;  /* 0x000000ffff6c7224 */ /* 0x000fe400078e0070 */
[----:B------:R-:W-:Y:S01]  /*1ea80*/  IMAD.MOV.U32 R109, RZ, RZ, R113 ;  /* 0x000000ffff6d7224 */ /* 0x000fe200078e0071 */
[----:B------:R1:W-:Y:S04]  /*1ea90*/  STL [R1+0x72c], R116 ;  /* 0x00072c7401007387 */ /* 0x0003e80000100800 */
[----:B------:R2:W-:Y:S04]  /*1eaa0*/  STL [R1+0x720], R3 ;  /* 0x0007200301007387 */ /* 0x0005e80000100800 */
[----:B------:R-:W3:Y:S01]  /*1eab0*/  LDL.LU.64 R112, [R1+0x768] ;  /* 0x0007680001707983 */ /* 0x000ee20000300a00 */
[----:B-1----:R-:W-:-:S02]  /*1eac0*/  IMAD.MOV.U32 R116, RZ, RZ, R124 ;  /* 0x000000ffff747224 */ /* 0x002fc400078e007c */
[----:B--2---:R-:W-:Y:S02]  /*1ead0*/  IMAD.MOV.U32 R3, RZ, RZ, R117 ;  /* 0x000000ffff037224 */ /* 0x004fe400078e0075 */
[----:B------:R-:W-:Y:S02]  /*1eae0*/  IMAD.MOV.U32 R117, RZ, RZ, R125 ;  /* 0x000000ffff757224 */ /* 0x000fe400078e007d */
[----:B------:R-:W2:Y:S04]  /*1eaf0*/  LDL.LU.64 R124, [R1+0xa08] ;  /* 0x000a0800017c7983 */ /* 0x000ea80000300a00 */
[----:B------:R1:W-:Y:S04]  /*1eb00*/  STL [R1+0x728], R3 ;  /* 0x0007280301007387 */ /* 0x0003e80000100800 */
[----:B------:R1:W-:Y:S02]  /*1eb10*/  STL [R1+0x734], R106 ;  /* 0x0007346a01007387 */ /* 0x0003e40000100800 */
[----:B-1----:R-:W-:-:S02]  /*1eb20*/  IMAD.MOV.U32 R3, RZ, RZ, R107 ;  /* 0x000000ffff037224 */ /* 0x002fc400078e006b */
[----:B------:R-:W-:Y:S04]  /*1eb30*/  STL [R1+0x73c], R104 ;  /* 0x00073c6801007387 */ /* 0x000fe80000100800 */
[----:B------:R1:W-:Y:S04]  /*1eb40*/  STL [R1+0x730], R3 ;  /* 0x0007300301007387 */ /* 0x0003e80000100800 */
[----:B------:R-:W2:Y:S01]  /*1eb50*/  LDL.LU.64 R106, [R1+0x770] ;  /* 0x00077000016a7983 */ /* 0x000ea20000300a00 */
[----:B-1----:R-:W-:-:S05]  /*1eb60*/  IMAD.MOV.U32 R3, RZ, RZ, R105 ;  /* 0x000000ffff037224 */ /* 0x002fca00078e0069 */
[----:B------:R1:W-:Y:S04]  /*1eb70*/  STL [R1+0x738], R3 ;  /* 0x0007380301007387 */ /* 0x0003e80000100800 */
[----:B----4-:R4:W-:Y:S01]  /*1eb80*/  STL [R1+0x744], R110 ;  /* 0x0007446e01007387 */ /* 0x0109e20000100800 */
[----:B-1----:R-:W-:-:S05]  /*1eb90*/  IMAD.MOV.U32 R3, RZ, RZ, R111 ;  /* 0x000000ffff037224 */ /* 0x002fca00078e006f */
[----:B------:R1:W-:Y:S04]  /*1eba0*/  STL [R1+0x740], R3 ;  /* 0x0007400301007387 */ /* 0x0003e80000100800 */
[----:B---3--:R3:W-:Y:S04]  /*1ebb0*/  STL [R1+0x74c], R114 ;  /* 0x00074c7201007387 */ /* 0x0087e80000100800 */
[----:B----4-:R-:W4:Y:S01]  /*1ebc0*/  LDL.LU.64 R110, [R1+0xa28] ;  /* 0x000a2800016e7983 */ /* 0x010f220000300a00 */
[----:B-1----:R-:W-:-:S05]  /*1ebd0*/  IMAD.MOV.U32 R3, RZ, RZ, R115 ;  /* 0x000000ffff037224 */ /* 0x002fca00078e0073 */
[----:B------:R1:W-:Y:S04]  /*1ebe0*/  STL [R1+0x748], R3 ;  /* 0x0007480301007387 */ /* 0x0003e80000100800 */
[----:B------:R-:W-:Y:S04]  /*1ebf0*/  STL [R1+0x754], R108 ;  /* 0x0007546c01007387 */ /* 0x000fe80000100800 */
[----:B---3--:R-:W3:Y:S01]  /*1ec00*/  LDL.LU.64 R114, [R1+0x8e0] ;  /* 0x0008e00001727983 */ /* 0x008ee20000300a00 */
[----:B-1----:R-:W-:-:S05]  /*1ec10*/  IMAD.MOV.U32 R3, RZ, RZ, R109 ;  /* 0x000000ffff037224 */ /* 0x002fca00078e006d */
[----:B------:R2:W-:Y:S02]  /*1ec20*/  STL [R1+0x750], R3 ;  /* 0x0007500301007387 */ /* 0x0005e40000100800 */
[----:B--2---:R-:W-:Y:S02]  /*1ec30*/  IMAD.MOV.U32 R3, RZ, RZ, R125 ;  /* 0x000000ffff037224 */ /* 0x004fe400078e007d */
[----:B------:R1:W-:Y:S04]  /*1ec40*/  STL [R1+0x75c], R124 ;  /* 0x00075c7c01007387 */ /* 0x0003e80000100800 */
[----:B------:R2:W-:Y:S01]  /*1ec50*/  STL [R1+0x758], R3 ;  /* 0x0007580301007387 */ /* 0x0005e20000100800 */
[----:B-1----:R-:W-:Y:S02]  /*1ec60*/  IMAD.MOV.U32 R124, RZ, RZ, R126 ;  /* 0x000000ffff7c7224 */ /* 0x002fe400078e007e */
[----:B------:R-:W-:-:S02]  /*1ec70*/  IMAD.MOV.U32 R125, RZ, RZ, R127 ;  /* 0x000000ffff7d7224 */ /* 0x000fc400078e007f */
[----:B------:R-:W3:Y:S01]  /*1ec80*/  LDL.LU.64 R126, [R1+0x790] ;  /* 0x00079000017e7983 */ /* 0x000ee20000300a00 */
[----:B--2---:R-:W-:Y:S02]  /*1ec90*/  IMAD.MOV.U32 R3, RZ, RZ, R113 ;  /* 0x000000ffff037224 */ /* 0x004fe400078e0071 */
[----:B------:R-:W-:Y:S01]  /*1eca0*/  IMAD.MOV.U32 R108, RZ, RZ, R120 ;  /* 0x000000ffff6c7224 */ /* 0x000fe200078e0078 */
[----:B------:R1:W-:Y:S01]  /*1ecb0*/  STL [R1+0x764], R112 ;  /* 0x0007647001007387 */ /* 0x0003e20000100800 */
[----:B------:R-:W-:-:S03]  /*1ecc0*/  IMAD.MOV.U32 R109, RZ, RZ, R121 ;  /* 0x000000ffff6d7224 */ /* 0x000fc600078e0079 */
[----:B------:R-:W2:Y:S04]  /*1ecd0*/  LDL.LU.64 R120, [R1+0x920] ;  /* 0x0009200001787983 */ /* 0x000ea80000300a00 */
[----:B------:R-:W-:Y:S04]  /*1ece0*/  STL [R1+0x76c], R106 ;  /* 0x00076c6a01007387 */ /* 0x000fe80000100800 */
[----:B------:R1:W-:Y:S04]  /*1ecf0*/  STL [R1+0x760], R3 ;  /* 0x0007600301007387 */ /* 0x0003e80000100800 */
[----:B-1----:R-:W2:Y:S01]  /*1ed00*/  LDL.LU.64 R112, [R1+0xa48] ;  /* 0x000a480001707983 */ /* 0x002ea20000300a00 */
[----:B------:R-:W-:-:S05]  /*1ed10*/  IMAD.MOV.U32 R3, RZ, RZ, R107 ;  /* 0x000000ffff037224 */ /* 0x000fca00078e006b */
[----:B------:R1:W-:Y:S04]  /*1ed20*/  STL [R1+0x768], R3 ;  /* 0x0007680301007387 */ /* 0x0003e80000100800 */
[----:B------:R4:W-:Y:S01]  /*1ed30*/  STL [R1+0x774], R122 ;  /* 0x0007747a01007387 */ /* 0x0009e20000100800 */
[----:B-1----:R-:W-:-:S03]  /*1ed40*/  IMAD.MOV.U32 R3, RZ, RZ, R123 ;  /* 0x000000ffff037224 */ /* 0x002fc600078e007b */
[----:B----4-:R-:W-:Y:S04]  /*1ed50*/  STL [R1+0x77c], R110 ;  /* 0x00077c6e01007387 */ /* 0x010fe80000100800 */
[----:B------:R1:W-:Y:S04]  /*1ed60*/  STL [R1+0x770], R3 ;  /* 0x0007700301007387 */ /* 0x0003e80000100800 */
[----:B------:R-:W4:Y:S01]  /*1ed70*/  LDL.LU.64 R122, [R1+0x7b0] ;  /* 0x0007b000017a7983 */ /* 0x000f220000300a00 */
[----:B-1----:R-:W-:-:S03]  /*1ed80*/  IMAD.MOV.U32 R3, RZ, RZ, R111 ;  /* 0x000000ffff037224 */ /* 0x002fc600078e006f */
[----:B---3--:R-:W-:Y:S01]  /*1ed90*/  STL [R1+0x784], R114 ;  /* 0x0007847201007387 */ /* 0x008fe20000100800 */
[----:B------:R-:W-:Y:S02]  /*1eda0*/  IMAD.MOV.U32 R110, RZ, RZ, R116 ;  /* 0x000000ffff6e7224 */ /* 0x000fe400078e0074 */
[----:B------:R-:W-:Y:S01]  /*1edb0*/  IMAD.MOV.U32 R111, RZ, RZ, R117 ;  /* 0x000000ffff6f7224 */ /* 0x000fe200078e0075 */
[----:B------:R1:W-:Y:S04]  /*1edc0*/  STL [R1+0x778], R3 ;  /* 0x0007780301007387 */ /* 0x0003e80000100800 */
[----:B------:R-:W3:Y:S01]  /*1edd0*/  LDL.LU.64 R116, [R1+0xa68] ;  /* 0x000a680001747983 */ /* 0x000ee20000300a00 */
[----:B-1----:R-:W-:-:S05]  /*1ede0*/  IMAD.MOV.U32 R3, RZ, RZ, R115 ;  /* 0x000000ffff037224 */ /* 0x002fca00078e0073 */
[----:B------:R1:W-:Y:S04]  /*1edf0*/  STL [R1+0x780], R3 ;  /* 0x0007800301007387 */ /* 0x0003e80000100800 */
[----:B------:R-:W3:Y:S01]  /*1ee00*/  LDL.LU.64 R114, [R1+0x940] ;  /* 0x0009400001727983 */ /* 0x000ee20000300a00 */
[----:B-1----:R-:W-:-:S03]  /*1ee10*/  IMAD.MOV.U32 R3, RZ, RZ, R127 ;  /* 0x000000ffff037224 */ /* 0x002fc600078e007f */
[----:B------:R1:W-:Y:S04]  /*1ee20*/  STL [R1+0x78c], R126 ;  /* 0x00078c7e01007387 */ /* 0x0003e80000100800 */
[----:B------:R1:W-:Y:S04]  /*1ee30*/  STL [R1+0x788], R3 ;  /* 0x0007880301007387 */ /* 0x0003e80000100800 */
[----:B------:R-:W-:Y:S04]  /*1ee40*/  STL [R1+0x794], R108 ;  /* 0x0007946c01007387 */ /* 0x000fe80000100800 */
[----:B-1----:R-:W3:Y:S01]  /*1ee50*/  LDL.LU.64 R126, [R1+0x7d0] ;  /* 0x0007d000017e7983 */ /* 0x002ee20000300a00 */
[----:B------:R-:W-:-:S05]  /*1ee60*/  IMAD.MOV.U32 R3, RZ, RZ, R109 ;  /* 0x000000ffff037224 */ /* 0x000fca00078e006d */
[----:B------:R1:W-:Y:S04]  /*1ee70*/  STL [R1+0x790], R3 ;  /* 0x0007900301007387 */ /* 0x0003e80000100800 */
[----:B--2---:R2:W-:Y:S01]  /*1ee80*/  STL [R1+0x79c], R112 ;  /* 0x00079c7001007387 */ /* 0x0045e20000100800 */
[----:B-1----:R-:W-:-:S05]  /*1ee90*/  IMAD.MOV.U32 R3, RZ, RZ, R113 ;  /* 0x000000ffff037224 */ /* 0x002fca00078e0071 */
[----:B------:R1:W-:Y:S01]  /*1eea0*/  STL [R1+0x798], R3 ;  /* 0x0007980301007387 */ /* 0x0003e20000100800 */
[----:B--2---:R-:W-:Y:S02]  /*1eeb0*/  IMAD.MOV.U32 R112, RZ, RZ, R118 ;  /* 0x000000ffff707224 */ /* 0x004fe400078e0076 */
[----:B------:R-:W-:Y:S01]  /*1eec0*/  IMAD.MOV.U32 R113, RZ, RZ, R119 ;  /* 0x000000ffff717224 */ /* 0x000fe200078e0077 */
[----:B------:R-:W-:Y:S04]  /*1eed0*/  STL [R1+0x7a4], R120 ;  /* 0x0007a47801007387 */ /* 0x000fe80000100800 */
[----:B------:R-:W2:Y:S01]  /*1eee0*/  LDL.LU.64 R118, [R1+0xa88] ;  /* 0x000a880001767983 */ /* 0x000ea20000300a00 */
[----:B-1----:R-:W-:-:S05]  /*1eef0*/  IMAD.MOV.U32 R3, RZ, RZ, R121 ;  /* 0x000000ffff037224 */ /* 0x002fca00078e0079 */
[----:B------:R1:W-:Y:S04]  /*1ef00*/  STL [R1+0x7a0], R3 ;  /* 0x0007a00301007387 */ /* 0x0003e80000100800 */
[----:B----4-:R4:W-:Y:S01]  /*1ef10*/  STL [R1+0x7ac], R122 ;  /* 0x0007ac7a01007387 */ /* 0x0109e20000100800 */
[----:B-1----:R-:W-:-:S03]  /*1ef20*/  IMAD.MOV.U32 R3, RZ, RZ, R123 ;  /* 0x000000ffff037224 */ /* 0x002fc600078e007b */
[----:B----4-:R-:W4:Y:S04]  /*1ef30*/  LDL.LU.64 R122, [R1+0x960] ;  /* 0x00096000017a7983 */ /* 0x010f280000300a00 */
[----:B------:R1:W-:Y:S04]  /*1ef40*/  STL [R1+0x7a8], R3 ;  /* 0x0007a80301007387 */ /* 0x0003e80000100800 */
[----:B------:R-:W-:Y:S04]  /*1ef50*/  STL [R1+0x7b4], R110 ;  /* 0x0007b46e01007387 */ /* 0x000fe80000100800 */
[----:B------:R-:W4:Y:S01]  /*1ef60*/  LDL.LU.64 R120, [R1+0x7f0] ;  /* 0x0007f00001787983 */ /* 0x000f220000300a00 */
[----:B-1----:R-:W-:-:S05]  /*1ef70*/  IMAD.MOV.U32 R3, RZ, RZ, R111 ;  /* 0x000000ffff037224 */ /* 0x002fca00078e006f */
[----:B------:R1:W-:Y:S04]  /*1ef80*/  STL [R1+0x7b0], R3 ;  /* 0x0007b00301007387 */ /* 0x0003e80000100800 */
[----:B---3--:R3:W-:Y:S01]  /*1ef90*/  STL [R1+0x7bc], R116 ;  /* 0x0007bc7401007387 */ /* 0x0087e20000100800 */
[----:B-1----:R-:W-:-:S05]  /*1efa0*/  IMAD.MOV.U32 R3, RZ, RZ, R117 ;  /* 0x000000ffff037224 */ /* 0x002fca00078e0075 */
[----:B------:R1:W-:Y:S04]  /*1efb0*/  STL [R1+0x7b8], R3 ;  /* 0x0007b80301007387 */ /* 0x0003e80000100800 */
[----:B------:R-:W-:Y:S04]  /*1efc0*/  STL [R1+0x7c4], R114 ;  /* 0x0007c47201007387 */ /* 0x000fe80000100800 */
[----:B---3--:R-:W3:Y:S01]  /*1efd0*/  LDL.LU.64 R116, [R1+0xaa8] ;  /* 0x000aa80001747983 */ /* 0x008ee20000300a00 */
[----:B-1----:R-:W-:-:S03]  /*1efe0*/  IMAD.MOV.U32 R3, RZ, RZ, R115 ;  /* 0x000000ffff037224 */ /* 0x002fc600078e0073 */
[----:B------:R-:W-:Y:S04]  /*1eff0*/  STL [R1+0x7cc], R126 ;  /* 0x0007cc7e01007387 */ /* 0x000fe80000100800 */
[----:B------:R1:W-:Y:S02]  /*1f000*/  STL [R1+0x7c0], R3 ;  /* 0x0007c00301007387 */ /* 0x0003e40000100800 */
[----:B-1----:R-:W-:Y:S02]  /*1f010*/  IMAD.MOV.U32 R3, RZ, RZ, R127 ;  /* 0x000000ffff037224 */ /* 0x002fe400078e007f */
[----:B------:R-:W3:Y:S04]  /*1f020*/  LDL.LU.64 R126, [R1+0x980] ;  /* 0x00098000017e7983 */ /* 0x000ee80000300a00 */
[----:B------:R1:W-:Y:S04]  /*1f030*/  STL [R1+0x7c8], R3 ;  /* 0x0007c80301007387 */ /* 0x0003e80000100800 */
[----:B------:R-:W3:Y:S01]  /*1f040*/  LDL.LU.64 R114, [R1+0x810] ;  /* 0x0008100001727983 */ /* 0x000ee20000300a00 */
[----:B-1----:R-:W-:-:S03]  /*1f050*/  IMAD.MOV.U32 R3, RZ, RZ, R113 ;  /* 0x000000ffff037224 */ /* 0x002fc600078e0071 */
[----:B------:R-:W-:Y:S04]  /*1f060*/  STL [R1+0x7d4], R112 ;  /* 0x0007d47001007387 */ /* 0x000fe80000100800 */
[----:B------:R1:W-:Y:S04]  /*1f070*/  STL [R1+0x7d0], R3 ;  /* 0x0007d00301007387 */ /* 0x0003e80000100800 */
[----:B--2---:R2:W-:Y:S01]  /*1f080*/  STL [R1+0x7dc], R118 ;  /* 0x0007dc7601007387 */ /* 0x0045e20000100800 */
[----:B-1----:R-:W-:-:S03]  /*1f090*/  IMAD.MOV.U32 R3, RZ, RZ, R119 ;  /* 0x000000ffff037224 */ /* 0x002fc600078e0077 */
[----:B--2---:R-:W2:Y:S04]  /*1f0a0*/  LDL.LU.64 R118, [R1+0xac8] ;  /* 0x000ac80001767983 */ /* 0x004ea80000300a00 */
[----:B------:R1:W-:Y:S04]  /*1f0b0*/  STL [R1+0x7d8], R3 ;  /* 0x0007d80301007387 */ /* 0x0003e80000100800 */
[----:B----4-:R4:W-:Y:S01]  /*1f0c0*/  STL [R1+0x7e4], R122 ;  /* 0x0007e47a01007387 */ /* 0x0109e20000100800 */
[----:B-1----:R-:W-:-:S03]  /*1f0d0*/  IMAD.MOV.U32 R3, RZ, RZ, R123 ;  /* 0x000000ffff037224 */ /* 0x002fc600078e007b */
[----:B----4-:R-:W4:Y:S04]  /*1f0e0*/  LDL.LU.64 R122, [R1+0x9a0] ;  /* 0x0009a000017a7983 */ /* 0x010f280000300a00 */
[----:B------:R1:W-:Y:S04]  /*1f0f0*/  STL [R1+0x7e0], R3 ;  /* 0x0007e00301007387 */ /* 0x0003e80000100800 */
[----:B------:R1:W-:Y:S02]  /*1f100*/  STL [R1+0x7ec], R120 ;  /* 0x0007ec7801007387 */ /* 0x0003e40000100800 */
[----:B-1----:R-:W-:-:S02]  /*1f110*/  IMAD.MOV.U32 R3, RZ, RZ, R121 ;  /* 0x000000ffff037224 */ /* 0x002fc400078e0079 */
[----:B------:R-:W4:Y:S04]  /*1f120*/  LDL.LU.64 R120, [R1+0x830] ;  /* 0x0008300001787983 */ /* 0x000f280000300a00 */
[----:B------:R1:W-:Y:S04]  /*1f130*/  STL [R1+0x7e8], R3 ;  /* 0x0007e80301007387 */ /* 0x0003e80000100800 */
[----:B------:R3:W-:Y:S01]  /*1f140*/  STL [R1+0x7f4], R124 ;  /* 0x0007f47c01007387 */ /* 0x0007e20000100800 */
[----:B-1----:R-:W-:-:S05]  /*1f150*/  IMAD.MOV.U32 R3, RZ, RZ, R125 ;  /* 0x000000ffff037224 */ /* 0x002fca00078e007d */
[----:B------:R1:W-:Y:S04]  /*1f160*/  STL [R1+0x7f0], R3 ;  /* 0x0007f00301007387 */ /* 0x0003e80000100800 */
[----:B---3--:R3:W-:Y:S04]  /*1f170*/  STL [R1+0x7fc], R116 ;  /* 0x0007fc7401007387 */ /* 0x0087e80000100800 */
[----:B------:R-:W4:Y:S01]  /*1f180*/  LDL.LU.64 R124, [R1+0xae8] ;  /* 0x000ae800017c7983 */ /* 0x000f220000300a00 */
[----:B-1----:R-:W-:-:S03]  /*1f190*/  IMAD.MOV.U32 R3, RZ, RZ, R117 ;  /* 0x000000ffff037224 */ /* 0x002fc600078e0075 */
[----:B---3--:R-:W3:Y:S04]  /*1f1a0*/  LDL.LU.64 R116, [R1+0x9c0] ;  /* 0x0009c00001747983 */ /* 0x008ee80000300a00 */
[----:B------:R1:W-:Y:S02]  /*1f1b0*/  STL [R1+0x7f8], R3 ;  /* 0x0007f80301007387 */ /* 0x0003e40000100800 */
[----:B-1----:R-:W-:Y:S02]  /*1f1c0*/  IMAD.MOV.U32 R3, RZ, RZ, R127 ;  /* 0x000000ffff037224 */ /* 0x002fe400078e007f */
[----:B------:R1:W-:Y:S04]  /*1f1d0*/  STL [R1+0x804], R126 ;  /* 0x0008047e01007387 */ /* 0x0003e80000100800 */
[----:B------:R1:W-:Y:S04]  /*1f1e0*/  STL [R1+0x800], R3 ;  /* 0x0008000301007387 */ /* 0x0003e80000100800 */
[----:B------:R-:W-:Y:S04]  /*1f1f0*/  STL [R1+0x80c], R114 ;  /* 0x00080c7201007387 */ /* 0x000fe80000100800 */
[----:B-1----:R-:W3:Y:S01]  /*1f200*/  LDL.LU.64 R126, [R1+0x850] ;  /* 0x00085000017e7983 */ /* 0x002ee20000300a00 */
[----:B------:R-:W-:-:S05]  /*1f210*/  IMAD.MOV.U32 R3, RZ, RZ, R115 ;  /* 0x000000ffff037224 */ /* 0x000fca00078e0073 */
[----:B------:R1:W-:Y:S04]  /*1f220*/  STL [R1+0x808], R3 ;  /* 0x0008080301007387 */ /* 0x0003e80000100800 */
[----:B------:R2:W-:Y:S01]  /*1f230*/  STL [R1+0x814], R130 ;  /* 0x0008148201007387 */ /* 0x0005e20000100800 */
[----:B-1----:R-:W-:-:S03]  /*1f240*/  IMAD.MOV.U32 R3, RZ, RZ, R131 ;  /* 0x000000ffff037224 */ /* 0x002fc600078e0083 */
[----:B--2---:R-:W-:Y:S04]  /*1f250*/  STL [R1+0x81c], R118 ;  /* 0x00081c7601007387 */ /* 0x004fe80000100800 */
[----:B------:R1:W-:Y:S04]  /*1f260*/  STL [R1+0x810], R3 ;  /* 0x0008100301007387 */ /* 0x0003e80000100800 */
[----:B------:R-:W2:Y:S01]  /*1f270*/  LDL.LU.64 R130, [R1+0xb08] ;  /* 0x000b080001827983 */ /* 0x000ea20000300a00 */
[----:B-1----:R-:W-:-:S03]  /*1f280*/  IMAD.MOV.U32 R3, RZ, RZ, R119 ;  /* 0x000000ffff037224 */ /* 0x002fc600078e0077 */
[----:B------:R-:W2:Y:S04]  /*1f290*/  LDL.LU.64 R118, [R1+0x9e0] ;  /* 0x0009e00001767983 */ /* 0x000ea80000300a00 */
[----:B------:R1:W-:Y:S04]  /*1f2a0*/  STL [R1+0x818], R3 ;  /* 0x0008180301007387 */ /* 0x0003e80000100800 */
[----:B----4-:R4:W-:Y:S01]  /*1f2b0*/  STL [R1+0x824], R122 ;  /* 0x0008247a01007387 */ /* 0x0109e20000100800 */
[----:B-1----:R-:W-:-:S03]  /*1f2c0*/  IMAD.MOV.U32 R3, RZ, RZ, R123 ;  /* 0x000000ffff037224 */ /* 0x002fc600078e007b */
[----:B----4-:R-:W4:Y:S04]  /*1f2d0*/  LDL.LU.64 R122, [R1+0x870] ;  /* 0x00087000017a7983 */ /* 0x010f280000300a00 */
[----:B------:R1:W-:Y:S04]  /*1f2e0*/  STL [R1+0x820], R3 ;  /* 0x0008200301007387 */ /* 0x0003e80000100800 */
[----:B------:R-:W-:Y:S01]  /*1f2f0*/  STL [R1+0x82c], R120 ;  /* 0x00082c7801007387 */ /* 0x000fe20000100800 */
[----:B-1----:R-:W-:-:S05]  /*1f300*/  IMAD.MOV.U32 R3, RZ, RZ, R121 ;  /* 0x000000ffff037224 */ /* 0x002fca00078e0079 */
[----:B------:R1:W-:Y:S04]  /*1f310*/  STL [R1+0x828], R3 ;  /* 0x0008280301007387 */ /* 0x0003e80000100800 */
[----:B------:R1:W-:Y:S02]  /*1f320*/  STL [R1+0x834], R132 ;  /* 0x0008348401007387 */ /* 0x0003e40000100800 */
[----:B-1----:R-:W-:Y:S02]  /*1f330*/  IMAD.MOV.U32 R3, RZ, RZ, R133 ;  /* 0x000000ffff037224 */ /* 0x002fe400078e0085 */
[----:B------:R-:W4:Y:S04]  /*1f340*/  LDL.LU.64 R132, [R1+0xb28] ;  /* 0x000b280001847983 */ /* 0x000f280000300a00 */
[----:B------:R1:W-:Y:S04]  /*1f350*/  STL [R1+0x830], R3 ;  /* 0x0008300301007387 */ /* 0x0003e80000100800 */
[----:B------:R3:W-:Y:S01]  /*1f360*/  STL [R1+0x83c], R124 ;  /* 0x00083c7c01007387 */ /* 0x0007e20000100800 */
[----:B-1----:R-:W-:-:S03]  /*1f370*/  IMAD.MOV.U32 R3, RZ, RZ, R125 ;  /* 0x000000ffff037224 */ /* 0x002fc600078e007d */
[----:B---3--:R-:W-:Y:S04]  /*1f380*/  STL [R1+0x844], R116 ;  /* 0x0008447401007387 */ /* 0x008fe80000100800 */
[----:B------:R1:W-:Y:S04]  /*1f390*/  STL [R1+0x838], R3 ;  /* 0x0008380301007387 */ /* 0x0003e80000100800 */
[----:B------:R-:W3:Y:S04]  /*1f3a0*/  LDL.LU.64 R120, [R1+0xa00] ;  /* 0x000a000001787983 */ /* 0x000ee80000300a00 */
[----:B------:R-:W3:Y:S01]  /*1f3b0*/  LDL.LU.64 R124, [R1+0x890] ;  /* 0x00089000017c7983 */ /* 0x000ee20000300a00 */
[----:B-1----:R-:W-:-:S05]  /*1f3c0*/  IMAD.MOV.U32 R3, RZ, RZ, R117 ;  /* 0x000000ffff037224 */ /* 0x002fca00078e0075 */
[----:B------:R1:W-:Y:S02]  /*1f3d0*/  STL [R1+0x840], R3 ;  /* 0x0008400301007387 */ /* 0x0003e40000100800 */
[----:B-1----:R-:W-:Y:S02]  /*1f3e0*/  IMAD.MOV.U32 R3, RZ, RZ, R127 ;  /* 0x000000ffff037224 */ /* 0x002fe400078e007f */
[----:B------:R-:W-:Y:S04]  /*1f3f0*/  STL [R1+0x84c], R126 ;  /* 0x00084c7e01007387 */ /* 0x000fe80000100800 */
[----:B------:R-:W-:Y:S04]  /*1f400*/  STL [R1+0x854], R136 ;  /* 0x0008548801007387 */ /* 0x000fe80000100800 */
[----:B------:R1:W-:Y:S02]  /*1f410*/  STL [R1+0x848], R3 ;  /* 0x0008480301007387 */ /* 0x0003e40000100800 */
[----:B-1----:R-:W-:-:S02]  /*1f420*/  IMAD.MOV.U32 R3, RZ, RZ, R137 ;  /* 0x000000ffff037224 */ /* 0x002fc400078e0089 */
[----:B------:R-:W3:Y:S04]  /*1f430*/  LDL.LU.64 R136, [R1+0xb48] ;  /* 0x000b480001887983 */ /* 0x000ee80000300a00 */
[----:B------:R1:W-:Y:S04]  /*1f440*/  STL [R1+0x850], R3 ;  /* 0x0008500301007387 */ /* 0x0003e80000100800 */
[----:B--2---:R2:W-:Y:S04]  /*1f450*/  STL [R1+0x85c], R130 ;  /* 0x00085c8201007387 */ /* 0x0045e80000100800 */
[----:B------:R-:W3:Y:S01]  /*1f460*/  LDL.LU.64 R126, [R1+0xa20] ;  /* 0x000a2000017e7983 */ /* 0x000ee20000300a00 */
[----:B-1----:R-:W-:-:S05]  /*1f470*/  IMAD.MOV.U32 R3, RZ, RZ, R131 ;  /* 0x000000ffff037224 */ /* 0x002fca00078e0083 */
[----:B------:R1:W-:Y:S04]  /*1f480*/  STL [R1+0x858], R3 ;  /* 0x0008580301007387 */ /* 0x0003e80000100800 */
[----:B------:R-:W-:Y:S04]  /*1f490*/  STL [R1+0x864], R118 ;  /* 0x0008647601007387 */ /* 0x000fe80000100800 */
[----:B--2---:R-:W2:Y:S01]  /*1f4a0*/  LDL.LU.64 R130, [R1+0x8d0] ;  /* 0x0008d00001827983 */ /* 0x004ea20000300a00 */
[----:B-1----:R-:W-:-:S05]  /*1f4b0*/  IMAD.MOV.U32 R3, RZ, RZ, R119 ;  /* 0x000000ffff037224 */ /* 0x002fca00078e0077 */
[----:B------:R1:W-:Y:S04]  /*1f4c0*/  STL [R1+0x860], R3 ;  /* 0x0008600301007387 */ /* 0x0003e80000100800 */
[----:B----4-:R4:W-:Y:S01]  /*1f4d0*/  STL [R1+0x86c], R122 ;  /* 0x00086c7a01007387 */ /* 0x0109e20000100800 */
[----:B-1----:R-:W-:-:S03]  /*1f4e0*/  IMAD.MOV.U32 R3, RZ, RZ, R123 ;  /* 0x000000ffff037224 */ /* 0x002fc600078e007b */
[----:B------:R-:W-:Y:S04]  /*1f4f0*/  STL [R1+0x874], R128 ;  /* 0x0008748001007387 */ /* 0x000fe80000100800 */
[----:B------:R1:W-:Y:S04]  /*1f500*/  STL [R1+0x868], R3 ;  /* 0x0008680301007387 */ /* 0x0003e80000100800 */
[----:B----4-:R-:W4:Y:S01]  /*1f510*/  LDL.LU.64 R122, [R1+0xb68] ;  /* 0x000b6800017a7983 */ /* 0x010f220000300a00 */
[----:B-1----:R-:W-:-:S03]  /*1f520*/  IMAD.MOV.U32 R3, RZ, RZ, R129 ;  /* 0x000000ffff037224 */ /* 0x002fc600078e0081 */
[----:B------:R-:W4:Y:S04]  /*1f530*/  LDL.LU.64 R128, [R1+0xa40] ;  /* 0x000a400001807983 */ /* 0x000f280000300a00 */
[----:B------:R1:W-:Y:S04]  /*1f540*/  STL [R1+0x870], R3 ;  /* 0x0008700301007387 */ /* 0x0003e80000100800 */
[----:B------:R1:W-:Y:S02]  /*1f550*/  STL [R1+0x87c], R132 ;  /* 0x00087c8401007387 */ /* 0x0003e40000100800 */
[----:B-1----:R-:W-:-:S02]  /*1f560*/  IMAD.MOV.U32 R3, RZ, RZ, R133 ;  /* 0x000000ffff037224 */ /* 0x002fc400078e0085 */
[----:B------:R-:W4:Y:S04]  /*1f570*/  LDL.LU.64 R132, [R1+0x910] ;  /* 0x0009100001847983 */ /* 0x000f280000300a00 */
[----:B------:R3:W-:Y:S02]  /*1f580*/  STL [R1+0x878], R3 ;  /* 0x0008780301007387 */ /* 0x0007e40000100800 */
[----:B---3--:R-:W-:Y:S02]  /*1f590*/  IMAD.MOV.U32 R3, RZ, RZ, R121 ;  /* 0x000000ffff037224 */ /* 0x008fe400078e0079 */
[----:B------:R-:W-:Y:S04]  /*1f5a0*/  STL [R1+0x884], R120 ;  /* 0x0008847801007387 */ /* 0x000fe80000100800 */
[----:B------:R1:W-:Y:S04]  /*1f5b0*/  STL [R1+0x880], R3 ;  /* 0x0008800301007387 */ /* 0x0003e80000100800 */
[----:B------:R3:W-:Y:S01]  /*1f5c0*/  STL [R1+0x88c], R124 ;  /* 0x00088c7c01007387 */ /* 0x0007e20000100800 */
[----:B-1----:R-:W-:-:S03]  /*1f5d0*/  IMAD.MOV.U32 R3, RZ, RZ, R125 ;  /* 0x000000ffff037224 */ /* 0x002fc600078e007d */
[----:B------:R1:W-:Y:S04]  /*1f5e0*/  STL [R1+0x894], R134 ;  /* 0x0008948601007387 */ /* 0x0003e80000100800 */
[----:B------:R1:W-:Y:S04]  /*1f5f0*/  STL [R1+0x888], R3 ;  /* 0x0008880301007387 */ /* 0x0003e80000100800 */
[----:B---3--:R-:W3:Y:S01]  /*1f600*/  LDL.LU.64 R124, [R1+0xb88] ;  /* 0x000b8800017c7983 */ /* 0x008ee20000300a00 */
[----:B-1----:R-:W-:Y:S02]  /*1f610*/  IMAD.MOV.U32 R134, RZ, RZ, R150 ;  /* 0x000000ffff867224 */ /* 0x002fe400078e0096 */
[----:B------:R-:W-:-:S02]  /*1f620*/  IMAD.MOV.U32 R3, RZ, RZ, R135 ;  /* 0x000000ffff037224 */ /* 0x000fc400078e0087 */
[----:B------:R-:W-:Y:S02]  /*1f630*/  IMAD.MOV.U32 R135, RZ, RZ, R151 ;  /* 0x000000ffff877224 */ /* 0x000fe400078e0097 */
[----:B------:R-:W3:Y:S04]  /*1f640*/  LDL.LU.64 R150, [R1+0xa60] ;  /* 0x000a600001967983 */ /* 0x000ee80000300a00 */
[----:B------:R1:W-:Y:S04]  /*1f650*/  STL [R1+0x890], R3 ;  /* 0x0008900301007387 */ /* 0x0003e80000100800 */
[----:B------:R1:W-:Y:S02]  /*1f660*/  STL [R1+0x89c], R136 ;  /* 0x00089c8801007387 */ /* 0x0003e40000100800 */
[----:B-1----:R-:W-:-:S02]  /*1f670*/  IMAD.MOV.U32 R3, RZ, RZ, R137 ;  /* 0x000000ffff037224 */ /* 0x002fc400078e0089 */
[----:B------:R-:W3:Y:S04]  /*1f680*/  LDL.LU.64 R136, [R1+0x930] ;  /* 0x0009300001887983 */ /* 0x000ee80000300a00 */
[----:B------:R1:W-:Y:S04]  /*1f690*/  STL [R1+0x898], R3 ;  /* 0x0008980301007387 */ /* 0x0003e80000100800 */
[----:B------:R2:W-:Y:S01]  /*1f6a0*/  STL [R1+0x8a4], R126 ;  /* 0x0008a47e01007387 */ /* 0x0005e20000100800 */
[----:B-1----:R-:W-:-:S05]  /*1f6b0*/  IMAD.MOV.U32 R3, RZ, RZ, R127 ;  /* 0x000000ffff037224 */ /* 0x002fca00078e007f */
[----:B------:R1:W-:Y:S04]  /*1f6c0*/  STL [R1+0x8a0], R3 ;  /* 0x0008a00301007387 */ /* 0x0003e80000100800 */
[----:B--2---:R2:W-:Y:S04]  /*1f6d0*/  STL [R1+0x8ac], R130 ;  /* 0x0008ac8201007387 */ /* 0x0045e80000100800 */
[----:B------:R-:W3:Y:S01]  /*1f6e0*/  LDL.LU.64 R126, [R1+0xba8] ;  /* 0x000ba800017e7983 */ /* 0x000ee20000300a00 */
[----:B-1----:R-:W-:-:S05]  /*1f6f0*/  IMAD.MOV.U32 R3, RZ, RZ, R131 ;  /* 0x000000ffff037224 */ /* 0x002fca00078e0083 */
[----:B------:R1:W-:Y:S04]  /*1f700*/  STL [R1+0x8a8], R3 ;  /* 0x0008a80301007387 */ /* 0x0003e80000100800 */
[----:B------:R4:W-:Y:S04]  /*1f710*/  STL [R1+0x8b4], R142 ;  /* 0x0008b48e01007387 */ /* 0x0009e80000100800 */
[----:B--2---:R-:W2:Y:S01]  /*1f720*/  LDL.LU.64 R130, [R1+0xa80] ;  /* 0x000a800001827983 */ /* 0x004ea20000300a00 */
[----:B-1----:R-:W-:-:S03]  /*1f730*/  IMAD.MOV.U32 R3, RZ, RZ, R143 ;  /* 0x000000ffff037224 */ /* 0x002fc600078e008f */
[----:B----4-:R-:W-:Y:S04]  /*1f740*/  STL [R1+0x8bc], R122 ;  /* 0x0008bc7a01007387 */ /* 0x010fe80000100800 */
[----:B------:R1:W-:Y:S04]  /*1f750*/  STL [R1+0x8b0], R3 ;  /* 0x0008b00301007387 */ /* 0x0003e80000100800 */
[----:B------:R-:W4:Y:S01]  /*1f760*/  LDL.LU.64 R142, [R1+0x950] ;  /* 0x00095000018e7983 */ /* 0x000f220000300a00 */
[----:B-1----:R-:W-:-:S03]  /*1f770*/  IMAD.MOV.U32 R3, RZ, RZ, R123 ;  /* 0x000000ffff037224 */ /* 0x002fc600078e007b */
[----:B------:R-:W-:Y:S04]  /*1f780*/  STL [R1+0x8c4], R128 ;  /* 0x0008c48001007387 */ /* 0x000fe80000100800 */
[----:B------:R1:W-:Y:S02]  /*1f790*/  STL [R1+0x8b8], R3 ;  /* 0x0008b80301007387 */ /* 0x0003e40000100800 */
[----:B-1----:R-:W-:Y:S02]  /*1f7a0*/  IMAD.MOV.U32 R3, RZ, RZ, R129 ;  /* 0x000000ffff037224 */ /* 0x002fe400078e0081 */
[----:B------:R1:W-:Y:S04]  /*1f7b0*/  STL [R1+0x8cc], R132 ;  /* 0x0008cc8401007387 */ /* 0x0003e80000100800 */
[----:B------:R1:W-:Y:S04]  /*1f7c0*/  STL [R1+0x8c0], R3 ;  /* 0x0008c00301007387 */ /* 0x0003e80000100800 */
[----:B------:R-:W4:Y:S01]  /*1f7d0*/  LDL.LU.64 R128, [R1+0xbc8] ;  /* 0x000bc80001807983 */ /* 0x000f220000300a00 */
[----:B-1----:R-:W-:-:S02]  /*1f7e0*/  IMAD.MOV.U32 R132, RZ, RZ, R146 ;  /* 0x000000ffff847224 */ /* 0x002fc400078e0092 */
[----:B------:R-:W-:Y:S02]  /*1f7f0*/  IMAD.MOV.U32 R3, RZ, RZ, R133 ;  /* 0x000000ffff037224 */ /* 0x000fe400078e0085 */
[----:B------:R-:W-:Y:S02]  /*1f800*/  IMAD.MOV.U32 R133, RZ, RZ, R147 ;  /* 0x000000ffff857224 */ /* 0x000fe400078e0093 */
[----:B------:R-:W4:Y:S04]  /*1f810*/  LDL.LU.64 R146, [R1+0xaa0] ;  /* 0x000aa00001927983 */ /* 0x000f280000300a00 */
[----:B------:R1:W-:Y:S04]  /*1f820*/  STL [R1+0x8c8], R3 ;  /* 0x0008c80301007387 */ /* 0x0003e80000100800 */
[----:B------:R1:W-:Y:S02]  /*1f830*/  STL [R1+0x8d4], R148 ;  /* 0x0008d49401007387 */ /* 0x0003e40000100800 */
[----:B-1----:R-:W-:-:S02]  /*1f840*/  IMAD.MOV.U32 R3, RZ, RZ, R149 ;  /* 0x000000ffff037224 */ /* 0x002fc400078e0095 */
[----:B------:R-:W4:Y:S04]  /*1f850*/  LDL.LU.64 R148, [R1+0x970] ;  /* 0x0009700001947983 */ /* 0x000f280000300a00 */
[----:B------:R1:W-:Y:S04]  /*1f860*/  STL [R1+0x8d0], R3 ;  /* 0x0008d00301007387 */ /* 0x0003e80000100800 */
[----:B---3--:R-:W-:Y:S01]  /*1f870*/  STL [R1+0x8dc], R124 ;  /* 0x0008dc7c01007387 */ /* 0x008fe20000100800 */
[----:B-1----:R-:W-:-:S05]  /*1f880*/  IMAD.MOV.U32 R3, RZ, RZ, R125 ;  /* 0x000000ffff037224 */ /* 0x002fca00078e007d */
[----:B------:R1:W-:Y:S04]  /*1f890*/  STL [R1+0x8d8], R3 ;  /* 0x0008d80301007387 */ /* 0x0003e80000100800 */
[----:B------:R3:W-:Y:S01]  /*1f8a0*/  STL [R1+0x8e4], R150 ;  /* 0x0008e49601007387 */ /* 0x0007e20000100800 */
[----:B-1----:R-:W-:-:S03]  /*1f8b0*/  IMAD.MOV.U32 R3, RZ, RZ, R151 ;  /* 0x000000ffff037224 */ /* 0x002fc600078e0097 */
[----:B---3--:R-:W3:Y:S04]  /*1f8c0*/  LDL.LU.64 R150, [R1+0xbe8] ;  /* 0x000be80001967983 */ /* 0x008ee80000300a00 */
[----:B------:R1:W-:Y:S04]  /*1f8d0*/  STL [R1+0x8e0], R3 ;  /* 0x0008e00301007387 */ /* 0x0003e80000100800 */
[----:B------:R1:W-:Y:S02]  /*1f8e0*/  STL [R1+0x8ec], R136 ;  /* 0x0008ec8801007387 */ /* 0x0003e40000100800 */
[----:B-1----:R-:W-:-:S02]  /*1f8f0*/  IMAD.MOV.U32 R3, RZ, RZ, R137 ;  /* 0x000000ffff037224 */ /* 0x002fc400078e0089 */
[----:B------:R-:W3:Y:S04]  /*1f900*/  LDL.LU.64 R136, [R1+0xac0] ;  /* 0x000ac00001887983 */ /* 0x000ee80000300a00 */
[----:B------:R1:W-:Y:S04]  /*1f910*/  STL [R1+0x8e8], R3 ;  /* 0x0008e80301007387 */ /* 0x0003e80000100800 */
[----:B------:R1:W-:Y:S02]  /*1f920*/  STL [R1+0x8f4], R138 ;  /* 0x0008f48a01007387 */ /* 0x0003e40000100800 */
[----:B-1----:R-:W-:-:S02]  /*1f930*/  IMAD.MOV.U32 R3, RZ, RZ, R139 ;  /* 0x000000ffff037224 */ /* 0x002fc400078e008b */
[----:B------:R-:W3:Y:S04]  /*1f940*/  LDL.LU.64 R138, [R1+0x990] ;  /* 0x00099000018a7983 */ /* 0x000ee80000300a00 */
[----:B------:R1:W-:Y:S04]  /*1f950*/  STL [R1+0x8f0], R3 ;  /* 0x0008f00301007387 */ /* 0x0003e80000100800 */
[----:B------:R-:W-:Y:S01]  /*1f960*/  STL [R1+0x8fc], R126 ;  /* 0x0008fc7e01007387 */ /* 0x000fe20000100800 */
[----:B-1----:R-:W-:-:S05]  /*1f970*/  IMAD.MOV.U32 R3, RZ, RZ, R127 ;  /* 0x000000ffff037224 */ /* 0x002fca00078e007f */
        /* <DEDUP_REMOVED lines=20> */
[----:B------:R1:W-:Y:S02]  /*1fac0*/  STL [R1+0x92c], R148 ;  /* 0x00092c9401007387 */ /* 0x0003e40000100800 */
[----:B-1----:R-:W-:-:S02]  /*1fad0*/  IMAD.MOV.U32 R3, RZ, RZ, R149 ;  /* 0x000000ffff037224 */ /* 0x002fc400078e0095 */
[----:B------:R-:W4:Y:S04]  /*1fae0*/  LDL.LU.64 R148, [R1+0xb00] ;  /* 0x000b000001947983 */ /* 0x000f280000300a00 */
[----:B------:R1:W-:Y:S04]  /*1faf0*/  STL [R1+0x928], R3 ;  /* 0x0009280301007387 */ /* 0x0003e80000100800 */
[----:B------:R1:W-:Y:S02]  /*1fb00*/  STL [R1+0x934], R134 ;  /* 0x0009348601007387 */ /* 0x0003e40000100800 */
[----:B-1----:R-:W-:-:S02]  /*1fb10*/  IMAD.MOV.U32 R3, RZ, RZ, R135 ;  /* 0x000000ffff037224 */ /* 0x002fc400078e0087 */
[----:B------:R-:W4:Y:S04]  /*1fb20*/  LDL.LU.64 R134, [R1+0x9d0] ;  /* 0x0009d00001867983 */ /* 0x000f280000300a00 */
[----:B------:R1:W-:Y:S04]  /*1fb30*/  STL [R1+0x930], R3 ;  /* 0x0009300301007387 */ /* 0x0003e80000100800 */
[----:B---3--:R3:W-:Y:S01]  /*1fb40*/  STL [R1+0x93c], R150 ;  /* 0x00093c9601007387 */ /* 0x0087e20000100800 */
        /* <DEDUP_REMOVED lines=335> */
[----:B------:R-:W-:Y:S04]  /*21040*/  STL [R1+0xbdc], R132 ;  /* 0x000bdc8401007387 */ /* 0x000fe80000100800 */
[----:B------:R-:W4:Y:S01]  /*21050*/  LDL.LU.64 R128, [R1+0xc38] ;  /* 0x000c380001807983 */ /* 0x000f220000300a00 */
[----:B-1----:R-:W-:-:S05]  /*21060*/  IMAD.MOV.U32 R3, RZ, RZ, R133 ;  /* 0x000000ffff037224 */ /* 0x002fca00078e0085 */
[----:B------:R1:W-:Y:S04]  /*21070*/  STL [R1+0xbd8], R3 ;  /* 0x000bd80301007387 */ /* 0x0003e80000100800 */
[----:B------:R1:W-:Y:S02]  /*21080*/  STL [R1+0xbe4], R146 ;  /* 0x000be49201007387 */ /* 0x0003e40000100800 */
[----:B-1----:R-:W-:Y:S02]  /*21090*/  IMAD.MOV.U32 R3, RZ, RZ, R147 ;  /* 0x000000ffff037224 */ /* 0x002fe400078e0093 */
[----:B------:R-:W4:Y:S04]  /*210a0*/  LDL.LU.64 R132, [R1+0xeb0] ;  /* 0x000eb00001847983 */ /* 0x000f280000300a00 */
[----:B------:R1:W-:Y:S04]  /*210b0*/  STL [R1+0xbe0], R3 ;  /* 0x000be00301007387 */ /* 0x0003e80000100800 */
[----:B------:R1:W-:Y:S04]  /*210c0*/  STL [R1+0xbec], R148 ;  /* 0x000bec9401007387 */ /* 0x0003e80000100800 */
[----:B------:R-:W4:Y:S01]  /*210d0*/  LDL.LU.64 R146, [R1+0xdb0] ;  /* 0x000db00001927983 */ /* 0x000f220000300a00 */
[----:B-1----:R-:W-:-:S03]  /*210e0*/  IMAD.MOV.U32 R3, RZ, RZ, R149 ;  /* 0x000000ffff037224 */ /* 0x002fc600078e0095 */
[----:B------:R-:W-:Y:S04]  /*210f0*/  STL [R1+0xbf4], R134 ;  /* 0x000bf48601007387 */ /* 0x000fe80000100800 */
[----:B------:R1:W-:Y:S04]  /*21100*/  STL [R1+0xbe8], R3 ;  /* 0x000be80301007387 */ /* 0x0003e80000100800 */
[----:B------:R-:W4:Y:S01]  /*21110*/  LDL.LU.64 R148, [R1+0xc90] ;  /* 0x000c900001947983 */ /* 0x000f220000300a00 */
[----:B-1----:R-:W-:-:S03]  /*21120*/  IMAD.MOV.U32 R3, RZ, RZ, R135 ;  /* 0x000000ffff037224 */ /* 0x002fc600078e0087 */
[----:B---3--:R-:W-:Y:S04]  /*21130*/  STL [R1+0xbfc], R150 ;  /* 0x000bfc9601007387 */ /* 0x008fe80000100800 */
[----:B------:R1:W-:Y:S04]  /*21140*/  STL [R1+0xbf0], R3 ;  /* 0x000bf00301007387 */ /* 0x0003e80000100800 */
[----:B------:R-:W3:Y:S01]  /*21150*/  LDL.LU.64 R134, [R1+0xc58] ;  /* 0x000c580001867983 */ /* 0x000ee20000300a00 */
[----:B-1----:R-:W-:-:S03]  /*21160*/  IMAD.MOV.U32 R3, RZ, RZ, R151 ;  /* 0x000000ffff037224 */ /* 0x002fc600078e0097 */
[----:B------:R-:W-:Y:S04]  /*21170*/  STL [R1+0xc04], R136 ;  /* 0x000c048801007387 */ /* 0x000fe80000100800 */
        /* <DEDUP_REMOVED lines=11> */
[----:B--2---:R-:W-:Y:S04]  /*21230*/  STL [R1+0xc1c], R130 ;  /* 0x000c1c8201007387 */ /* 0x004fe80000100800 */
[----:B------:R1:W-:Y:S04]  /*21240*/  STL [R1+0xc10], R3 ;  /* 0x000c100301007387 */ /* 0x0003e80000100800 */
[----:B------:R-:W2:Y:S01]  /*21250*/  LDL.LU.64 R140, [R1+0xc78] ;  /* 0x000c7800018c7983 */ /* 0x000ea20000300a00 */
[----:B-1----:R-:W-:-:S03]  /*21260*/  IMAD.MOV.U32 R3, RZ, RZ, R131 ;  /* 0x000000ffff037224 */ /* 0x002fc600078e0083 */
[----:B----4-:R-:W-:Y:S04]  /*21270*/  STL [R1+0xc24], R142 ;  /* 0x000c248e01007387 */ /* 0x010fe80000100800 */
[----:B------:R1:W-:Y:S04]  /*21280*/  STL [R1+0xc18], R3 ;  /* 0x000c180301007387 */ /* 0x0003e80000100800 */
[----:B------:R-:W4:Y:S01]  /*21290*/  LDL.LU.64 R130, [R1+0xed0] ;  /* 0x000ed00001827983 */ /* 0x000f220000300a00 */
[----:B-1----:R-:W-:-:S03]  /*212a0*/  IMAD.MOV.U32 R3, RZ, RZ, R143 ;  /* 0x000000ffff037224 */ /* 0x002fc600078e008f */
[----:B------:R-:W-:Y:S04]  /*212b0*/  STL [R1+0xc2c], R144 ;  /* 0x000c2c9001007387 */ /* 0x000fe80000100800 */
[----:B------:R1:W-:Y:S04]  /*212c0*/  STL [R1+0xc20], R3 ;  /* 0x000c200301007387 */ /* 0x0003e80000100800 */
[----:B------:R-:W4:Y:S01]  /*212d0*/  LDL.LU.64 R142, [R1+0xdf0] ;  /* 0x000df000018e7983 */ /* 0x000f220000300a00 */
[----:B-1----:R-:W-:-:S03]  /*212e0*/  IMAD.MOV.U32 R3, RZ, RZ, R145 ;  /* 0x000000ffff037224 */ /* 0x002fc600078e0091 */
[----:B------:R-:W-:Y:S04]  /*212f0*/  STL [R1+0xc34], R128 ;  /* 0x000c348001007387 */ /* 0x000fe80000100800 */
[----:B------:R1:W-:Y:S04]  /*21300*/  STL [R1+0xc28], R3 ;  /* 0x000c280301007387 */ /* 0x0003e80000100800 */
[----:B------:R-:W4:Y:S01]  /*21310*/  LDL.LU.64 R144, [R1+0xcc8] ;  /* 0x000cc80001907983 */ /* 0x000f220000300a00 */
[----:B-1----:R-:W-:-:S03]  /*21320*/  MOV R3, R129 ;  /* 0x0000008100037202 */ /* 0x002fc60000000f00 */
[----:B------:R-:W-:Y:S04]  /*21330*/  STL [R1+0xc3c], R132 ;  /* 0x000c3c8401007387 */ /* 0x000fe80000100800 */
[----:B------:R1:W-:Y:S02]  /*21340*/  STL [R1+0xc30], R3 ;  /* 0x000c300301007387 */ /* 0x0003e40000100800 */
[----:B-1----:R-:W-:Y:S02]  /*21350*/  IMAD.MOV.U32 R3, RZ, RZ, R133 ;  /* 0x000000ffff037224 */ /* 0x002fe400078e0085 */
[----:B------:R-:W-:Y:S04]  /*21360*/  STL [R1+0xc44], R146 ;  /* 0x000c449201007387 */ /* 0x000fe80000100800 */
        /* <DEDUP_REMOVED lines=8> */
[----:B---3--:R-:W-:Y:S04]  /*213f0*/  STL [R1+0xc54], R134 ;  /* 0x000c548601007387 */ /* 0x008fe80000100800 */
[----:B------:R-:W3:Y:S01]  /*21400*/  LDL.LU.64 R132, [R1+0xce8] ;  /* 0x000ce80001847983 */ /* 0x000ee20000300a00 */
[----:B-1----:R-:W-:-:S05]  /*21410*/  IMAD.MOV.U32 R3, RZ, RZ, R135 ;  /* 0x000000ffff037224 */ /* 0x002fca00078e0087 */
[----:B------:R1:W-:Y:S02]  /*21420*/  STL [R1+0xc50], R3 ;  /* 0x000c500301007387 */ /* 0x0003e40000100800 */
[----:B-1----:R-:W-:Y:S02]  /*21430*/  IMAD.MOV.U32 R3, RZ, RZ, R151 ;  /* 0x000000ffff037224 */ /* 0x002fe400078e0097 */
[----:B------:R1:W-:Y:S04]  /*21440*/  STL [R1+0xc5c], R150 ;  /* 0x000c5c9601007387 */ /* 0x0003e80000100800 */
[----:B-1----:R-:W3:Y:S04]  /*21450*/  LDL.LU.64 R150, [R1+0xcb8] ;  /* 0x000cb80001967983 */ /* 0x002ee80000300a00 */
[----:B------:R1:W-:Y:S04]  /*21460*/  STL [R1+0xc58], R3 ;  /* 0x000c580301007387 */ /* 0x0003e80000100800 */
        /* <DEDUP_REMOVED lines=22> */
[----:B-1----:R-:W-:-:S05]  /*215d0*/  IMAD.MOV.U32 R3, RZ, RZ, R145 ;  /* 0x000000ffff037224 */ /* 0x002fca00078e0091 */
[----:B------:R1:W-:Y:S04]  /*215e0*/  STL [R1+0xc88], R3 ;  /* 0x000c880301007387 */ /* 0x0003e80000100800 */
[----:B------:R-:W-:Y:S04]  /*215f0*/  STL [R1+0xc94], R8 ;  /* 0x000c940801007387 */ /* 0x000fe80000100800 */
[----:B------:R-:W-:Y:S04]  /*21600*/  STL [R1+0xc90], R9 ;  /* 0x000c900901007387 */ /* 0x000fe80000100800 */
[----:B------:R-:W4:Y:S04]  /*21610*/  LDL.LU.64 R144, [R1+0xd28] ;  /* 0x000d280001907983 */ /* 0x000f280000300a00 */
        /* <DEDUP_REMOVED lines=11> */
[----:B------:R1:W-:Y:S02]  /*216d0*/  STL [R1+0xca8], R3 ;  /* 0x000ca80301007387 */ /* 0x0003e40000100800 */
[----:B-1----:R-:W-:Y:S02]  /*216e0*/  IMAD.MOV.U32 R3, RZ, RZ, R151 ;  /* 0x000000ffff037224 */ /* 0x002fe400078e0097 */
[----:B------:R1:W-:Y:S04]  /*216f0*/  STL [R1+0xcb4], R150 ;  /* 0x000cb49601007387 */ /* 0x0003e80000100800 */
[----:B------:R-:W-:Y:S04]  /*21700*/  STL [R1+0xcbc], R134 ;  /* 0x000cbc8601007387 */ /* 0x000fe80000100800 */
[----:B------:R1:W-:Y:S04]  /*21710*/  STL [R1+0xcb0], R3 ;  /* 0x000cb00301007387 */ /* 0x0003e80000100800 */
[----:B-1----:R-:W3:Y:S01]  /*21720*/  LDL.LU.64 R150, [R1+0xd48] ;  /* 0x000d480001967983 */ /* 0x002ee20000300a00 */
[----:B------:R-:W-:-:S03]  /*21730*/  IMAD.MOV.U32 R3, RZ, RZ, R135 ;  /* 0x000000ffff037224 */ /* 0x000fc600078e0087 */
        /* <DEDUP_REMOVED lines=14> */
[----:B------:R-:W4:Y:S04]  /*21820*/  LDL.LU.64 R140, [R1+0xd68] ;  /* 0x000d6800018c7983 */ /* 0x000f280000300a00 */
[----:B------:R-:W4:Y:S01]  /*21830*/  LDL.LU.64 R128, [R1+0xd38] ;  /* 0x000d380001807983 */ /* 0x000f220000300a00 */
        /* <DEDUP_REMOVED lines=41> */
[----:B------:R-:W-:Y:S04]  /*21ad0*/  STL [R1+0xd34], R128 ;  /* 0x000d348001007387 */ /* 0x000fe80000100800 */
[----:B------:R1:W-:Y:S04]  /*21ae0*/  STL [R1+0xd28], R3 ;  /* 0x000d280301007387 */ /* 0x0003e80000100800 */
[----:B------:R-:W4:Y:S01]  /*21af0*/  LDL.LU.64 R140, [R1+0xdc8] ;  /* 0x000dc800018c7983 */ /* 0x000f220000300a00 */
[----:B-1----:R-:W-:-:S03]  /*21b00*/  IMAD.MOV.U32 R3, RZ, RZ, R129 ;  /* 0x000000ffff037224 */ /* 0x002fc600078e0081 */
[----:B------:R-:W-:Y:S04]  /*21b10*/  STL [R1+0xd3c], R142 ;  /* 0x000d3c8e01007387 */ /* 0x000fe80000100800 */
[----:B------:R1:W-:Y:S02]  /*21b20*/  STL [R1+0xd30], R3 ;  /* 0x000d300301007387 */ /* 0x0003e40000100800 */
[----:B-1----:R-:W-:Y:S02]  /*21b30*/  IMAD.MOV.U32 R3, RZ, RZ, R143 ;  /* 0x000000ffff037224 */ /* 0x002fe400078e008f */
[----:B------:R-:W4:Y:S04]  /*21b40*/  LDL.LU.64 R142, [R1+0xd98] ;  /* 0x000d9800018e7983 */ /* 0x000f280000300a00 */
        /* <DEDUP_REMOVED lines=12> */
[----:B---3--:R3:W-:Y:S01]  /*21c10*/  STL [R1+0xd5c], R148 ;  /* 0x000d5c9401007387 */ /* 0x0087e20000100800 */
[----:B-1----:R-:W-:-:S03]  /*21c20*/  IMAD.MOV.U32 R3, RZ, RZ, R149 ;  /* 0x000000ffff037224 */ /* 0x002fc600078e0095 */
[----:B------:R-:W-:Y:S04]  /*21c30*/  STL [R1+0xd64], R132 ;  /* 0x000d648401007387 */ /* 0x000fe80000100800 */
[----:B------:R1:W-:Y:S04]  /*21c40*/  STL [R1+0xd58], R3 ;  /* 0x000d580301007387 */ /* 0x0003e80000100800 */
[----:B---3--:R-:W3:Y:S01]  /*21c50*/  LDL.LU.64 R148, [R1+0xde8] ;  /* 0x000de80001947983 */ /* 0x008ee20000300a00 */
[----:B-1----:R-:W-:-:S03]  /*21c60*/  IMAD.MOV.U32 R3, RZ, RZ, R133 ;  /* 0x000000ffff037224 */ /* 0x002fc600078e0085 */
[----:B------:R-:W-:Y:S04]  /*21c70*/  STL [R1+0xd6c], R150 ;  /* 0x000d6c9601007387 */ /* 0x000fe80000100800 */
[----:B------:R1:W-:Y:S02]  /*21c80*/  STL [R1+0xd60], R3 ;  /* 0x000d600301007387 */ /* 0x0003e40000100800 */
[----:B-1----:R-:W-:Y:S02]  /*21c90*/  IMAD.MOV.U32 R3, RZ, RZ, R151 ;  /* 0x000000ffff037224 */ /* 0x002fe400078e0097 */
[----:B------:R-:W3:Y:S04]  /*21ca0*/  LDL.LU.64 R150, [R1+0xdb8] ;  /* 0x000db80001967983 */ /* 0x000ee80000300a00 */
[----:B------:R1:W-:Y:S04]  /*21cb0*/  STL [R1+0xd68], R3 ;  /* 0x000d680301007387 */ /* 0x0003e80000100800 */
[----:B------:R-:W-:Y:S04]  /*21cc0*/  STL [R1+0xd74], R134 ;  /* 0x000d748601007387 */ /* 0x000fe80000100800 */
[----:B------:R-:W3:Y:S01]  /*21cd0*/  LDL.LU.64 R120, [R1+0xf40] ;  /* 0x000f400001787983 */ /* 0x000ee20000300a00 */
[----:B-1----:R-:W-:-:S05]  /*21ce0*/  IMAD.MOV.U32 R3, RZ, RZ, R135 ;  /* 0x000000ffff037224 */ /* 0x002fca00078e0087 */
[----:B------:R1:W-:Y:S04]  /*21cf0*/  STL [R1+0xd70], R3 ;  /* 0x000d700301007387 */ /* 0x0003e80000100800 */
[----:B--2---:R-:W-:Y:S01]  /*21d00*/  STL [R1+0xd7c], R136 ;  /* 0x000d7c8801007387 */ /* 0x004fe20000100800 */
[----:B-1----:R-:W-:-:S03]  /*21d10*/  IMAD.MOV.U32 R3, RZ, RZ, R137 ;  /* 0x000000ffff037224 */ /* 0x002fc600078e0089 */
[----:B------:R-:W2:Y:S04]  /*21d20*/  LDL.LU.64 R122, [R1+0xed8] ;  /* 0x000ed800017a7983 */ /* 0x000ea80000300a00 */
[----:B------:R1:W-:Y:S04]  /*21d30*/  STL [R1+0xd78], R3 ;  /* 0x000d780301007387 */ /* 0x0003e80000100800 */
[----:B----4-:R-:W-:Y:S04]  /*21d40*/  STL [R1+0xd84], R138 ;  /* 0x000d848a01007387 */ /* 0x010fe80000100800 */
[----:B------:R-:W4:Y:S01]  /*21d50*/  LDL.LU.64 R124, [R1+0xe08] ;  /* 0x000e0800017c7983 */ /* 0x000f220000300a00 */
[----:B-1----:R-:W-:-:S03]  /*21d60*/  IMAD.MOV.U32 R3, RZ, RZ, R139 ;  /* 0x000000ffff037224 */ /* 0x002fc600078e008b */
[----:B------:R-:W4:Y:S04]  /*21d70*/  LDL.LU.64 R126, [R1+0xdd8] ;  /* 0x000dd800017e7983 */ /* 0x000f280000300a00 */
[----:B------:R1:W-:Y:S04]  /*21d80*/  STL [R1+0xd80], R3 ;  /* 0x000d800301007387 */ /* 0x0003e80000100800 */
[----:B------:R-:W-:Y:S04]  /*21d90*/  STL [R1+0xd8c], R140 ;  /* 0x000d8c8c01007387 */ /* 0x000fe80000100800 */
        /* <DEDUP_REMOVED lines=19> */
[----:B---3--:R-:W-:Y:S01]  /*21ed0*/  STL [R1+0xdac], R148 ;  /* 0x000dac9401007387 */ /* 0x008fe20000100800 */
[----:B-1----:R-:W-:-:S03]  /*21ee0*/  IMAD.MOV.U32 R3, RZ, RZ, R149 ;  /* 0x000000ffff037224 */ /* 0x002fc600078e0095 */
[----:B------:R-:W3:Y:S04]  /*21ef0*/  LDL.LU.64 R144, [R1+0xf58] ;  /* 0x000f580001907983 */ /* 0x000ee80000300a00 */
[----:B------:R-:W3:Y:S04]  /*21f00*/  LDL.LU.64 R146, [R1+0xf08] ;  /* 0x000f080001927983 */ /* 0x000ee80000300a00 */
[----:B------:R1:W-:Y:S02]  /*21f10*/  STL [R1+0xda8], R3 ;  /* 0x000da80301007387 */ /* 0x0003e40000100800 */
[----:B-1----:R-:W-:-:S02]  /*21f20*/  IMAD.MOV.U32 R3, RZ, RZ, R151 ;  /* 0x000000ffff037224 */ /* 0x002fc400078e0097 */
[----:B------:R1:W-:Y:S04]  /*21f30*/  STL [R1+0xdb4], R150 ;  /* 0x000db49601007387 */ /* 0x0003e80000100800 */
[----:B------:R-:W3:Y:S04]  /*21f40*/  LDL.LU.64 R148, [R1+0xe70] ;  /* 0x000e700001947983 */ /* 0x000ee80000300a00 */
[----:B------:R-:W-:Y:S04]  /*21f50*/  STL [R1+0xdbc], R120 ;  /* 0x000dbc7801007387 */ /* 0x000fe80000100800 */
[----:B------:R1:W-:Y:S04]  /*21f60*/  STL [R1+0xdb0], R3 ;  /* 0x000db00301007387 */ /* 0x0003e80000100800 */
[----:B-1----:R-:W3:Y:S01]  /*21f70*/  LDL.64 R150, [R1+0xe48] ;  /* 0x000e480001967983 */ /* 0x002ee20000100a00 */
[----:B------:R-:W-:-:S03]  /*21f80*/  IMAD.MOV.U32 R3, RZ, RZ, R121 ;  /* 0x000000ffff037224 */ /* 0x000fc600078e0079 */
[----:B--2---:R-:W-:Y:S04]  /*21f90*/  STL [R1+0xdc4], R122 ;  /* 0x000dc47a01007387 */ /* 0x004fe80000100800 */
[----:B------:R1:W-:Y:S02]  /*21fa0*/  STL [R1+0xdb8], R3 ;  /* 0x000db80301007387 */ /* 0x0003e40000100800 */
[----:B-1----:R-:W-:Y:S02]  /*21fb0*/  IMAD.MOV.U32 R3, RZ, RZ, R123 ;  /* 0x000000ffff037224 */ /* 0x002fe400078e007b */
[----:B----4-:R-:W-:Y:S04]  /*21fc0*/  STL [R1+0xdcc], R124 ;  /* 0x000dcc7c01007387 */ /* 0x010fe80000100800 */
[----:B------:R1:W-:Y:S04]  /*21fd0*/  STL [R1+0xdc0], R3 ;  /* 0x000dc00301007387 */ /* 0x0003e80000100800 */
[----:B------:R-:W-:Y:S01]  /*21fe0*/  STL [R1+0xdd4], R126 ;  /* 0x000dd47e01007387 */ /* 0x000fe20000100800 */
[----:B-1----:R-:W-:-:S05]  /*21ff0*/  IMAD.MOV.U32 R3, RZ, RZ, R125 ;  /* 0x000000ffff037224 */ /* 0x002fca00078e007d */
        /* <DEDUP_REMOVED lines=25> */
[----:B---3--:R-:W-:Y:S01]  /*22190*/  STL [R1+0xe1c], R144 ;  /* 0x000e1c9001007387 */ /* 0x008fe20000100800 */
[----:B-1----:R-:W-:-:S05]  /*221a0*/  IMAD.MOV.U32 R3, RZ, RZ, R143 ;  /* 0x000000ffff037224 */ /* 0x002fca00078e008f */
[----:B------:R1:W-:Y:S04]  /*221b0*/  STL [R1+0xe10], R3 ;  /* 0x000e100301007387 */ /* 0x0003e80000100800 */
[----:B------:R-:W-:Y:S01]  /*221c0*/  STL [R1+0xe24], R146 ;  /* 0x000e249201007387 */ /* 0x000fe20000100800 */
[----:B-1----:R-:W-:-:S05]  /*221d0*/  IMAD.MOV.U32 R3, RZ, RZ, R145 ;  /* 0x000000ffff037224 */ /* 0x002fca00078e0091 */
[----:B------:R1:W-:Y:S02]  /*221e0*/  STL [R1+0xe18], R3 ;  /* 0x000e180301007387 */ /* 0x0003e40000100800 */
[----:B-1----:R-:W-:Y:S02]  /*221f0*/  IMAD.MOV.U32 R3, RZ, RZ, R147 ;  /* 0x000000ffff037224 */ /* 0x002fe400078e0093 */
[----:B------:R-:W-:Y:S01]  /*22200*/  IMAD.MOV.U32 R4, RZ, RZ, R149 ;  /* 0x000000ffff047224 */ /* 0x000fe200078e0095 */
[----:B------:R-:W-:Y:S04]  /*22210*/  STL [R1+0xe2c], R148 ;  /* 0x000e2c9401007387 */ /* 0x000fe80000100800 */
[----:B------:R1:W-:Y:S04]  /*22220*/  STL [R1+0xe20], R3 ;  /* 0x000e200301007387 */ /* 0x0003e80000100800 */
[----:B------:R2:W-:Y:S01]  /*22230*/  STL [R1+0xe28], R4 ;  /* 0x000e280401007387 */ /* 0x0005e20000100800 */
[----:B------:R-:W-:-:S03]  /*22240*/  IMAD.MOV.U32 R7, RZ, RZ, R151 ;  /* 0x000000ffff077224 */ /* 0x000fc600078e0097 */
[----:B------:R3:W-:Y:S04]  /*22250*/  STL [R1+0xe34], R150 ;  /* 0x000e349601007387 */ /* 0x0007e80000100800 */
[----:B------:R4:W-:Y:S04]  /*22260*/  STL [R1+0xe30], R7 ;  /* 0x000e300701007387 */ /* 0x0009e80000100800 */
        /* <DEDUP_REMOVED lines=384> */
[----:B-1----:R-:W-:-:S04]  /*23a70*/  SHF.R.S32.HI R3, RZ, 0x1f, R0 ;  /* 0x0000001fff037819 */ /* 0x002fc80000011400 */
[----:B------:R-:W-:Y:S02]  /*23a80*/  LEA.HI R3, R3, R0, RZ, 0x6 ;  /* 0x0000000003037211 */ /* 0x000fe400078f30ff */
[----:B--2---:R-:W-:Y:S02]  /*23a90*/  SHF.R.S32.HI R4, RZ, 0x1f, R5 ;  /* 0x0000001fff047819 */ /* 0x004fe40000011405 */
[----:B------:R-:W-:Y:S02]  /*23aa0*/  SHF.R.S32.HI R0, RZ, 0x1f, R2 ;  /* 0x0000001fff007819 */ /* 0x000fe40000011402 */
[----:B------:R-:W-:Y:S01]  /*23ab0*/  SHF.R.S32.HI R3, RZ, 0x6, R3 ;  /* 0x00000006ff037819 */ /* 0x000fe20000011403 */
[----:B------:R-:W-:Y:S01]  /*23ac0*/  IMAD.MOV.U32 R10, RZ, RZ, RZ ;  /* 0x000000ffff0a7224 */ /* 0x000fe200078e00ff */
[C---:B------:R-:W-:Y:S01]  /*23ad0*/  SHF.L.U64.HI R4, R5.reuse, 0x2, R4 ;  /* 0x0000000205047819 */ /* 0x040fe20000010204 */
[----:B------:R-:W-:Y:S01]  /*23ae0*/  IMAD.SHL.U32 R5, R5, 0x4, RZ ;  /* 0x0000000405057824 */ /* 0x000fe200078e00ff */
[C---:B------:R-:W-:Y:S01]  /*23af0*/  SHF.L.U64.HI R0, R2.reuse, 0x2, R0 ;  /* 0x0000000202007819 */ /* 0x040fe20000010200 */
[----:B------:R-:W-:Y:S01]  /*23b00*/  IMAD.SHL.U32 R2, R2, 0x4, RZ ;  /* 0x0000000402027824 */ /* 0x000fe200078e00ff */
        /* <DEDUP_REMOVED lines=32> */
[----:B---3--:R-:W-:Y:S01]  /*23d10*/  CS2R R150, SRZ ;  /* 0x0000000000967805 */ /* 0x008fe2000001ff00 */
[----:B----4-:R-:W-:-:S07]  /*23d20*/  VIADD R3, R3, 0xfffffffe ;  /* 0xfffffffe03037836 */ /* 0x010fce0000000000 */
.L_x_1:
[----:B------:R-:W-:Y:S01]  /*23d30*/  STL.64 [R1+0x1a60], R250 ;  /* 0x001a60fa01007387 */ /* 0x000fe20000100a00 */
[----:B------:R-:W-:Y:S01]  /*23d40*/  UIADD3 UR7, UR7, 0x1, URZ ;  /* 0x0000000107077890 */ /* 0x000fe2000fffe03f */
[----:B------:R-:W-:-:S04]  /*23d50*/  DEPBAR.LE SB0, 0x2 ;  /* 0x000080800000791a */ /* 0x000fc80000000000 */
[----:B------:R-:W-:Y:S01]  /*23d60*/  STL.64 [R1+0x1a58], R248 ;  /* 0x001a58f801007387 */ /* 0x000fe20000100a00 */
[----:B------:R-:W-:Y:S01]  /*23d70*/  UMOV UR51, 0x40000040 ;  /* 0x4000004000337882 */ /* 0x000fe20000000000 */
[----:B------:R-:W-:Y:S01]  /*23d80*/  UMOV UR49, 0x40000040 ;  /* 0x4000004000317882 */ /* 0x000fe20000000000 */
[----:B------:R-:W1:Y:S01]  /*23d90*/  LDC R3, c[0x0][0x230] ;  /* 0x00008c00ff037b82 */ /* 0x000e620000000800 */
        /* <DEDUP_REMOVED lines=48> */
[----:B-----5:R-:W-:Y:S04]  /*240a0*/  STL.64 [R1+0x18d0], R150 ;  /* 0x0018d09601007387 */ /* 0x020fe80000100a00 */
        /* <DEDUP_REMOVED lines=13> */
[----:B--2---:R-:W2:Y:S04]  /*24180*/  LDL.LU.64 R124, [R1+0x400] ;  /* 0x00040000017c7983 */ /* 0x004ea80000300a00 */
[----:B------:R-:W2:Y:S04]  /*24190*/  LDL.LU.64 R126, [R1+0x408] ;  /* 0x00040800017e7983 */ /* 0x000ea80000300a00 */
        /* <DEDUP_REMOVED lines=61> */
[----:B------:R-:W2:Y:S01]  /*24570*/  LDL.LU.64 R250, [R1+0x5f8] ;  /* 0x0005f80001fa7983 */ /* 0x000ea20000300a00 */
[----:B------:R-:W-:Y:S01]  /*24580*/  UISETP.GT.AND UP0, UPT, UR7, 0x2, UPT ;  /* 0x000000020700788c */ /* 0x000fe2000bf04270 */
[----:B------:R-:W-:Y:S03]  /*24590*/  BAR.SYNC.DEFER_BLOCKING 0x0 ;  /* 0x0000000000007b1d */ /* 0x000fe60000010000 */
[----:B------:R-:W-:-:S04]  /*245a0*/  USEL UR7, UR7, URZ, !UP0 ;  /* 0x0000003f07077287 */ /* 0x000fc8000c000000 */
[----:B------:R-:W-:Y:S02]  /*245b0*/  ULEA UR8, UR7, UR6, 0xf ;  /* 0x0000000607087291 */ /* 0x000fe4000f8e783f */
[----:B------:R-:W-:Y:S01]  /*245c0*/  ULEA UR9, UR7, UR6, 0x11 ;  /* 0x0000000607097291 */ /* 0x000fe2000f8e883f */
[----:B-----5:R-:W-:Y:S01]  /*245d0*/  STL [R1+0x184c], R6 ;  /* 0x00184c0601007387 */ /* 0x020fe20000100800 */
[----:B------:R-:W-:Y:S02]  /*245e0*/  UIADD3 UR8, UR8, 0x60000, URZ ;  /* 0x0006000008087890 */ /* 0x000fe4000fffe03f */
[----:B------:R-:W-:Y:S02]  /*245f0*/  USHF.R.U32.HI UR9, URZ, 0x4, UR9 ;  /* 0x000000043f097899 */ /* 0x000fe40008011609 */
[----:B------:R-:W-:Y:S02]  /*24600*/  USHF.R.U32.HI UR8, URZ, 0x4, UR8 ;  /* 0x000000043f087899 */ /* 0x000fe40008011608 */
[----:B------:R-:W-:-:S02]  /*24610*/  USGXT.U32 UR50, UR9, 0xe ;  /* 0x0000000e0932789a */ /* 0x000fc40008000000 */
[----:B------:R-:W-:Y:S02]  /*24620*/  USGXT.U32 UR48, UR8, 0xe ;  /* 0x0000000e0830789a */ /* 0x000fe40008000000 */
[----:B------:R-:W-:Y:S02]  /*24630*/  UIADD3 UR54, UP1, UR50, 0x2, URZ ;  /* 0x0000000232367890 */ /* 0x000fe4000ff3e03f */
[----:B------:R-:W-:Y:S01]  /*24640*/  UIADD3 UR52, UP0, UR48, 0x2, URZ ;  /* 0x0000000230347890 */ /* 0x000fe2000ff1e03f */
[----:B------:R-:W-:Y:S01]  /*24650*/  UMOV UR8, URZ ;  /* 0x0000003f00087c82 */ /* 0x000fe20008000000 */
[----:B------:R-:W-:Y:S02]  /*24660*/  UMOV UR9, URZ ;  /* 0x0000003f00097c82 */ /* 0x000fe40008000000 */
[----:B------:R-:W-:Y:S02]  /*24670*/  UIADD3.X UR53, UR8, 0x40000040, URZ, UP0, !UPT ;  /* 0x4000004008357890 */ /* 0x000fe400087fe43f */
[----:B------:R-:W-:-:S02]  /*24680*/  UIADD3.X UR55, UR9, 0x40000040, URZ, UP1, !UPT ;  /* 0x4000004009377890 */ /* 0x000fc40008ffe43f */
[----:B------:R-:W-:Y:S02]  /*24690*/  UIADD3.64 UR44, UR52, 0x2, URZ ;  /* 0x00000002342c7897 */ /* 0x000fe4000fffe03f */
[----:B------:R-:W-:Y:S02]  /*246a0*/  UIADD3.64 UR46, UR54, 0x2, URZ ;  /* 0x00000002362e7897 */ /* 0x000fe4000fffe03f */
[----:B------:R-:W-:Y:S02]  /*246b0*/  UIADD3.64 UR42, UR54, 0x4, URZ ;  /* 0x00000004362a7897 */ /* 0x000fe4000fffe03f */
[----:B------:R-:W-:Y:S02]  /*246c0*/  UIADD3.64 UR40, UR52, 0x4, URZ ;  /* 0x0000000434287897 */ /* 0x000fe4000fffe03f */
[----:B------:R-:W-:Y:S02]  /*246d0*/  UIADD3.64 UR58, UR54, 0x7fe, URZ ;  /* 0x000007fe363a7897 */ /* 0x000fe4000fffe03f */
[----:B------:R-:W-:-:S02]  /*246e0*/  UIADD3.64 UR56, UR52, 0x3fe, URZ ;  /* 0x000003fe34387897 */ /* 0x000fc4000fffe03f */
[----:B------:R-:W-:Y:S02]  /*246f0*/  UIADD3.64 UR26, UR54, 0x800, URZ ;  /* 0x00000800361a7897 */ /* 0x000fe4000fffe03f */
[----:B------:R-:W-:Y:S02]  /*24700*/  UIADD3.64 UR24, UR52, 0x400, URZ ;  /* 0x0000040034187897 */ /* 0x000fe4000fffe03f */
[----:B------:R-:W-:Y:S02]  /*24710*/  UIADD3.64 UR18, UR54, 0x802, URZ ;  /* 0x0000080236127897 */ /* 0x000fe4000fffe03f */
[----:B------:R-:W-:Y:S02]  /*24720*/  UIADD3.64 UR16, UR52, 0x402, URZ ;  /* 0x0000040234107897 */ /* 0x000fe4000fffe03f */
[----:B------:R-:W-:Y:S02]  /*24730*/  UIADD3.64 UR10, UR54, 0x804, URZ ;  /* 0x00000804360a7897 */ /* 0x000fe4000fffe03f */
[----:B------:R-:W-:Y:S01]  /*24740*/  UIADD3.64 UR8, UR52, 0x404, URZ ;  /* 0x0000040434087897 */ /* 0x000fe2000fffe03f */
[----:B--2---:R-:W-:-:S06]  /*24750*/  WARPGROUP.ARRIVE ;  /* 0x00000000000079c5 */ /* 0x004fcc0000000000 */
[----:B------:R-:W-:Y:S03]  /*24760*/  HGMMA.64x256x8.F32.TF32 R124, gdesc[UR48], R124, gsb0 ;  /* 0x07e00000307c79f0 */ /* 0x000fe6000800287c */
[----:B------:R-:W-:Y:S02]  /*24770*/  WARPGROUP.DEPBAR.LE gsb0, 0x0 ;  /* 0x00008000000079c5 */ /* 0x000fe40000010000 */
[----:B------:R-:W-:-:S15]  /*24780*/  WARPGROUP.ARRIVE ;  /* 0x00000000000079c5 */ /* 0x000fde0000000000 */
[----:B------:R-:W-:-:S08]  /*24790*/  NOP ;  /* 0x0000000000007918 */ /* 0x000fd00000000000 */
        /* <DEDUP_REMOVED lines=90> */
[----:B--2---:R-:W2:Y:S04]  /*24d40*/  LDL.LU.64 R124, [R1] ;  /* 0x00000000017c7983 */ /* 0x004ea80000300a00 */
[----:B---3--:R-:W3:Y:S04]  /*24d50*/  LDL.LU.64 R126, [R1+0x8] ;  /* 0x00000800017e7983 */ /* 0x008ee80000300a00 */
[----:B----4-:R-:W4:Y:S04]  /*24d60*/  LDL.LU.64 R128, [R1+0x10] ;  /* 0x0000100001807983 */ /* 0x010f280000300a00 */
[----:B-1----:R-:W2:Y:S04]  /*24d70*/  LDL.LU.64 R130, [R1+0x18] ;  /* 0x0000180001827983 */ /* 0x002ea80000300a00 */
[----:B------:R-:W3:Y:S04]  /*24d80*/  LDL.LU.64 R132, [R1+0x20] ;  /* 0x0000200001847983 */ /* 0x000ee80000300a00 */
[----:B------:R-:W4:Y:S04]  /*24d90*/  LDL.LU.64 R134, [R1+0x28] ;  /* 0x0000280001867983 */ /* 0x000f280000300a00 */
[----:B------:R-:W2:Y:S04]  /*24da0*/  LDL.LU.64 R136, [R1+0x30] ;  /* 0x0000300001887983 */ /* 0x000ea80000300a00 */
[----:B------:R-:W3:Y:S04]  /*24db0*/  LDL.LU.64 R138, [R1+0x38] ;  /* 0x00003800018a7983 */ /* 0x000ee80000300a00 */
[----:B------:R-:W4:Y:S04]  /*24dc0*/  LDL.LU.64 R140, [R1+0x40] ;  /* 0x00004000018c7983 */ /* 0x000f280000300a00 */
[----:B------:R-:W2:Y:S04]  /*24dd0*/  LDL.LU.64 R142, [R1+0x48] ;  /* 0x00004800018e7983 */ /* 0x000ea80000300a00 */
[----:B------:R-:W3:Y:S04]  /*24de0*/  LDL.LU.64 R144, [R1+0x50] ;  /* 0x0000500001907983 */ /* 0x000ee80000300a00 */
[----:B------:R-:W4:Y:S04]  /*24df0*/  LDL.LU.64 R146, [R1+0x58] ;  /* 0x0000580001927983 */ /* 0x000f280000300a00 */
[----:B------:R-:W2:Y:S04]  /*24e00*/  LDL.LU.64 R148, [R1+0x60] ;  /* 0x0000600001947983 */ /* 0x000ea80000300a00 */
[----:B------:R-:W3:Y:S04]  /*24e10*/  LDL.LU.64 R150, [R1+0x68] ;  /* 0x0000680001967983 */ /* 0x000ee80000300a00 */
[----:B---3--:R-:W-:Y:S04]  /*24e20*/  STL.64 [R1+0x1c60], R150 ;  /* 0x001c609601007387 */ /* 0x008fe80000100a00 */
[----:B--2---:R-:W-:Y:S04]  /*24e30*/  STL.64 [R1+0x1c58], R148 ;  /* 0x001c589401007387 */ /* 0x004fe80000100a00 */
[----:B----4-:R-:W-:Y:S04]  /*24e40*/  STL.64 [R1+0x1c50], R146 ;  /* 0x001c509201007387 */ /* 0x010fe80000100a00 */
        /* <DEDUP_REMOVED lines=61> */
[----:B-1----:R-:W2:Y:S04]  /*25220*/  LDL.LU.64 R24, [R1+0x200] ;  /* 0x0002000001187983 */ /* 0x002ea80000300a00 */
        /* <DEDUP_REMOVED lines=63> */
[----:B------:R-:W-:Y:S01]  /*25620*/  UIADD3.64 UR14, UR54, 0xffe, URZ ;  /* 0x00000ffe360e7897 */ /* 0x000fe2000fffe03f */
[----:B------:R-:W-:Y:S01]  /*25630*/  UMOV UR12, UR48 ;  /* 0x00000030000c7c82 */ /* 0x000fe20008000000 */
[----:B------:R-:W-:Y:S01]  /*25640*/  UMOV UR13, UR49 ;  /* 0x00000031000d7c82 */ /* 0x000fe20008000000 */
[----:B------:R-:W-:Y:S01]  /*25650*/  UIADD3.64 UR22, UR54, 0x1000, URZ ;  /* 0x0000100036167897 */ /* 0x000fe2000fffe03f */
[----:B------:R-:W3:Y:S01]  /*25660*/  LDL.LU.64 R152, [R1+0x70] ;  /* 0x0000700001987983 */ /* 0x000ee20000300a00 */
        /* <DEDUP_REMOVED lines=13> */
[----:B------:R-:W-:-:S02]  /*25740*/  UMOV UR29, UR25 ;  /* 0x00000019001d7c82 */ /* 0x000fc40008000000 */
[----:B------:R-:W3:Y:S04]  /*25750*/  LDL.LU.64 R160, [R1+0x90] ;  /* 0x0000900001a07983 */ /* 0x000ee80000300a00 */
        /* <DEDUP_REMOVED lines=44> */
[----:B------:R-:W3:Y:S01]  /*25a20*/  LDL.LU.64 R250, [R1+0x1f8] ;  /* 0x0001f80001fa7983 */ /* 0x000ee20000300a00 */
[----:B--2---:R-:W-:-:S06]  /*25a30*/  WARPGROUP.ARRIVE ;  /* 0x00000000000079c5 */ /* 0x004fcc0000000000 */
[----:B------:R-:W-:Y:S01]  /*25a40*/  HGMMA.64x256x8.F32.TF32 R24, gdesc[UR12], R24, gsb0 ;  /* 0x07e000000c1879f0 */ /* 0x000fe20008002818 */
[----:B------:R-:W-:Y:S01]  /*25a50*/  UMOV UR12, UR14 ;  /* 0x0000000e000c7c82 */ /* 0x000fe20008000000 */
[----:B------:R-:W-:Y:S01]  /*25a60*/  UMOV UR13, UR15 ;  /* 0x0000000f000d7c82 */ /* 0x000fe20008000000 */
[----:B------:R-:W-:Y:S01]  /*25a70*/  UMOV UR14, UR22 ;  /* 0x00000016000e7c82 */ /* 0x000fe20008000000 */
[----:B------:R-:W-:Y:S01]  /*25a80*/  UMOV UR15, UR23 ;  /* 0x00000017000f7c82 */ /* 0x000fe20008000000 */
[----:B------:R-:W-:Y:S02]  /*25a90*/  WARPGROUP.DEPBAR.LE gsb0, 0x0 ;  /* 0x00008000000079c5 */ /* 0x000fe40000010000 */
[----:B------:R-:W-:-:S15]  /*25aa0*/  WARPGROUP.ARRIVE ;  /* 0x00000000000079c5 */ /* 0x000fde0000000000 */
[----:B------:R-:W-:-:S06]  /*25ab0*/  NOP ;  /* 0x0000000000007918 */ /* 0x000fcc0000000000 */
[----:B------:R-:W-:Y:S01]  /*25ac0*/  HGMMA.64x256x8.F32.TF32 R24, gdesc[UR20], R24, gsb0 ;  /* 0x07e00000141879f0 */ /* 0x000fe20008002818 */
[----:B------:R-:W-:Y:S01]  /*25ad0*/  UIADD3.64 UR22, UR54, 0x1002, URZ ;  /* 0x0000100236167897 */ /* 0x000fe2000fffe03f */
[----:B------:R-:W-:Y:S01]  /*25ae0*/  UMOV UR20, UR44 ;  /* 0x0000002c00147c82 */ /* 0x000fe20008000000 */
[----:B------:R-:W-:Y:S01]  /*25af0*/  UMOV UR21, UR45 ;  /* 0x0000002d00157c82 */ /* 0x000fe20008000000 */
[----:B------:R-:W-:Y:S02]  /*25b00*/  WARPGROUP.DEPBAR.LE gsb0, 0x0 ;  /* 0x00008000000079c5 */ /* 0x000fe40000010000 */
[----:B------:R-:W-:-:S15]  /*25b10*/  WARPGROUP.ARRIVE ;  /* 0x00000000000079c5 */ /* 0x000fde0000000000 */
[----:B------:R-:W-:-:S07]  /*25b20*/  NOP ;  /* 0x0000000000007918 */ /* 0x000fce0000000000 */
[----:B------:R-:W-:Y:S01]  /*25b30*/  HGMMA.64x256x8.F32.TF32 R24, gdesc[UR20], R24, gsb0 ;  /* 0x07e00000141879f0 */ /* 0x000fe20008002818 */
[----:B------:R-:W-:Y:S01]  /*25b40*/  UMOV UR20, UR22 ;  /* 0x0000001600147c82 */ /* 0x000fe20008000000 */
[----:B------:R-:W-:Y:S01]  /*25b50*/  UMOV UR21, UR23 ;  /* 0x0000001700157c82 */ /* 0x000fe20008000000 */
[----:B------:R-:W-:Y:S01]  /*25b60*/  UIADD3.64 UR22, UR54, 0x1802, URZ ;  /* 0x0000180236167897 */ /* 0x000fe2000fffe03f */
[----:B------:R-:W-:Y:S02]  /*25b70*/  WARPGROUP.DEPBAR.LE gsb0, 0x0 ;  /* 0x00008000000079c5 */ /* 0x000fe40000010000 */
[----:B------:R-:W-:-:S15]  /*25b80*/  WARPGROUP.ARRIVE ;  /* 0x00000000000079c5 */ /* 0x000fde0000000000 */
[----:B------:R-:W-:-:S07]  /*25b90*/  NOP ;  /* 0x0000000000007918 */ /* 0x000fce0000000000 */
        /* <DEDUP_REMOVED lines=23> */
[----:B------:R-:W-:Y:S03]  /*25d10*/  HGMMA.64x256x8.F32.TF32 R24, gdesc[UR20], R24, gsb0 ;  /* 0x07e00000141879f0 */ /* 0x000fe60008002818 */
[----:B------:R-:W-:Y:S02]  /*25d20*/  WARPGROUP.DEPBAR.LE gsb0, 0x0 ;  /* 0x00008000000079c5 */ /* 0x000fe40000010000 */
[----:B------:R-:W-:-:S15]  /*25d30*/  WARPGROUP.ARRIVE ;  /* 0x00000000000079c5 */ /* 0x000fde0000000000 */
[----:B------:R-:W-:-:S08]  /*25d40*/  NOP ;  /* 0x0000000000007918 */ /* 0x000fd00000000000 */
[----:B------:R-:W-:Y:S03]  /*25d50*/  HGMMA.64x256x8.F32.TF32 R24, gdesc[UR12], R24, gsb0 ;  /* 0x07e000000c1879f0 */ /* 0x000fe60008002818 */
[----:B------:R-:W-:Y:S02]  /*25d60*/  WARPGROUP.DEPBAR.LE gsb0, 0x0 ;  /* 0x00008000000079c5 */ /* 0x000fe40000010000 */
        /* <DEDUP_REMOVED lines=64> */
[----:B-1----:R-:W3:Y:S04]  /*26170*/  LDL.LU.64 R150, [R1+0x1c60] ;  /* 0x001c600001967983 */ /* 0x002ee80000300a00 */
        /* <DEDUP_REMOVED lines=13> */
[----:B------:R-:W-:-:S02]  /*26250*/  UIADD3.64 UR48, UR52, 0x1fe, URZ ;  /* 0x000001fe34307897 */ /* 0x000fc4000fffe03f */
[----:B------:R-:W-:Y:S01]  /*26260*/  UIADD3.64 UR44, UR52, 0x202, URZ ;  /* 0x00000202342c7897 */ /* 0x000fe2000fffe03f */
[----:B------:R-:W2:Y:S04]  /*26270*/  LDL.LU.64 R122, [R1+0x1bf0] ;  /* 0x001bf000017a7983 */ /* 0x000ea80000300a00 */
[----:B------:R-:W-:Y:S01]  /*26280*/  UMOV UR12, UR48 ;  /* 0x00000030000c7c82 */ /* 0x000fe20008000000 */
[----:B------:R-:W-:Y:S01]  /*26290*/  UMOV UR13, UR49 ;  /* 0x00000031000d7c82 */ /* 0x000fe20008000000 */
[----:B------:R-:W-:Y:S01]  /*262a0*/  UIADD3.64 UR40, UR52, 0x204, URZ ;  /* 0x0000020434287897 */ /* 0x000fe2000fffe03f */
[----:B------:R-:W2:Y:S01]  /*262b0*/  LDL.LU.64 R120, [R1+0x1be8] ;  /* 0x001be80001787983 */ /* 0x000ea20000300a00 */
[----:B------:R-:W-:Y:S02]  /*262c0*/  UIADD3.64 UR56, UR52, 0x5fe, URZ ;  /* 0x000005fe34387897 */ /* 0x000fe4000fffe03f */
[----:B------:R-:W-:Y:S01]  /*262d0*/  UIADD3.64 UR24, UR52, 0x600, URZ ;  /* 0x0000060034187897 */ /* 0x000fe2000fffe03f */
[----:B------:R-:W2:Y:S01]  /*262e0*/  LDL.LU.64 R118, [R1+0x1be0] ;  /* 0x001be00001767983 */ /* 0x000ea20000300a00 */
[----:B------:R-:W-:-:S02]  /*262f0*/  UIADD3.64 UR16, UR52, 0x602, URZ ;  /* 0x0000060234107897 */ /* 0x000fc4000fffe03f */
[----:B------:R-:W-:Y:S01]  /*26300*/  UIADD3.64 UR8, UR52, 0x604, URZ ;  /* 0x0000060434087897 */ /* 0x000fe2000fffe03f */
        /* <DEDUP_REMOVED lines=47> */
[----:B---3--:R-:W-:-:S06]  /*26600*/  WARPGROUP.ARRIVE ;  /* 0x00000000000079c5 */ /* 0x008fcc0000000000 */
[----:B------:R-:W-:Y:S01]  /*26610*/  HGMMA.64x256x8.F32.TF32 R124, gdesc[UR48], R124, gsb0 ;  /* 0x07e00000307c79f0 */ /* 0x000fe2000800287c */
[----:B------:R-:W-:Y:S01]  /*26620*/  UIADD3.64 UR48, UR52, 0x200, URZ ;  /* 0x0000020034307897 */ /* 0x000fe2000fffe03f */
[----:B------:R-:W-:Y:S01]  /*26630*/  UMOV UR50, UR54 ;  /* 0x0000003600327c82 */ /* 0x000fe20008000000 */
[----:B------:R-:W-:Y:S01]  /*26640*/  UMOV UR51, UR55 ;  /* 0x0000003700337c82 */ /* 0x000fe20008000000 */
[----:B------:R-:W-:Y:S02]  /*26650*/  WARPGROUP.DEPBAR.LE gsb0, 0x0 ;  /* 0x00008000000079c5 */ /* 0x000fe40000010000 */
[----:B------:R-:W-:-:S15]  /*26660*/  WARPGROUP.ARRIVE ;  /* 0x00000000000079c5 */ /* 0x000fde0000000000 */
[----:B------:R-:W-:-:S07]  /*26670*/  NOP ;  /* 0x0000000000007918 */ /* 0x000fce0000000000 */
        /* <DEDUP_REMOVED lines=26> */
[----:B------:R-:W-:Y:S04]  /*26820*/  STL.64 [R1], R124 ;  /* 0x0000007c01007387 */ /* 0x000fe80000100a00 */
        /* <DEDUP_REMOVED lines=64> */
[----:B------:R-:W4:Y:S04]  /*26c30*/  LDL.LU.64 R248, [R1+0x1a58] ;  /* 0x001a580001f87983 */ /* 0x000f280000300a00 */
[----:B------:R-:W3:Y:S04]  /*26c40*/  LDL.LU.64 R246, [R1+0x1a50] ;  /* 0x001a500001f67983 */ /* 0x000ee80000300a00 */
[----:B------:R-:W4:Y:S04]  /*26c50*/  LDL.LU.64 R244, [R1+0x1a48] ;  /* 0x001a480001f47983 */ /* 0x000f280000300a00 */
[----:B------:R-:W3:Y:S04]  /*26c60*/  LDL.LU.64 R242, [R1+0x1a40] ;  /* 0x001a400001f27983 */ /* 0x000ee80000300a00 */
[----:B------:R-:W4:Y:S04]  /*26c70*/  LDL.LU.64 R240, [R1+0x1a38] ;  /* 0x001a380001f07983 */ /* 0x000f280000300a00 */
[----:B------:R-:W3:Y:S04]  /*26c80*/  LDL.LU.64 R238, [R1+0x1a30] ;  /* 0x001a300001ee7983 */ /* 0x000ee80000300a00 */
[----:B------:R-:W4:Y:S04]  /*26c90*/  LDL.LU.64 R236, [R1+0x1a28] ;  /* 0x001a280001ec7983 */ /* 0x000f280000300a00 */
        /* <DEDUP_REMOVED lines=55> */
[----:B------:R-:W4:Y:S01]  /*27010*/  LDL.LU.64 R124, [R1+0x1868] ;  /* 0x00186800017c7983 */ /* 0x000f220000300a00 */
[----:B------:R-:W-:Y:S01]  /*27020*/  UMOV UR54, UR28 ;  /* 0x0000001c00367c82 */ /* 0x000fe20008000000 */
        /* <DEDUP_REMOVED lines=17> */
[----:B------:R-:W-:Y:S01]  /*27140*/  VIADD R3, R3, 0x3f ;  /* 0x0000003f03037836 */ /* 0x000fe20000000000 */
[----:B------:R-:W1:Y:S01]  /*27150*/  S2R R8, SR_TID.X ;  /* 0x0000000000087919 */ /* 0x000e620000002100 */
[----:B------:R-:W-:Y:S01]  /*27160*/  UIADD3 UR60, UR60, 0x1, URZ ;  /* 0x000000013c3c7890 */ /* 0x000fe2000fffe03f */
[----:B------:R-:W-:-:S02]  /*27170*/  IADD3 R12, P3, R12, R5, RZ ;  /* 0x000000050c0c7210 */ /* 0x000fc40007f7e0ff */
[----:B------:R-:W-:Y:S01]  /*27180*/  SHF.R.S32.HI R6, RZ, 0x1f, R3 ;  /* 0x0000001fff067819 */ /* 0x000fe20000011403 */
[----:B------:R-:W-:Y:S01]  /*27190*/  UISETP.GT.AND UP0, UPT, UR60, 0x2, UPT ;  /* 0x000000023c00788c */ /* 0x000fe2000bf04270 */
[----:B------:R-:W-:Y:S01]  /*271a0*/  IADD3 R14, P4, R14, R5, RZ ;  /* 0x000000050e0e7210 */ /* 0x000fe20007f9e0ff */
[--C-:B------:R-:W-:Y:S01]  /*271b0*/  IMAD.X R11, R11, 0x1, R4.reuse, P3 ;  /* 0x000000010b0b7824 */ /* 0x100fe200018e0604 */
[----:B------:R-:W-:Y:S01]  /*271c0*/  LEA.HI R6, R6, R3, RZ, 0x6 ;  /* 0x0000000306067211 */ /* 0x000fe200078f30ff */
[----:B------:R-:W-:Y:S01]  /*271d0*/  USEL UR60, UR60, URZ, !UP0 ;  /* 0x0000003f3c3c7287 */ /* 0x000fe2000c000000 */
[----:B------:R-:W1:Y:S01]  /*271e0*/  LDC R3, c[0x0][0x230] ;  /* 0x00008c00ff037b82 */ /* 0x000e620000000800 */
[----:B------:R-:W-:Y:S01]  /*271f0*/  IMAD.X R13, R13, 0x1, R4, P4 ;  /* 0x000000010d0d7824 */ /* 0x000fe200020e0604 */
[----:B------:R-:W-:Y:S01]  /*27200*/  SHF.R.S32.HI R6, RZ, 0x6, R6 ;  /* 0x00000006ff067819 */ /* 0x000fe20000011406 */
[----:B------:R-:W-:Y:S01]  /*27210*/  ULEA UR12, UR60, UR6, 0xf ;  /* 0x000000063c0c7291 */ /* 0x000fe2000f8e783f */
[-C--:B------:R-:W-:Y:S01]  /*27220*/  IADD3 R16, P3, R16, R5.reuse, RZ ;  /* 0x0000000510107210 */ /* 0x080fe20007f7e0ff */
[----:B------:R1:W-:Y:S01]  /*27230*/  STL [R1+0x1854], R10 ;  /* 0x0018540a01007387 */ /* 0x0003e20000100800 */
[----:B------:R-:W-:Y:S01]  /*27240*/  IADD3 R18, P4, R18, R5, RZ ;  /* 0x0000000512127210 */ /* 0x000fe20007f9e0ff */
[----:B------:R-:W-:-:S02]  /*27250*/  VIADD R6, R6, 0xfffffffe ;  /* 0xfffffffe06067836 */ /* 0x000fc40000000000 */
[--C-:B------:R-:W-:Y:S02]  /*27260*/  IMAD.X R15, R15, 0x1, R4.reuse, P3 ;  /* 0x000000010f0f7824 */ /* 0x100fe400018e0604 */
[----:B------:R-:W-:Y:S01]  /*27270*/  IMAD.X R17, R17, 0x1, R4, P4 ;  /* 0x0000000111117824 */ /* 0x000fe200020e0604 */
[----:B------:R-:W-:Y:S01]  /*27280*/  ISETP.GE.AND P0, PT, R10, R6, PT ;  /* 0x000000060a00720c */ /* 0x000fe20003f06270 */
[C---:B-1----:R-:W-:Y:S01]  /*27290*/  IMAD.SHL.U32 R9, R8.reuse, 0x10, RZ ;  /* 0x0000001008097824 */ /* 0x042fe200078e00ff */
[----:B------:R-:W-:Y:S01]  /*272a0*/  LOP3.LUT R8, R8, 0x7f, RZ, 0xc0, !PT ;  /* 0x0000007f08087812 */ /* 0x000fe200078ec0ff */
[----:B------:R-:W-:-:S03]  /*272b0*/  VIADD R3, R3, 0xffffff80 ;  /* 0xffffff8003037836 */ /* 0x000fc60000000000 */
[----:B------:R-:W-:Y:S01]  /*272c0*/  LOP3.LUT R6, R9, 0x70, RZ, 0xc0, !PT ;  /* 0x0000007009067812 */ /* 0x000fe200078ec0ff */
[----:B------:R-:W-:Y:S02]  /*272d0*/  IMAD R3, R10, -0x40, R3 ;  /* 0xffffffc00a037824 */ /* 0x000fe400078e0203 */
[----:B------:R-:W-:Y:S01]  /*272e0*/  IMAD.MOV.U32 R9, RZ, RZ, R11 ;  /* 0x000000ffff097224 */ /* 0x000fe200078e000b */
[----:B------:R-:W1:Y:S01]  /*272f0*/  S2R R10, SR_TID.X ;  /* 0x00000000000a7919 */ /* 0x000e620000002100 */
[----:B------:R-:W-:Y:S01]  /*27300*/  IMAD R6, R8, 0x80, R6 ;  /* 0x0000008008067824 */ /* 0x000fe200078e0206 */
[----:B------:R-:W-:Y:S01]  /*27310*/  ISETP.GT.AND P1, PT, R3, RZ, PT ;  /* 0x000000ff0300720c */ /* 0x000fe20003f24270 */
[----:B------:R-:W-:-:S03]  /*27320*/  IMAD.MOV.U32 R8, RZ, RZ, R12 ;  /* 0x000000ffff087224 */ /* 0x000fc600078e000c */
[----:B------:R-:W-:Y:S02]  /*27330*/  SEL R7, RZ, 0x4, !P1 ;  /* 0x00000004ff077807 */ /* 0x000fe40004800000 */
[----:B------:R-:W-:Y:S02]  /*27340*/  ISETP.GT.AND P1, PT, R3, 0x1, PT ;  /* 0x000000010300780c */ /* 0x000fe40003f24270 */
[----:B------:R-:W-:-:S04]  /*27350*/  SEL R7, R7, RZ, !P0 ;  /* 0x000000ff07077207 */ /* 0x000fc80004000000 */
[----:B------:R-:W-:Y:S02]  /*27360*/  ISETP.NE.U32.AND P2, PT, R7, RZ, PT ;  /* 0x000000ff0700720c */ /* 0x000fe40003f45070 */
[----:B------:R-:W-:-:S04]  /*27370*/  SEL R7, RZ, 0x4, !P1 ;  /* 0x00000004ff077807 */ /* 0x000fc80004800000 */
[----:B------:R-:W-:-:S04]  /*27380*/  SEL R7, R7, RZ, !P0 ;  /* 0x000000ff07077207 */ /* 0x000fc80004000000 */
[----:B------:R-:W-:Y:S01]  /*27390*/  ISETP.NE.U32.AND P1, PT, R7, RZ, PT ;  /* 0x000000ff0700720c */ /* 0x000fe20003f25070 */
[----:B------:R-:W-:Y:S02]  /*273a0*/  VIADD R7, R6, UR12 ;  /* 0x0000000c06077c36 */ /* 0x000fe40008000000 */
[C---:B-1----:R-:W-:Y:S01]  /*273b0*/  IMAD.SHL.U32 R6, R10.reuse, 0x10, RZ ;  /* 0x000000100a067824 */ /* 0x042fe200078e00ff */
[----:B------:R-:W-:-:S04]  /*273c0*/  LOP3.LUT R10, R10, 0x7f, RZ, 0xc0, !PT ;  /* 0x0000007f0a0a7812 */ /* 0x000fc800078ec0ff */
[----:B------:R-:W-:-:S05]  /*273d0*/  LOP3.LUT R6, R6, 0x70, RZ, 0xc0, !PT ;  /* 0x0000007006067812 */ /* 0x000fca00078ec0ff */
[----:B------:R-:W-:Y:S02]  /*273e0*/  IMAD R6, R10, 0x80, R6 ;  /* 0x000000800a067824 */ /* 0x000fe400078e0206 */
[----:B------:R-:W1:Y:S03]  /*273f0*/  S2R R10, SR_TID.X ;  /* 0x00000000000a7919 */ /* 0x000e660000002100 */
[----:B------:R-:W-:Y:S02]  /*27400*/  LOP3.LUT R6, R6, 0x10, RZ, 0x3c, !PT ;  /* 0x0000001006067812 */ /* 0x000fe400078e3cff */
[-C--:B--2---:R-:W-:Y:S02]  /*27410*/  IADD3 R206, P4, R206, R5.reuse, RZ ;  /* 0x00000005cece7210 */ /* 0x084fe40007f9e0ff */
[----:B---3--:R-:W-:-:S03]  /*27420*/  IADD3 R204, P3, R204, R5, RZ ;  /* 0x00000005cccc7210 */ /* 0x008fc60007f7e0ff */
[--C-:B------:R-:W-:Y:S01]  /*27430*/  IMAD.X R205, R205, 0x1, R4.reuse, P4 ;  /* 0x00000001cdcd7824 */ /* 0x100fe200020e0604 */
[-C--:B------:R-:W-:Y:S01]  /*27440*/  IADD3 R210, P4, R210, R5.reuse, RZ ;  /* 0x00000005d2d27210 */ /* 0x080fe20007f9e0ff */
[----:B----4-:R-:W-:Y:S01]  /*27450*/  IMAD.X R203, R203, 0x1, R4, P3 ;  /* 0x00000001cbcb7824 */ /* 0x010fe200018e0604 */
[----:B------:R-:W-:-:S03]  /*27460*/  IADD3 R208, P3, R208, R5, RZ ;  /* 0x00000005d0d07210 */ /* 0x000fc60007f7e0ff */
[--C-:B------:R-:W-:Y:S01]  /*27470*/  IMAD.X R209, R209, 0x1, R4.reuse, P4 ;  /* 0x00000001d1d17824 */ /* 0x100fe200020e0604 */
[-C--:B------:R-:W-:Y:S01]  /*27480*/  IADD3 R22, P4, R22, R5.reuse, RZ ;  /* 0x0000000516167210 */ /* 0x080fe20007f9e0ff */
[----:B------:R-:W-:Y:S01]  /*27490*/  IMAD.X R207, R207, 0x1, R4, P3 ;  /* 0x00000001cfcf7824 */ /* 0x000fe200018e0604 */
[----:B------:R-:W-:-:S03]  /*274a0*/  IADD3 R20, P3, R20, R5, RZ ;  /* 0x0000000514147210 */ /* 0x000fc60007f7e0ff */
[--C-:B------:R-:W-:Y:S02]  /*274b0*/  IMAD.X R21, R21, 0x1, R4.reuse, P4 ;  /* 0x0000000115157824 */ /* 0x100fe400020e0604 */
[----:B------:R-:W-:Y:S01]  /*274c0*/  IMAD.X R19, R19, 0x1, R4, P3 ;  /* 0x0000000113137824 */ /* 0x000fe200018e0604 */
[-C--:B------:R-:W-:Y:S02]  /*274d0*/  IADD3 R154, P4, R154, R5.reuse, RZ ;  /* 0x000000059a9a7210 */ /* 0x080fe40007f9e0ff */
[----:B------:R-:W-:-:S03]  /*274e0*/  IADD3 R152, P3, R152, R5, RZ ;  /* 0x0000000598987210 */ /* 0x000fc60007f7e0ff */
[--C-:B------:R-:W-:Y:S01]  /*274f0*/  IMAD.X R153, R153, 0x1, R4.reuse, P4 ;  /* 0x0000000199997824 */ /* 0x100fe200020e0604 */
[-C--:B------:R-:W-:Y:S01]  /*27500*/  IADD3 R214, P4, R214, R5.reuse, RZ ;  /* 0x00000005d6d67210 */ /* 0x080fe20007f9e0ff */
[----:B------:R-:W-:Y:S01]  /*27510*/  IMAD.X R23, R23, 0x1, R4, P3 ;  /* 0x0000000117177824 */ /* 0x000fe200018e0604 */
        /* <DEDUP_REMOVED lines=34> */
[----:B------:R-:W-:Y:S01]  /*27740*/  WARPGROUP.ARRIVE ;  /* 0x00000000000079c5 */ /* 0x000fe20000000000 */
[-C--:B------:R-:W-:Y:S01]  /*27750*/  IADD3 R234, P4, R234, R5.reuse, RZ ;  /* 0x00000005eaea7210 */ /* 0x080fe20007f9e0ff */
[----:B------:R-:W-:Y:S01]  /*27760*/  IMAD.X R227, R227, 0x1, R4, P3 ;  /* 0x00000001e3e37824 */ /* 0x000fe200018e0604 */
[----:B------:R-:W-:-:S03]  /*27770*/  IADD3 R232, P3, R232, R5, RZ ;  /* 0x00000005e8e87210 */ /* 0x000fc60007f7e0ff */
[----:B------:R-:W-:Y:S01]  /*27780*/  HGMMA.64x256x8.F32.TF32 R24, gdesc[UR52], R24, gsb0 ;  /* 0x07e00000341879f0 */ /* 0x000fe20008002818 */
        /* <DEDUP_REMOVED lines=36> */
[--C-:B------:R-:W-:Y:S02]  /*279d0*/  IMAD.X R189, R189, 0x1, R4.reuse, P4 ;  /* 0x00000001bdbd7824 */ /* 0x100fe400020e0604 */
[----:B------:R-:W-:Y:S01]  /*279e0*/  IMAD.X R187, R187, 0x1, R4, P3 ;  /* 0x00000001bbbb7824 */ /* 0x000fe200018e0604 */
[----:B------:R-:W-:Y:S02]  /*279f0*/  WARPGROUP.DEPBAR.LE gsb0, 0x0 ;  /* 0x00008000000079c5 */ /* 0x000fe40000010000 */
[----:B------:R-:W-:-:S06]  /*27a00*/  WARPGROUP.ARRIVE ;  /* 0x00000000000079c5 */ /* 0x000fcc0000000000 */
        /* <DEDUP_REMOVED lines=26> */
[----:B------:R-:W-:Y:S06]  /*27bb0*/  BAR.SYNC.DEFER_BLOCKING 0x0 ;  /* 0x0000000000007b1d */ /* 0x000fec0000010000 */
[----:B------:R-:W-:Y:S04]  /*27bc0*/  STL [R1+0x1864], R147 ;  /* 0x0018649301007387 */ /* 0x000fe80000100800 */
[----:B------:R-:W-:Y:S04]  /*27bd0*/  STL [R1+0x1860], R148 ;  /* 0x0018609401007387 */ /* 0x000fe80000100800 */
[----:B------:R-:W-:Y:S04]  /*27be0*/  STL [R1+0x185c], R149 ;  /* 0x00185c9501007387 */ /* 0x000fe80000100800 */
[----:B------:R2:W-:Y:S04]  /*27bf0*/  STL [R1+0x1858], R150 ;  /* 0x0018589601007387 */ /* 0x0005e80000100800 */
[----:B------:R-:W-:Y:S01]  /*27c00*/  @!PT LDS RZ, [RZ] ;  /* 0x00000000fffff984 */ /* 0x000fe20000000800 */
[----:B------:R-:W-:Y:S01]  /*27c10*/  @!PT LDS RZ, [RZ] ;  /* 0x00000000fffff984 */ /* 0x000fe20000000800 */
[----:B------:R-:W-:Y:S01]  /*27c20*/  @!PT LDS RZ, [RZ] ;  /* 0x00000000fffff984 */ /* 0x000fe20000000800 */
[----:B------:R3:W-:Y:S04]  /*27c30*/  LDGSTS.E [R7+0x60000], desc[UR4][R8.64], P2 ;  /* 0x6000000008077fae */ /* 0x0007e80009121844 */
[----:B------:R-:W-:Y:S04]  /*27c40*/  STL [R1+0x1850], R151 ;  /* 0x0018509701007387 */ /* 0x000fe80000100800 */
[----:B--2---:R-:W2:Y:S01]  /*27c50*/  LDL.LU R150, [R1+0x600] ;  /* 0x0006000001967983 */ /* 0x004ea20000300800 */
[----:B---3--:R-:W-:-:S03]  /*27c60*/  IMAD.MOV.U32 R8, RZ, RZ, R14 ;  /* 0x000000ffff087224 */ /* 0x008fc600078e000e */
[----:B------:R-:W3:Y:S01]  /*27c70*/  LDL.LU R149, [R1+0x604] ;  /* 0x0006040001957983 */ /* 0x000ee20000300800 */
[----:B------:R-:W-:-:S03]  /*27c80*/  IMAD.MOV.U32 R9, RZ, RZ, R13 ;  /* 0x000000ffff097224 */ /* 0x000fc600078e000d */
[----:B------:R-:W4:Y:S04]  /*27c90*/  LDL.LU R148, [R1+0x608] ;  /* 0x0006080001947983 */ /* 0x000f280000300800 */
[----:B------:R1:W-:Y:S01]  /*27ca0*/  LDGSTS.E [R7+0x60004], desc[UR4][R8.64], P1 ;  /* 0x6000400008077fae */ /* 0x0003e20008921844 */
[----:B------:R-:W-:-:S03]  /*27cb0*/  ISETP.GT.AND P1, PT, R3, 0x2, PT ;  /* 0x000000020300780c */ /* 0x000fc60003f24270 */
[----:B------:R-:W4:Y:S01]  /*27cc0*/  LDL.LU R147, [R1+0x60c] ;  /* 0x00060c0001937983 */ /* 0x000f220000300800 */
[----:B-1----:R-:W-:Y:S01]  /*27cd0*/  SEL R8, RZ, 0x4, !P1 ;  /* 0x00000004ff087807 */ /* 0x002fe20004800000 */
[----:B------:R-:W-:Y:S01]  /*27ce0*/  IMAD.MOV.U32 R9, RZ, RZ, R15 ;  /* 0x000000ffff097224 */ /* 0x000fe200078e000f */
[----:B------:R-:W-:Y:S02]  /*27cf0*/  ISETP.GT.AND P1, PT, R3, 0x3, PT ;  /* 0x000000030300780c */ /* 0x000fe40003f24270 */
[----:B------:R-:W-:-:S04]  /*27d00*/  SEL R8, R8, RZ, !P0 ;  /* 0x000000ff08087207 */ /* 0x000fc80004000000 */
[----:B------:R-:W-:Y:S02]  /*27d10*/  ISETP.NE.U32.AND P2, PT, R8, RZ, PT ;  /* 0x000000ff0800720c */ /* 0x000fe40003f45070 */
[----:B------:R-:W-:-:S04]  /*27d20*/  SEL R8, RZ, 0x4, !P1 ;  /* 0x00000004ff087807 */ /* 0x000fc80004800000 */
[----:B------:R-:W-:-:S04]  /*27d30*/  SEL R8, R8, RZ, !P0 ;  /* 0x000000ff08087207 */ /* 0x000fc80004000000 */
[----:B------:R-:W-:Y:S01]  /*27d40*/  ISETP.NE.U32.AND P1, PT, R8, RZ, PT ;  /* 0x000000ff0800720c */ /* 0x000fe20003f25070 */
[----:B------:R-:W-:-:S05]  /*27d50*/  IMAD.MOV.U32 R8, RZ, RZ, R16 ;  /* 0x000000ffff087224 */ /* 0x000fca00078e0010 */
[----:B------:R1:W-:Y:S02]  /*27d60*/  LDGSTS.E [R7+0x60008], desc[UR4][R8.64], P2 ;  /* 0x6000800008077fae */ /* 0x0003e40009121844 */
[----:B-1----:R-:W-:Y:S02]  /*27d70*/  IMAD.MOV.U32 R8, RZ, RZ, R18 ;  /* 0x000000ffff087224 */ /* 0x002fe400078e0012 */
[----:B------:R-:W-:-:S05]  /*27d80*/  IMAD.MOV.U32 R9, RZ, RZ, R17 ;  /* 0x000000ffff097224 */ /* 0x000fca00078e0011 */
[----:B------:R1:W-:Y:S01]  /*27d90*/  LDGSTS.E [R7+0x6000c], desc[UR4][R8.64], P1 ;  /* 0x6000c00008077fae */ /* 0x0003e20008921844 */
[----:B------:R-:W-:-:S04]  /*27da0*/  ISETP.GT.AND P1, PT, R3, 0x20, PT ;  /* 0x000000200300780c */ /* 0x000fc80003f24270 */
        /* <DEDUP_REMOVED lines=23> */
[----:B------:R1:W-:Y:S01]  /*27f20*/  LDGSTS.E [R7+0x64008], desc[UR4][R8.64], P2 ;  /* 0x6400800008077fae */ /* 0x0003e20009121844 */
[----:B------:R-:W-:Y:S01]  /*27f30*/  ISETP.GT.AND P2, PT, R3, 0x5, PT ;  /* 0x000000050300780c */ /* 0x000fe20003f44270 */
[----:B-1----:R-:W-:Y:S02]  /*27f40*/  IMAD.MOV.U32 R8, RZ, RZ, R210 ;  /* 0x000000ffff087224 */ /* 0x002fe400078e00d2 */
[----:B------:R-:W-:-:S05]  /*27f50*/  IMAD.MOV.U32 R9, RZ, RZ, R209 ;  /* 0x000000ffff097224 */ /* 0x000fca00078e00d1 */
[----:B------:R1:W-:Y:S01]  /*27f60*/  LDGSTS.E [R7+0x6400c], desc[UR4][R8.64], P1 ;  /* 0x6400c00008077fae */ /* 0x0003e20008921844 */
[----:B------:R-:W-:-:S04]  /*27f70*/  ISETP.GT.AND P1, PT, R3, 0x4, PT ;  /* 0x000000040300780c */ /* 0x000fc80003f24270 */
[----:B-1----:R-:W-:Y:S01]  /*27f80*/  SEL R8, RZ, 0x4, !P1 ;  /* 0x00000004ff087807 */ /* 0x002fe20004800000 */
[----:B------:R-:W-:Y:S01]  /*27f90*/  IMAD.MOV.U32 R9, RZ, RZ, R19 ;  /* 0x000000ffff097224 */ /* 0x000fe200078e0013 */
[----:B------:R-:W-:Y:S02]  /*27fa0*/  SEL R7, RZ, 0x4, !P2 ;  /* 0x00000004ff077807 */ /* 0x000fe40005000000 */
[----:B------:R-:W-:Y:S02]  /*27fb0*/  SEL R8, R8, RZ, !P0 ;  /* 0x000000ff08087207 */ /* 0x000fe40004000000 */
[----:B------:R-:W-:Y:S02]  /*27fc0*/  SEL R7, R7, RZ, !P0 ;  /* 0x000000ff07077207 */ /* 0x000fe40004000000 */
[----:B------:R-:W-:Y:S01]  /*27fd0*/  ISETP.NE.U32.AND P1, PT, R8, RZ, PT ;  /* 0x000000ff0800720c */ /* 0x000fe20003f25070 */
[----:B------:R-:W-:Y:S01]  /*27fe0*/  IMAD.MOV.U32 R8, RZ, RZ, R20 ;  /* 0x000000ffff087224 */ /* 0x000fe200078e0014 */
[----:B------:R-:W-:Y:S01]  /*27ff0*/  ISETP.NE.U32.AND P2, PT, R7, RZ, PT ;  /* 0x000000ff0700720c */ /* 0x000fe20003f45070 */
[----:B------:R-:W-:-:S02]  /*28000*/  VIADD R7, R6, UR12 ;  /* 0x0000000c06077c36 */ /* 0x000fc40008000000 */
[C---:B------:R-:W-:Y:S01]  /*28010*/  IMAD.SHL.U32 R6, R10.reuse, 0x10, RZ ;  /* 0x000000100a067824 */ /* 0x040fe200078e00ff */
[----:B------:R-:W-:-:S04]  /*28020*/  LOP3.LUT R10, R10, 0x7f, RZ, 0xc0, !PT ;  /* 0x0000007f0a0a7812 */ /* 0x000fc800078ec0ff */
[----:B------:R-:W-:-:S03]  /*28030*/  LOP3.LUT R6, R6, 0x70, RZ, 0xc0, !PT ;  /* 0x0000007006067812 */ /* 0x000fc600078ec0ff */
[----:B------:R1:W-:Y:S01]  /*28040*/  LDGSTS.E [R7+0x60000], desc[UR4][R8.64], P1 ;  /* 0x6000000008077fae */ /* 0x0003e20008921844 */
[----:B------:R-:W-:Y:S01]  /*28050*/  ISETP.GT.AND P1, PT, R3, 0x6, PT ;  /* 0x000000060300780c */ /* 0x000fe20003f24270 */
[----:B------:R-:W-:Y:S02]  /*28060*/  IMAD R6, R10, 0x80, R6 ;  /* 0x000000800a067824 */ /* 0x000fe400078e0206 */
[----:B------:R-:W2:Y:S03]  /*28070*/  S2R R10, SR_TID.X ;  /* 0x00000000000a7919 */ /* 0x000ea60000002100 */
[----:B------:R-:W-:Y:S01]  /*28080*/  LOP3.LUT R6, R6, 0x20, RZ, 0x3c, !PT ;  /* 0x0000002006067812 */ /* 0x000fe200078e3cff */
[----:B-1----:R-:W-:Y:S02]  /*28090*/  IMAD.MOV.U32 R8, RZ, RZ, R22 ;  /* 0x000000ffff087224 */ /* 0x002fe400078e0016 */
[----:B------:R-:W-:-:S05]  /*280a0*/  IMAD.MOV.U32 R9, RZ, RZ, R21 ;  /* 0x000000ffff097224 */ /* 0x000fca00078e0015 */
[----:B------:R1:W-:Y:S02]  /*280b0*/  LDGSTS.E [R7+0x60004], desc[UR4][R8.64], P2 ;  /* 0x6000400008077fae */ /* 0x0003e40009121844 */
        /* <DEDUP_REMOVED lines=52> */
[C---:B--2---:R-:W-:Y:S01]  /*28400*/  IMAD.SHL.U32 R6, R10.reuse, 0x10, RZ ;  /* 0x000000100a067824 */ /* 0x044fe200078e00ff */
        /* <DEDUP_REMOVED lines=123> */
[----:B------:R-:W-:-:S02]  /*28bc0*/  ISETP.NE.U32.AND P2, PT, R7, RZ, PT ;  /* 0x000000ff0700720c */ /* 0x000fc40003f45070 */
[----:B------:R-:W-:Y:S01]  /*28bd0*/  IADD3 R7, R6, UR12, RZ ;  /* 0x0000000c06077c10 */ /* 0x000fe2000fffe0ff */
        /* <DEDUP_REMOVED lines=69> */
[----:B------:R-:W2:Y:S03]  /*29030*/  LDL.LU R10, [R1+0x610] ;  /* 0x00061000010a7983 */ /* 0x000ea60000300800 */
        /* <DEDUP_REMOVED lines=46> */
[----:B------:R-:W-:Y:S02]  /*29320*/  ISETP.GT.AND P1, PT, R3, 0x18, PT ;  /* 0x000000180300780c */ /* 0x000fe40003f24270 */
[----:B-1----:R-:W-:Y:S02]  /*29330*/  SEL R7, RZ, 0x4, !P2 ;  /* 0x00000004ff077807 */ /* 0x002fe40005000000 */
[----:B------:R-:W-:Y:S02]  /*29340*/  SEL R8, RZ, 0x4, !P1 ;  /* 0x00000004ff087807 */ /* 0x000fe40004800000 */
[----:B------:R-:W-:Y:S02]  /*29350*/  SEL R7, R7, RZ, !P0 ;  /* 0x000000ff07077207 */ /* 0x000fe40004000000 */
[----:B------:R-:W-:Y:S02]  /*29360*/  SEL R8, R8, RZ, !P0 ;  /* 0x000000ff08087207 */ /* 0x000fe40004000000 */
[----:B------:R-:W-:Y:S01]  /*29370*/  ISETP.NE.U32.AND P2, PT, R7, RZ, PT ;  /* 0x000000ff0700720c */ /* 0x000fe20003f45070 */
[----:B------:R-:W-:Y:S01]  /*29380*/  VIADD R7, R6, UR12 ;  /* 0x0000000c06077c36 */ /* 0x000fe20008000000 */
[----:B------:R-:W-:Y:S01]  /*29390*/  ISETP.NE.U32.AND P1, PT, R8, RZ, PT ;  /* 0x000000ff0800720c */ /* 0x000fe20003f25070 */
[----:B------:R-:W2:Y:S01]  /*293a0*/  LDL.LU R6, [R1+0x614] ;  /* 0x0006140001067983 */ /* 0x000ea20000300800 */
[----:B------:R-:W-:-:S02]  /*293b0*/  IMAD.MOV.U32 R8, RZ, RZ, R188 ;  /* 0x000000ffff087224 */ /* 0x000fc400078e00bc */
[----:B------:R-:W-:-:S09]  /*293c0*/  IMAD.MOV.U32 R9, RZ, RZ, R187 ;  /* 0x000000ffff097224 */ /* 0x000fd200078e00bb */
[----:B------:R1:W-:Y:S01]  /*293d0*/  LDGSTS.E [R7+0x60000], desc[UR4][R8.64], P1 ;  /* 0x6000000008077fae */ /* 0x0003e20008921844 */
[----:B------:R-:W-:Y:S01]  /*293e0*/  ISETP.GT.AND P1, PT, R3, 0x1a, PT ;  /* 0x0000001a0300780c */ /* 0x000fe20003f24270 */
[----:B-1----:R-:W-:Y:S02]  /*293f0*/  IMAD.MOV.U32 R8, RZ, RZ, R190 ;  /* 0x000000ffff087224 */ /* 0x002fe400078e00be */
[----:B------:R-:W-:-:S05]  /*29400*/  IMAD.MOV.U32 R9, RZ, RZ, R189 ;  /* 0x000000ffff097224 */ /* 0x000fca00078e00bd */
[----:B------:R1:W-:Y:S01]  /*29410*/  LDGSTS.E [R7+0x60004], desc[UR4][R8.64], P2 ;  /* 0x6000400008077fae */ /* 0x0003e20009121844 */
[----:B------:R-:W-:Y:S02]  /*29420*/  IADD3 R192, P3, R192, R5, RZ ;  /* 0x00000005c0c07210 */ /* 0x000fe40007f7e0ff */
[----:B-1----:R-:W-:Y:S02]  /*29430*/  SEL R8, RZ, 0x4, !P1 ;  /* 0x00000004ff087807 */ /* 0x002fe40004800000 */
[----:B------:R-:W-:Y:S02]  /*29440*/  ISETP.GT.AND P1, PT, R3, 0x1b, PT ;  /* 0x0000001b0300780c */ /* 0x000fe40003f24270 */
[----:B------:R-:W-:-:S04]  /*29450*/  SEL R8, R8, RZ, !P0 ;  /* 0x000000ff08087207 */ /* 0x000fc80004000000 */
[----:B------:R-:W-:Y:S02]  /*29460*/  ISETP.NE.U32.AND P2, PT, R8, RZ, PT ;  /* 0x000000ff0800720c */ /* 0x000fe40003f45070 */
[----:B------:R-:W-:Y:S01]  /*29470*/  SEL R8, RZ, 0x4, !P1 ;  /* 0x00000004ff087807 */ /* 0x000fe20004800000 */
[----:B------:R-:W-:-:S03]  /*29480*/  IMAD.X R191, R191, 0x1, R4, P3 ;  /* 0x00000001bfbf7824 */ /* 0x000fc600018e0604 */
[----:B------:R-:W-:Y:S02]  /*29490*/  SEL R8, R8, RZ, !P0 ;  /* 0x000000ff08087207 */ /* 0x000fe40004000000 */
[----:B------:R-:W-:Y:S02]  /*294a0*/  IADD3 R194, P4, R194, R5, RZ ;  /* 0x00000005c2c27210 */ /* 0x000fe40007f9e0ff */
[----:B------:R-:W-:Y:S01]  /*294b0*/  ISETP.NE.U32.AND P1, PT, R8, RZ, PT ;  /* 0x000000ff0800720c */ /* 0x000fe20003f25070 */
[----:B------:R-:W-:Y:S02]  /*294c0*/  IMAD.MOV.U32 R8, RZ, RZ, R192 ;  /* 0x000000ffff087224 */ /* 0x000fe400078e00c0 */
[----:B------:R-:W-:Y:S02]  /*294d0*/  IMAD.MOV.U32 R9, RZ, RZ, R191 ;  /* 0x000000ffff097224 */ /* 0x000fe400078e00bf */
[----:B------:R-:W-:-:S03]  /*294e0*/  IMAD.X R193, R193, 0x1, R4, P4 ;  /* 0x00000001c1c17824 */ /* 0x000fc600020e0604 */
[----:B------:R1:W-:Y:S02]  /*294f0*/  LDGSTS.E [R7+0x60008], desc[UR4][R8.64], P2 ;  /* 0x6000800008077fae */ /* 0x0003e40009121844 */
[----:B-1----:R-:W-:Y:S02]  /*29500*/  IMAD.MOV.U32 R8, RZ, RZ, R194 ;  /* 0x000000ffff087224 */ /* 0x002fe400078e00c2 */
[----:B------:R-:W-:-:S05]  /*29510*/  IMAD.MOV.U32 R9, RZ, RZ, R193 ;  /* 0x000000ffff097224 */ /* 0x000fca00078e00c1 */
[----:B------:R1:W-:Y:S01]  /*29520*/  LDGSTS.E [R7+0x6000c], desc[UR4][R8.64], P1 ;  /* 0x6000c00008077fae */ /* 0x0003e20008921844 */
[----:B------:R-:W-:-:S04]  /*29530*/  ISETP.GT.AND P1, PT, R3, 0x38, PT ;  /* 0x000000380300780c */ /* 0x000fc80003f24270 */
[----:B-1----:R-:W-:Y:S02]  /*29540*/  SEL R8, RZ, 0x4, !P1 ;  /* 0x00000004ff087807 */ /* 0x002fe40004800000 */
[----:B------:R-:W-:Y:S02]  /*29550*/  ISETP.GT.AND P1, PT, R3, 0x39, PT ;  /* 0x000000390300780c */ /* 0x000fe40003f24270 */
[----:B------:R-:W-:Y:S02]  /*29560*/  SEL R8, R8, RZ, !P0 ;  /* 0x000000ff08087207 */ /* 0x000fe40004000000 */
[----:B------:R-:W-:Y:S02]  /*29570*/  IADD3 R252, P3, R252, R5, RZ ;  /* 0x00000005fcfc7210 */ /* 0x000fe40007f7e0ff */
[----:B------:R-:W-:Y:S02]  /*29580*/  ISETP.NE.U32.AND P2, PT, R8, RZ, PT ;  /* 0x000000ff0800720c */ /* 0x000fe40003f45070 */
[----:B------:R-:W-:Y:S01]  /*29590*/  SEL R8, RZ, 0x4, !P1 ;  /* 0x00000004ff087807 */ /* 0x000fe20004800000 */
[----:B------:R-:W-:-:S03]  /*295a0*/  IMAD.X R251, R251, 0x1, R4, P3 ;  /* 0x00000001fbfb7824 */ /* 0x000fc600018e0604 */
[----:B------:R-:W-:Y:S02]  /*295b0*/  SEL R8, R8, RZ, !P0 ;  /* 0x000000ff08087207 */ /* 0x000fe40004000000 */
[----:B---3--:R-:W-:Y:S02]  /*295c0*/  IADD3 R149, P4, R149, R5, RZ ;  /* 0x0000000595957210 */ /* 0x008fe40007f9e0ff */
        /* <DEDUP_REMOVED lines=8> */
[----:B------:R-:W-:Y:S02]  /*29650*/  ISETP.GT.AND P1, PT, R3, 0x3a, PT ;  /* 0x0000003a0300780c */ /* 0x000fe40003f24270 */
[----:B----4-:R-:W-:Y:S02]  /*29660*/  IADD3 R147, P3, R147, R5, RZ ;  /* 0x0000000593937210 */ /* 0x010fe40007f7e0ff */
[----:B-1----:R-:W-:Y:S02]  /*29670*/  SEL R8, RZ, 0x4, !P1 ;  /* 0x00000004ff087807 */ /* 0x002fe40004800000 */
[----:B------:R-:W-:Y:S02]  /*29680*/  ISETP.GT.AND P1, PT, R3, 0x3b, PT ;  /* 0x0000003b0300780c */ /* 0x000fe40003f24270 */
[----:B------:R-:W-:-:S04]  /*29690*/  SEL R8, R8, RZ, !P0 ;  /* 0x000000ff08087207 */ /* 0x000fc80004000000 */
[----:B------:R-:W-:Y:S02]  /*296a0*/  ISETP.NE.U32.AND P2, PT, R8, RZ, PT ;  /* 0x000000ff0800720c */ /* 0x000fe40003f45070 */
[----:B------:R-:W-:Y:S01]  /*296b0*/  SEL R8, RZ, 0x4, !P1 ;  /* 0x00000004ff087807 */ /* 0x000fe20004800000 */
[----:B------:R-:W-:-:S03]  /*296c0*/  IMAD.X R148, R148, 0x1, R4, P3 ;  /* 0x0000000194947824 */ /* 0x000fc600018e0604 */
[----:B------:R-:W-:Y:S01]  /*296d0*/  SEL R8, R8, RZ, !P0 ;  /* 0x000000ff08087207 */ /* 0x000fe20004000000 */
[----:B------:R-:W-:Y:S01]  /*296e0*/  IMAD.MOV.U32 R9, RZ, RZ, R148 ;  /* 0x000000ffff097224 */ /* 0x000fe200078e0094 */
[----:B------:R-:W-:Y:S02]  /*296f0*/  STL [R1+0x604], R149 ;  /* 0x0006049501007387 */ /* 0x000fe40000100800 */
[----:B------:R-:W-:Y:S01]  /*29700*/  ISETP.NE.U32.AND P1, PT, R8, RZ, PT ;  /* 0x000000ff0800720c */ /* 0x000fe20003f25070 */
[----:B------:R-:W-:Y:S01]  /*29710*/  IMAD.MOV.U32 R8, RZ, RZ, R147 ;  /* 0x000000ffff087224 */ /* 0x000fe200078e0093 */
[----:B------:R1:W-:Y:S04]  /*29720*/  STL [R1+0x600], R150 ;  /* 0x0006009601007387 */ /* 0x0003e80000100800 */
[----:B------:R-:W-:Y:S04]  /*29730*/  STL [R1+0x60c], R147 ;  /* 0x00060c9301007387 */ /* 0x000fe80000100800 */
[----:B------:R-:W-:Y:S04]  /*29740*/  STL [R1+0x608], R148 ;  /* 0x0006089401007387 */ /* 0x000fe80000100800 */
[----:B------:R3:W-:Y:S01]  /*29750*/  LDGSTS.E [R7+0x64008], desc[UR4][R8.64], P2 ;  /* 0x6400800008077fae */ /* 0x0007e20009121844 */
[----:B--2---:R-:W-:-:S05]  /*29760*/  IADD3 R6, P4, R6, R5, RZ ;  /* 0x0000000506067210 */ /* 0x004fca0007f9e0ff */
[----:B------:R-:W-:Y:S01]  /*29770*/  IMAD.X R10, R10, 0x1, R4, P4 ;  /* 0x000000010a0a7824 */ /* 0x000fe200020e0604 */
[----:B------:R-:W-:Y:S03]  /*29780*/  STL [R1+0x614], R6 ;  /* 0x0006140601007387 */ /* 0x000fe60000100800 */
[----:B---3--:R-:W-:Y:S01]  /*29790*/  IMAD.MOV.U32 R9, RZ, RZ, R10 ;  /* 0x000000ffff097224 */ /* 0x008fe200078e000a */
[----:B------:R2:W-:Y:S01]  /*297a0*/  STL [R1+0x610], R10 ;  /* 0x0006100a01007387 */ /* 0x0005e20000100800 */
[----:B------:R-:W-:-:S03]  /*297b0*/  IMAD.MOV.U32 R8, RZ, RZ, R6 ;  /* 0x000000ffff087224 */ /* 0x000fc600078e0006 */
[----:B-1----:R-:W3:Y:S04]  /*297c0*/  LDL.LU R150, [R1+0x618] ;  /* 0x0006180001967983 */ /* 0x002ee80000300800 */
[----:B------:R-:W4:Y:S01]  /*297d0*/  LDL.LU R149, [R1+0x61c] ;  /* 0x00061c0001957983 */ /* 0x000f220000300800 */
[----:B--2---:R-:W1:Y:S03]  /*297e0*/  S2R R10, SR_TID.X ;  /* 0x00000000000a7919 */ /* 0x004e660000002100 */
[----:B------:R-:W2:Y:S04]  /*297f0*/  LDL.LU R148, [R1+0x620] ;  /* 0x0006200001947983 */ /* 0x000ea80000300800 */
[----:B------:R1:W-:Y:S02]  /*29800*/  LDGSTS.E [R7+0x6400c], desc[UR4][R8.64], P1 ;  /* 0x6400c00008077fae */ /* 0x0003e40008921844 */
[C---:B-1----:R-:W-:Y:S01]  /*29810*/  IMAD.SHL.U32 R6, R10.reuse, 0x10, RZ ;  /* 0x000000100a067824 */ /* 0x042fe200078e00ff */
[----:B------:R-:W-:-:S04]  /*29820*/  LOP3.LUT R10, R10, 0x7f, RZ, 0xc0, !PT ;  /* 0x0000007f0a0a7812 */ /* 0x000fc800078ec0ff */
[----:B------:R-:W-:-:S05]  /*29830*/  LOP3.LUT R6, R6, 0x70, RZ, 0xc0, !PT ;  /* 0x0000007006067812 */ /* 0x000fca00078ec0ff */
[----:B------:R-:W-:Y:S02]  /*29840*/  IMAD R6, R10, 0x80, R6 ;  /* 0x000000800a067824 */ /* 0x000fe400078e0206 */
[----:B------:R-:W2:Y:S01]  /*29850*/  LDL.LU R10, [R1+0x624] ;  /* 0x00062400010a7983 */ /* 0x000ea20000300800 */
[C---:B------:R-:W-:Y:S02]  /*29860*/  ISETP.GT.AND P1, PT, R3.reuse, 0x1c, PT ;  /* 0x0000001c0300780c */ /* 0x040fe40003f24270 */
[----:B------:R-:W-:Y:S02]  /*29870*/  ISETP.GT.AND P2, PT, R3, 0x1d, PT ;  /* 0x0000001d0300780c */ /* 0x000fe40003f44270 */
[----:B------:R-:W-:Y:S02]  /*29880*/  SEL R8, RZ, 0x4, !P1 ;  /* 0x00000004ff087807 */ /* 0x000fe40004800000 */
[----:B------:R-:W-:Y:S02]  /*29890*/  SEL R7, RZ, 0x4, !P2 ;  /* 0x00000004ff077807 */ /* 0x000fe40005000000 */
[----:B------:R-:W-:-:S02]  /*298a0*/  SEL R8, R8, RZ, !P0 ;  /* 0x000000ff08087207 */ /* 0x000fc40004000000 */
[-C--:B------:R-:W-:Y:S02]  /*298b0*/  IADD3 R196, P3, R196, R5.reuse, RZ ;  /* 0x00000005c4c47210 */ /* 0x080fe40007f7e0ff */
[----:B------:R-:W-:Y:S02]  /*298c0*/  ISETP.NE.U32.AND P1, PT, R8, RZ, PT ;  /* 0x000000ff0800720c */ /* 0x000fe40003f25070 */
[----:B------:R-:W-:Y:S01]  /*298d0*/  SEL R7, R7, RZ, !P0 ;  /* 0x000000ff07077207 */ /* 0x000fe20004000000 */
[----:B------:R-:W-:Y:S01]  /*298e0*/  IMAD.X R195, R195, 0x1, R4, P3 ;  /* 0x00000001c3c37824 */ /* 0x000fe200018e0604 */
[----:B------:R-:W-:Y:S02]  /*298f0*/  LOP3.LUT R6, R6, 0x70, RZ, 0x3c, !PT ;  /* 0x0000007006067812 */ /* 0x000fe400078e3cff */
[----:B------:R-:W-:Y:S02]  /*29900*/  IADD3 R198, P4, R198, R5, RZ ;  /* 0x00000005c6c67210 */ /* 0x000fe40007f9e0ff */
[----:B------:R-:W-:Y:S01]  /*29910*/  ISETP.NE.U32.AND P2, PT, R7, RZ, PT ;  /* 0x000000ff0700720c */ /* 0x000fe20003f45070 */
[----:B------:R-:W-:-:S02]  /*29920*/  VIADD R7, R6, UR12 ;  /* 0x0000000c06077c36 */ /* 0x000fc40008000000 */
[----:B------:R-:W-:Y:S01]  /*29930*/  IMAD.MOV.U32 R8, RZ, RZ, R196 ;  /* 0x000000ffff087224 */ /* 0x000fe200078e00c4 */
[----:B------:R-:W-:Y:S01]  /*29940*/  IADD3 R200, P3, R200, R5, RZ ;  /* 0x00000005c8c87210 */ /* 0x000fe20007f7e0ff */
[----:B------:R-:W-:Y:S01]  /*29950*/  IMAD.MOV.U32 R9, RZ, RZ, R195 ;  /* 0x000000ffff097224 */ /* 0x000fe200078e00c3 */
[----:B------:R-:W2:Y:S01]  /*29960*/  LDL.LU R6, [R1+0x62c] ;  /* 0x00062c0001067983 */ /* 0x000ea20000300800 */
[----:B------:R-:W-:-:S03]  /*29970*/  IMAD.X R197, R197, 0x1, R4, P4 ;  /* 0x00000001c5c57824 */ /* 0x000fc600020e0604 */
[----:B------:R1:W-:Y:S01]  /*29980*/  LDGSTS.E [R7+0x60000], desc[UR4][R8.64], P1 ;  /* 0x6000000008077fae */ /* 0x0003e20008921844 */
[----:B------:R-:W-:Y:S01]  /*29990*/  ISETP.GT.AND P1, PT, R3, 0x1e, PT ;  /* 0x0000001e0300780c */ /* 0x000fe20003f24270 */
[----:B------:R-:W-:Y:S02]  /*299a0*/  IMAD.X R199, R199, 0x1, R4, P3 ;  /* 0x00000001c7c77824 */ /* 0x000fe400018e0604 */
[----:B------:R-:W2:Y:S01]  /*299b0*/  LDL.LU R147, [R1+0x634] ;  /* 0x0006340001937983 */ /* 0x000ea20000300800 */
[----:B-1----:R-:W-:Y:S02]  /*299c0*/  IMAD.MOV.U32 R8, RZ, RZ, R198 ;  /* 0x000000ffff087224 */ /* 0x002fe400078e00c6 */
[----:B------:R-:W-:-:S05]  /*299d0*/  IMAD.MOV.U32 R9, RZ, RZ, R197 ;  /* 0x000000ffff097224 */ /* 0x000fca00078e00c5 */
[----:B------:R1:W-:Y:S02]  /*299e0*/  LDGSTS.E [R7+0x60004], desc[UR4][R8.64], P2 ;  /* 0x6000400008077fae */ /* 0x0003e40009121844 */
[----:B-1----:R-:W-:Y:S02]  /*299f0*/  SEL R8, RZ, 0x4, !P1 ;  /* 0x00000004ff087807 */ /* 0x002fe40004800000 */
[----:B------:R-:W-:Y:S02]  /*29a00*/  ISETP.GT.AND P1, PT, R3, 0x1f, PT ;  /* 0x0000001f0300780c */ /* 0x000fe40003f24270 */
[----:B------:R-:W-:-:S04]  /*29a10*/  SEL R8, R8, RZ, !P0 ;  /* 0x000000ff08087207 */ /* 0x000fc80004000000 */
[----:B------:R-:W-:Y:S02]  /*29a20*/  ISETP.NE.U32.AND P2, PT, R8, RZ, PT ;  /* 0x000000ff0800720c */ /* 0x000fe40003f45070 */
[----:B------:R-:W-:-:S04]  /*29a30*/  SEL R8, RZ, 0x4, !P1 ;  /* 0x00000004ff087807 */ /* 0x000fc80004800000 */
        /* <DEDUP_REMOVED lines=13> */
[----:B------:R-:W-:-:S04]  /*29b10*/  SEL R8, R8, RZ, !P0 ;  /* 0x000000ff08087207 */ /* 0x000fc80004000000 */
[----:B------:R-:W-:Y:S02]  /*29b20*/  ISETP.NE.U32.AND P2, PT, R8, RZ, PT ;  /* 0x000000ff0800720c */ /* 0x000fe40003f45070 */
[----:B------:R-:W-:-:S04]  /*29b30*/  SEL R8, RZ, 0x4, !P1 ;  /* 0x00000004ff087807 */ /* 0x000fc80004800000 */
[----:B------:R-:W-:-:S04]  /*29b40*/  SEL R8, R8, RZ, !P0 ;  /* 0x000000ff08087207 */ /* 0x000fc80004000000 */
[----:B------:R-:W-:Y:S02]  /*29b50*/  ISETP.NE.U32.AND P1, PT, R8, RZ, PT ;  /* 0x000000ff0800720c */ /* 0x000fe40003f25070 */
[----:B----4-:R-:W-:-:S05]  /*29b60*/  IADD3 R149, P3, R149, R5, RZ ;  /* 0x0000000595957210 */ /* 0x010fca0007f7e0ff */
[----:B---3--:R-:W-:Y:S01]  /*29b70*/  IMAD.X R150, R150, 0x1, R4, P3 ;  /* 0x0000000196967824 */ /* 0x008fe200018e0604 */
[----:B------:R-:W-:Y:S03]  /*29b80*/  STL [R1+0x61c], R149 ;  /* 0x00061c9501007387 */ /* 0x000fe60000100800 */
[----:B------:R-:W-:Y:S01]  /*29b90*/  IMAD.MOV.U32 R9, RZ, RZ, R150 ;  /* 0x000000ffff097224 */ /* 0x000fe200078e0096 */
[----:B------:R1:W-:Y:S01]  /*29ba0*/  STL [R1+0x618], R150 ;  /* 0x0006189601007387 */ /* 0x0003e20000100800 */
[----:B------:R-:W-:-:S05]  /*29bb0*/  IMAD.MOV.U32 R8, RZ, RZ, R149 ;  /* 0x000000ffff087224 */ /* 0x000fca00078e0095 */
[----:B------:R3:W-:Y:S01]  /*29bc0*/  LDGSTS.E [R7+0x64000], desc[UR4][R8.64], P2 ;  /* 0x6400000008077fae */ /* 0x0007e20009121844 */
[----:B--2---:R-:W-:-:S05]  /*29bd0*/  IADD3 R10, P4, R10, R5, RZ ;  /* 0x000000050a0a7210 */ /* 0x004fca0007f9e0ff */
[----:B------:R-:W-:Y:S01]  /*29be0*/  STL [R1+0x624], R10 ;  /* 0x0006240a01007387 */ /* 0x000fe20000100800 */
[----:B------:R-:W-:-:S03]  /*29bf0*/  IMAD.X R148, R148, 0x1, R4, P4 ;  /* 0x0000000194947824 */ /* 0x000fc600020e0604 */
[----:B-1----:R-:W2:Y:S04]  /*29c00*/  LDL.LU R150, [R1+0x628] ;  /* 0x0006280001967983 */ /* 0x002ea80000300800 */
[----:B------:R1:W-:Y:S04]  /*29c10*/  STL [R1+0x620], R148 ;  /* 0x0006209401007387 */ /* 0x0003e80000100800 */
[----:B------:R-:W4:Y:S01]  /*29c20*/  LDL.LU R149, [R1+0x630] ;  /* 0x0006300001957983 */ /* 0x000f220000300800 */
[----:B---3--:R-:W-:Y:S02]  /*29c30*/  IMAD.MOV.U32 R8, RZ, RZ, R10 ;  /* 0x000000ffff087224 */ /* 0x008fe400078e000a */
[----:B------:R-:W-:-:S02]  /*29c40*/  IMAD.MOV.U32 R9, RZ, RZ, R148 ;  /* 0x000000ffff097224 */ /* 0x000fc400078e0094 */
[----:B-1----:R-:W3:Y:S04]  /*29c50*/  LDL.LU R148, [R1+0x63c] ;  /* 0x00063c0001947983 */ /* 0x002ee80000300800 */
[----:B------:R1:W-:Y:S01]  /*29c60*/  LDGSTS.E [R7+0x64004], desc[UR4][R8.64], P1 ;  /* 0x6400400008077fae */ /* 0x0003e20008921844 */
[C---:B------:R-:W-:Y:S02]  /*29c70*/  ISETP.GT.AND P1, PT, R3.reuse, 0x3e, PT ;  /* 0x0000003e0300780c */ /* 0x040fe40003f24270 */
[----:B------:R-:W-:Y:S01]  /*29c80*/  IADD3 R6, P3, R6, R5, RZ ;  /* 0x0000000506067210 */ /* 0x000fe20007f7e0ff */
[----:B------:R-:W3:Y:S01]  /*29c90*/  LDL.LU R10, [R1+0x65c] ;  /* 0x00065c00010a7983 */ /* 0x000ee20000300800 */
[----:B-1----:R-:W-:Y:S02]  /*29ca0*/  SEL R8, RZ, 0x4, !P1 ;  /* 0x00000004ff087807 */ /* 0x002fe40004800000 */
[----:B------:R-:W-:-:S02]  /*29cb0*/  ISETP.GT.AND P1, PT, R3, 0x3f, PT ;  /* 0x0000003f0300780c */ /* 0x000fc40003f24270 */
[----:B------:R-:W-:-:S04]  /*29cc0*/  SEL R8, R8, RZ, !P0 ;  /* 0x000000ff08087207 */ /* 0x000fc80004000000 */
[----:B------:R-:W-:Y:S02]  /*29cd0*/  ISETP.NE.U32.AND P2, PT, R8, RZ, PT ;  /* 0x000000ff0800720c */ /* 0x000fe40003f45070 */
[----:B------:R-:W-:-:S04]  /*29ce0*/  SEL R8, RZ, 0x4, !P1 ;  /* 0x00000004ff087807 */ /* 0x000fc80004800000 */
[----:B------:R-:W-:Y:S01]  /*29cf0*/  SEL R8, R8, RZ, !P0 ;  /* 0x000000ff08087207 */ /* 0x000fe20004000000 */
[----:B------:R1:W-:Y:S03]  /*29d00*/  STL [R1+0x62c], R6 ;  /* 0x00062c0601007387 */ /* 0x0003e60000100800 */
[----:B------:R-:W-:Y:S01]  /*29d10*/  ISETP.NE.U32.AND P1, PT, R8, RZ, PT ;  /* 0x000000ff0800720c */ /* 0x000fe20003f25070 */
[----:B------:R-:W-:Y:S02]  /*29d20*/  IMAD.MOV.U32 R8, RZ, RZ, R6 ;  /* 0x000000ffff087224 */ /* 0x000fe400078e0006 */
[----:B-1----:R-:W1:Y:S01]  /*29d30*/  S2R R6, SR_TID.X ;  /* 0x0000000000067919 */ /* 0x002e620000002100 */
[----:B------:R-:W-:Y:S02]  /*29d40*/  IADD3 R147, P4, R147, R5, RZ ;  /* 0x0000000593937210 */ /* 0x000fe40007f9e0ff */
[----:B-1----:R-:W-:Y:S01]  /*29d50*/  LOP3.LUT R6, R6, 0x3f, RZ, 0xc0, !PT ;  /* 0x0000003f06067812 */ /* 0x002fe200078ec0ff */
[----:B--2---:R-:W-:-:S04]  /*29d60*/  IMAD.X R150, R150, 0x1, R4, P3 ;  /* 0x0000000196967824 */ /* 0x004fc800018e0604 */
[----:B------:R-:W-:Y:S02]  /*29d70*/  IMAD.MOV.U32 R9, RZ, RZ, R150 ;  /* 0x000000ffff097224 */ /* 0x000fe400078e0096 */
[----:B----4-:R-:W-:-:S03]  /*29d80*/  IMAD.X R149, R149, 0x1, R4, P4 ;  /* 0x0000000195957824 */ /* 0x010fc600020e0604 */
[----:B------:R1:W-:Y:S04]  /*29d90*/  LDGSTS.E [R7+0x64008], desc[UR4][R8.64], P2 ;  /* 0x6400800008077fae */ /* 0x0003e80009121844 */
[----:B------:R-:W-:Y:S04]  /*29da0*/  STL [R1+0x628], R150 ;  /* 0x0006289601007387 */ /* 0x000fe80000100800 */
[----:B------:R-:W-:Y:S01]  /*29db0*/  STL [R1+0x634], R147 ;  /* 0x0006349301007387 */ /* 0x000fe20000100800 */
[----:B-1----:R-:W-:Y:S02]  /*29dc0*/  IMAD.MOV.U32 R8, RZ, RZ, R147 ;  /* 0x000000ffff087224 */ /* 0x002fe400078e0093 */
[----:B------:R-:W-:Y:S01]  /*29dd0*/  IMAD.MOV.U32 R9, RZ, RZ, R149 ;  /* 0x000000ffff097224 */ /* 0x000fe200078e0095 */
[----:B------:R1:W-:Y:S04]  /*29de0*/  STL [R1+0x630], R149 ;  /* 0x0006309501007387 */ /* 0x0003e80000100800 */
[----:B------:R-:W2:Y:S04]  /*29df0*/  LDL.LU R151, [R1+0x658] ;  /* 0x0006580001977983 */ /* 0x000ea80000300800 */
[----:B------:R4:W-:Y:S01]  /*29e00*/  LDGSTS.E [R7+0x6400c], desc[UR4][R8.64], P1 ;  /* 0x6400c00008077fae */ /* 0x0009e20008921844 */
[----:B------:R-:W-:-:S02]  /*29e10*/  ISETP.GE.AND P1, PT, R6, R3, PT ;  /* 0x000000030600720c */ /* 0x000fc40003f26270 */
[----:B---3--:R-:W-:Y:S01]  /*29e20*/  IADD3 R10, P2, R10, R2, RZ ;  /* 0x000000020a0a7210 */ /* 0x008fe20007f5e0ff */
[----:B------:R-:W-:Y:S01]  /*29e30*/  ULEA UR8, UR60, UR6, 0x11 ;  /* 0x000000063c087291 */ /* 0x000fe2000f8e883f */
[----:B------:R-:W3:Y:S04]  /*29e40*/  LDL R8, [R1+0xe3c] ;  /* 0x000e3c0001087983 */ /* 0x000ee80000100800 */
[----:B------:R-:W4:Y:S04]  /*29e50*/  LDL.LU R9, [R1+0x638] ;  /* 0x0006380001097983 */ /* 0x000f280000300800 */
[----:B-1----:R-:W3:Y:S04]  /*29e60*/  LDL.LU R149, [R1+0x678] ;  /* 0x0006780001957983 */ /* 0x002ee80000300800 */
[----:B------:R-:W3:Y:S04]  /*29e70*/  LDL.LU R6, [R1+0x67c] ;  /* 0x00067c0001067983 */ /* 0x000ee80000300800 */
[----:B------:R-:W3:Y:S04]  /*29e80*/  LDL.LU R150, [R1+0x698] ;  /* 0x0006980001967983 */ /* 0x000ee80000300800 */
[----:B------:R-:W3:Y:S01]  /*29e90*/  LDL.LU R147, [R1+0x69c] ;  /* 0x00069c0001937983 */ /* 0x000ee20000300800 */
[----:B------:R-:W-:-:S02]  /*29ea0*/  SEL R3, RZ, 0x4, P1 ;  /* 0x00000004ff037807 */ /* 0x000fc40000800000 */
[----:B------:R-:W-:Y:S01]  /*29eb0*/  IADD3 R148, P1, R148, R2, RZ ;  /* 0x0000000294947210 */ /* 0x000fe20007f3e0ff */
[----:B------:R-:W0:Y:S01]  /*29ec0*/  LDGDEPBAR ;  /* 0x00000000000079af */ /* 0x000e220000000000 */
[----:B------:R-:W-:-:S04]  /*29ed0*/  SEL R3, R3, RZ, !P0 ;  /* 0x000000ff03037207 */ /* 0x000fc80004000000 */
[----:B------:R-:W-:Y:S01]  /*29ee0*/  ISETP.NE.U32.AND P0, PT, R3, RZ, PT ;  /* 0x000000ff0300720c */ /* 0x000fe20003f05070 */
[----:B------:R1:W-:Y:S01]  /*29ef0*/  STL [R1+0x63c], R148 ;  /* 0x00063c9401007387 */ /* 0x0003e20000100800 */
[--C-:B--2---:R-:W-:Y:S02]  /*29f00*/  IMAD.X R151, R151, 0x1, R0.reuse, P2 ;  /* 0x0000000197977824 */ /* 0x104fe400010e0600 */
[----:B----4-:R-:W-:Y:S02]  /*29f10*/  IMAD.X R9, R9, 0x1, R0, P1 ;  /* 0x0000000109097824 */ /* 0x010fe400008e0600 */
[----:B---3--:R-:W-:Y:S02]  /*29f20*/  VIADD R3, R8, UR8 ;  /* 0x0000000808037c36 */ /* 0x008fe40008000000 */
[----:B------:R-:W-:Y:S01]  /*29f30*/  IMAD.MOV.U32 R8, RZ, RZ, R148 ;  /* 0x000000ffff087224 */ /* 0x000fe200078e0094 */
[----:B------:R2:W-:Y:S04]  /*29f40*/  STL [R1+0x638], R9 ;  /* 0x0006380901007387 */ /* 0x0005e80000100800 */
[----:B------:R3:W-:Y:S01]  /*29f50*/  STL [R1+0x65c], R10 ;  /* 0x00065c0a01007387 */ /* 0x0007e20000100800 */
[----:B------:R-:W-:-:S03]  /*29f60*/  IADD3 R6, P1, R6, R2, RZ ;  /* 0x0000000206067210 */ /* 0x000fc60007f3e0ff */
[----:B------:R4:W-:Y:S04]  /*29f70*/  STL [R1+0x658], R151 ;  /* 0x0006589701007387 */ /* 0x0009e80000100800 */
[----:B------:R-:W4:Y:S01]  /*29f80*/  LDL.LU R7, [R1+0x6bc] ;  /* 0x0006bc0001077983 */ /* 0x000f220000300800 */
[----:B------:R-:W-:Y:S01]  /*29f90*/  IADD3 R147, P2, R147, R2, RZ ;  /* 0x0000000293937210 */ /* 0x000fe20007f5e0ff */
[--C-:B------:R-:W-:Y:S02]  /*29fa0*/  IMAD.X R149, R149, 0x1, R0.reuse, P1 ;  /* 0x0000000195957824 */ /* 0x100fe400008e0600 */
[----:B------:R2:W-:Y:S04]  /*29fb0*/  LDGSTS.E [R3], desc[UR4][R8.64], P0 ;  /* 0x0000000008037fae */ /* 0x0005e80008121844 */
[----:B-1----:R-:W4:Y:S01]  /*29fc0*/  LDL.LU R148, [R1+0x6dc] ;  /* 0x0006dc0001947983 */ /* 0x002f220000300800 */
[----:B------:R-:W-:-:S02]  /*29fd0*/  IMAD.X R150, R150, 0x1, R0, P2 ;  /* 0x0000000196967824 */ /* 0x000fc400010e0600 */
[----:B--2---:R-:W-:Y:S02]  /*29fe0*/  IMAD.MOV.U32 R8, RZ, RZ, R10 ;  /* 0x000000ffff087224 */ /* 0x004fe400078e000a */
[----:B------:R-:W-:Y:S01]  /*29ff0*/  IMAD.MOV.U32 R9, RZ, RZ, R151 ;  /* 0x000000ffff097224 */ /* 0x000fe200078e0097 */
[----:B---3--:R-:W2:Y:S04]  /*2a000*/  LDL.LU R10, [R1+0x6b8] ;  /* 0x0006b800010a7983 */ /* 0x008ea80000300800 */
[----:B----4-:R-:W3:Y:S04]  /*2a010*/  LDL.LU R151, [R1+0x6d8] ;  /* 0x0006d80001977983 */ /* 0x010ee80000300800 */
[----:B------:R1:W-:Y:S04]  /*2a020*/  LDGSTS.E [R3+0x400], desc[UR4][R8.64], P0 ;  /* 0x0040000008037fae */ /* 0x0003e80008121844 */
[----:B------:R4:W-:Y:S04]  /*2a030*/  STL [R1+0x67c], R6 ;  /* 0x00067c0601007387 */ /* 0x0009e80000100800 */
[----:B------:R4:W-:Y:S01]  /*2a040*/  STL [R1+0x678], R149 ;  /* 0x0006789501007387 */ /* 0x0009e20000100800 */
[----:B-1----:R-:W-:-:S03]  /*2a050*/  IMAD.MOV.U32 R8, RZ, RZ, R6 ;  /* 0x000000ffff087224 */ /* 0x002fc600078e0006 */
[----:B------:R1:W-:Y:S01]  /*2a060*/  STL [R1+0x69c], R147 ;  /* 0x00069c9301007387 */ /* 0x0003e20000100800 */
[----:B------:R-:W-:-:S03]  /*2a070*/  IMAD.MOV.U32 R9, RZ, RZ, R149 ;  /* 0x000000ffff097224 */ /* 0x000fc600078e0095 */
[----:B----4-:R-:W4:Y:S04]  /*2a080*/  LDL.LU R6, [R1+0x6fc] ;  /* 0x0006fc0001067983 */ /* 0x010f280000300800 */
[----:B------:R1:W-:Y:S04]  /*2a090*/  STL [R1+0x698], R150 ;  /* 0x0006989601007387 */ /* 0x0003e80000100800 */
[----:B------:R1:W-:Y:S04]  /*2a0a0*/  LDGSTS.E [R3+0x800], desc[UR4][R8.64], P0 ;  /* 0x0080000008037fae */ /* 0x0003e80008121844 */
[----:B------:R-:W4:Y:S01]  /*2a0b0*/  LDL.LU R149, [R1+0x71c] ;  /* 0x00071c0001957983 */ /* 0x000f220000300800 */
[----:B-1----:R-:W-:-:S03]  /*2a0c0*/  IMAD.MOV.U32 R8, RZ, RZ, R147 ;  /* 0x000000ffff087224 */ /* 0x002fc600078e0093 */
[----:B------:R-:W4:Y:S01]  /*2a0d0*/  LDL.LU R147, [R1+0x6f8] ;  /* 0x0006f80001937983 */ /* 0x000f220000300800 */
[----:B------:R-:W-:-:S03]  /*2a0e0*/  IMAD.MOV.U32 R9, RZ, RZ, R150 ;  /* 0x000000ffff097224 */ /* 0x000fc600078e0096 */
[----:B------:R-:W4:Y:S04]  /*2a0f0*/  LDL.LU R150, [R1+0x718] ;  /* 0x0007180001967983 */ /* 0x000f280000300800 */
[----:B------:R1:W-:Y:S01]  /*2a100*/  LDGSTS.E [R3+0xc00], desc[UR4][R8.64], P0 ;  /* 0x00c0000008037fae */ /* 0x0003e20008121844 */
[-C--:B------:R-:W-:Y:S02]  /*2a110*/  IADD3 R7, P1, R7, R2.reuse, RZ ;  /* 0x0000000207077210 */ /* 0x080fe40007f3e0ff */
[----:B------:R-:W-:-:S03]  /*2a120*/  IADD3 R148, P2, R148, R2, RZ ;  /* 0x0000000294947210 */ /* 0x000fc60007f5e0ff */
[----:B------:R3:W-:Y:S01]  /*2a130*/  STL [R1+0x6bc], R7 ;  /* 0x0006bc0701007387 */ /* 0x0007e20000100800 */
[----:B-1----:R-:W-:Y:S02]  /*2a140*/  IMAD.MOV.U32 R8, RZ, RZ, R7 ;  /* 0x000000ffff087224 */ /* 0x002fe400078e0007 */
[--C-:B--2---:R-:W-:Y:S02]  /*2a150*/  IMAD.X R10, R10, 0x1, R0.reuse, P1 ;  /* 0x000000010a0a7824 */ /* 0x104fe400008e0600 */
[----:B---3--:R-:W-:-:S03]  /*2a160*/  IMAD.X R151, R151, 0x1, R0, P2 ;  /* 0x0000000197977824 */ /* 0x008fc600010e0600 */
[----:B------:R1:W-:Y:S01]  /*2a170*/  STL [R1+0x6b8], R10 ;  /* 0x0006b80a01007387 */ /* 0x0003e20000100800 */
[----:B------:R-:W-:-:S03]  /*2a180*/  IMAD.MOV.U32 R9, RZ, RZ, R10 ;  /* 0x000000ffff097224 */ /* 0x000fc600078e000a */
[----:B------:R2:W-:Y:S04]  /*2a190*/  STL [R1+0x6dc], R148 ;  /* 0x0006dc9401007387 */ /* 0x0005e80000100800 */
[----:B------:R-:W3:Y:S04]  /*2a1a0*/  LDL.LU R7, [R1+0x73c] ;  /* 0x00073c0001077983 */ /* 0x000ee80000300800 */
[----:B------:R2:W-:Y:S04]  /*2a1b0*/  STL [R1+0x6d8], R151 ;  /* 0x0006d89701007387 */ /* 0x0005e80000100800 */
[----:B------:R2:W-:Y:S01]  /*2a1c0*/  LDGSTS.E [R3+0x1000], desc[UR4][R8.64], P0 ;  /* 0x0100000008037fae */ /* 0x0005e20008121844 */
[----:B----4-:R-:W-:-:S03]  /*2a1d0*/  IADD3 R6, P1, R6, R2, RZ ;  /* 0x0000000206067210 */ /* 0x010fc60007f3e0ff */
[----:B-1----:R-:W4:Y:S01]  /*2a1e0*/  LDL.LU R10, [R1+0x75c] ;  /* 0x00075c00010a7983 */ /* 0x002f220000300800 */
[----:B--2---:R-:W-:Y:S02]  /*2a1f0*/  IMAD.MOV.U32 R8, RZ, RZ, R148 ;  /* 0x000000ffff087224 */ /* 0x004fe400078e0094 */
[----:B------:R-:W-:Y:S01]  /*2a200*/  IMAD.MOV.U32 R9, RZ, RZ, R151 ;  /* 0x000000ffff097224 */ /* 0x000fe200078e0097 */
[----:B------:R-:W2:Y:S01]  /*2a210*/  LDL.LU R148, [R1+0x738] ;  /* 0x0007380001947983 */ /* 0x000ea20000300800 */
[----:B------:R-:W-:-:S03]  /*2a220*/  IADD3 R149, P2, R149, R2, RZ ;  /* 0x0000000295957210 */ /* 0x000fc60007f5e0ff */
[----:B------:R-:W2:Y:S04]  /*2a230*/  LDL.LU R151, [R1+0x758] ;  /* 0x0007580001977983 */ /* 0x000ea80000300800 */
[----:B------:R1:W-:Y:S01]  /*2a240*/  LDGSTS.E [R3+0x1400], desc[UR4][R8.64], P0 ;  /* 0x0140000008037fae */ /* 0x0003e20008121844 */
[----:B------:R-:W-:-:S03]  /*2a250*/  IMAD.X R147, R147, 0x1, R0, P1 ;  /* 0x0000000193937824 */ /* 0x000fc600008e0600 */
[----:B------:R1:W-:Y:S01]  /*2a260*/  STL [R1+0x6fc], R6 ;  /* 0x0006fc0601007387 */ /* 0x0003e20000100800 */
[----:B------:R-:W-:-:S03]  /*2a270*/  IMAD.X R150, R150, 0x1, R0, P2 ;  /* 0x0000000196967824 */ /* 0x000fc600010e0600 */
[----:B------:R1:W-:Y:S02]  /*2a280*/  STL [R1+0x6f8], R147 ;  /* 0x0006f89301007387 */ /* 0x0003e40000100800 */
[----:B-1----:R-:W-:Y:S02]  /*2a290*/  IMAD.MOV.U32 R8, RZ, RZ, R6 ;  /* 0x000000ffff087224 */ /* 0x002fe400078e0006 */
[----:B------:R1:W-:Y:S01]  /*2a2a0*/  STL [R1+0x71c], R149 ;  /* 0x00071c9501007387 */ /* 0x0003e20000100800 */
[----:B------:R-:W-:-:S03]  /*2a2b0*/  IMAD.MOV.U32 R9, RZ, RZ, R147 ;  /* 0x000000ffff097224 */ /* 0x000fc600078e0093 */
[----:B------:R-:W2:Y:S04]  /*2a2c0*/  LDL.LU R6, [R1+0x77c] ;  /* 0x00077c0001067983 */ /* 0x000ea80000300800 */
[----:B------:R1:W-:Y:S04]  /*2a2d0*/  STL [R1+0x718], R150 ;  /* 0x0007189601007387 */ /* 0x0003e80000100800 */
[----:B------:R1:W-:Y:S04]  /*2a2e0*/  LDGSTS.E [R3+0x1800], desc[UR4][R8.64], P0 ;  /* 0x0180000008037fae */ /* 0x0003e80008121844 */
[----:B------:R-:W2:Y:S01]  /*2a2f0*/  LDL.LU R147, [R1+0x79c] ;  /* 0x00079c0001937983 */ /* 0x000ea20000300800 */
[----:B-1----:R-:W-:-:S03]  /*2a300*/  IMAD.MOV.U32 R8, RZ, RZ, R149 ;  /* 0x000000ffff087224 */ /* 0x002fc600078e0095 */
[----:B------:R-:W2:Y:S01]  /*2a310*/  LDL.LU R149, [R1+0x778] ;  /* 0x0007780001957983 */ /* 0x000ea20000300800 */
[----:B------:R-:W-:-:S03]  /*2a320*/  IMAD.MOV.U32 R9, RZ, RZ, R150 ;  /* 0x000000ffff097224 */ /* 0x000fc600078e0096 */
[----:B------:R-:W2:Y:S04]  /*2a330*/  LDL.LU R150, [R1+0x798] ;  /* 0x0007980001967983 */ /* 0x000ea80000300800 */
[----:B------:R1:W-:Y:S01]  /*2a340*/  LDGSTS.E [R3+0x1c00], desc[UR4][R8.64], P0 ;  /* 0x01c0000008037fae */ /* 0x0003e20008121844 */
[----:B---3--:R-:W-:-:S05]  /*2a350*/  IADD3 R7, P1, R7, R2, RZ ;  /* 0x0000000207077210 */ /* 0x008fca0007f3e0ff */
[----:B------:R3:W-:Y:S01]  /*2a360*/  STL [R1+0x73c], R7 ;  /* 0x00073c0701007387 */ /* 0x0007e20000100800 */
[----:B-1----:R-:W-:Y:S01]  /*2a370*/  IMAD.MOV.U32 R8, RZ, RZ, R7 ;  /* 0x000000ffff087224 */ /* 0x002fe200078e0007 */
[----:B----4-:R-:W-:Y:S01]  /*2a380*/  IADD3 R10, P2, R10, R2, RZ ;  /* 0x000000020a0a7210 */ /* 0x010fe20007f5e0ff */
[----:B--2---:R-:W-:-:S04]  /*2a390*/  IMAD.X R148, R148, 0x1, R0, P1 ;  /* 0x0000000194947824 */ /* 0x004fc800008e0600 */
[----:B------:R-:W-:Y:S01]  /*2a3a0*/  IMAD.X R151, R151, 0x1, R0, P2 ;  /* 0x0000000197977824 */ /* 0x000fe200010e0600 */
[----:B------:R1:W-:Y:S01]  /*2a3b0*/  STL [R1+0x738], R148 ;  /* 0x0007389401007387 */ /* 0x0003e20000100800 */
[----:B------:R-:W-:-:S03]  /*2a3c0*/  IMAD.MOV.U32 R9, RZ, RZ, R148 ;  /* 0x000000ffff097224 */ /* 0x000fc600078e0094 */
[----:B------:R2:W-:Y:S04]  /*2a3d0*/  STL [R1+0x75c], R10 ;  /* 0x00075c0a01007387 */ /* 0x0005e80000100800 */
[----:B---3--:R-:W3:Y:S04]  /*2a3e0*/  LDL.LU R7, [R1+0x7bc] ;  /* 0x0007bc0001077983 */ /* 0x008ee80000300800 */
[----:B------:R4:W-:Y:S04]  /*2a3f0*/  STL [R1+0x758], R151 ;  /* 0x0007589701007387 */ /* 0x0009e80000100800 */
[----:B------:R4:W-:Y:S01]  /*2a400*/  LDGSTS.E [R3+0x2000], desc[UR4][R8.64], P0 ;  /* 0x0200000008037fae */ /* 0x0009e20008121844 */
[----:B------:R-:W-:-:S03]  /*2a410*/  IADD3 R6, P1, R6, R2, RZ ;  /* 0x0000000206067210 */ /* 0x000fc60007f3e0ff */
[----:B-1----:R-:W3:Y:S01]  /*2a420*/  LDL.LU R148, [R1+0x7dc] ;  /* 0x0007dc0001947983 */ /* 0x002ee20000300800 */
[----:B----4-:R-:W-:Y:S02]  /*2a430*/  IMAD.MOV.U32 R8, RZ, RZ, R10 ;  /* 0x000000ffff087224 */ /* 0x010fe400078e000a */
[----:B------:R-:W-:Y:S01]  /*2a440*/  IMAD.MOV.U32 R9, RZ, RZ, R151 ;  /* 0x000000ffff097224 */ /* 0x000fe200078e0097 */
[----:B--2---:R-:W2:Y:S01]  /*2a450*/  LDL.LU R10, [R1+0x7b8] ;  /* 0x0007b800010a7983 */ /* 0x004ea20000300800 */
[----:B------:R-:W-:-:S03]  /*2a460*/  IADD3 R147, P2, R147, R2, RZ ;  /* 0x0000000293937210 */ /* 0x000fc60007f5e0ff */
[----:B------:R-:W4:Y:S04]  /*2a470*/  LDL.LU R151, [R1+0x7d8] ;  /* 0x0007d80001977983 */ /* 0x000f280000300800 */
        /* <DEDUP_REMOVED lines=8> */
[----:B------:R-:W4:Y:S04]  /*2a500*/  LDL.LU R6, [R1+0x7fc] ;  /* 0x0007fc0001067983 */ /* 0x000f280000300800 */
        /* <DEDUP_REMOVED lines=8> */
[----:B---3--:R-:W-:-:S05]  /*2a590*/  IADD3 R7, P1, R7, R2, RZ ;  /* 0x0000000207077210 */ /* 0x008fca0007f3e0ff */
[----:B------:R3:W-:Y:S01]  /*2a5a0*/  STL [R1+0x7bc], R7 ;  /* 0x0007bc0701007387 */ /* 0x0007e20000100800 */
[----:B-1----:R-:W-:Y:S01]  /*2a5b0*/  IMAD.MOV.U32 R8, RZ, RZ, R7 ;  /* 0x000000ffff087224 */ /* 0x002fe200078e0007 */
[----:B------:R-:W-:Y:S01]  /*2a5c0*/  IADD3 R148, P2, R148, R2, RZ ;  /* 0x0000000294947210 */ /* 0x000fe20007f5e0ff */
[----:B--2---:R-:W-:-:S04]  /*2a5d0*/  IMAD.X R10, R10, 0x1, R0, P1 ;  /* 0x000000010a0a7824 */ /* 0x004fc800008e0600 */
[----:B----4-:R-:W-:Y:S01]  /*2a5e0*/  IMAD.X R151, R151, 0x1, R0, P2 ;  /* 0x0000000197977824 */ /* 0x010fe200010e0600 */
        /* <DEDUP_REMOVED lines=8> */
[----:B--2---:R-:W-:Y:S02]  /*2a670*/  IMAD.MOV.U32 R8, RZ, RZ, R148 ;  /* 0x000000ffff087224 */ /* 0x004fe400078e0094 */
[----:B------:R-:W-:Y:S01]  /*2a680*/  IMAD.MOV.U32 R9, RZ, RZ, R151 ;  /* 0x000000ffff097224 */ /* 0x000fe200078e0097 */
[----:B------:R-:W2:Y:S01]  /*2a690*/  LDL.LU R148, [R1+0x838] ;  /* 0x0008380001947983 */ /* 0x000ea20000300800 */
[----:B------:R-:W-:-:S03]  /*2a6a0*/  IADD3 R149, P2, R149, R2, RZ ;  /* 0x0000000295957210 */ /* 0x000fc60007f5e0ff */
[----:B----4-:R-:W4:Y:S04]  /*2a6b0*/  LDL.LU R151, [R1+0x858] ;  /* 0x0008580001977983 */ /* 0x010f280000300800 */
        /* <DEDUP_REMOVED lines=111> */
[----:B------:R-:W-:-:S03]  /*2adb0*/  IADD3.X R150, R150, R0, RZ, P2, !PT ;  /* 0x0000000096967210 */ /* 0x000fc600017fe4ff */
        /* <DEDUP_REMOVED lines=286> */
[----:B------:R-:W-:Y:S01]  /*2bfa0*/  STL [R1+0xd7c], R6 ;  /* 0x000d7c0601007387 */ /* 0x000fe20000100800 */
[----:B------:R-:W-:-:S03]  /*2bfb0*/  IMAD.X R150, R150, 0x1, R0, P2 ;  /* 0x0000000196967824 */ /* 0x000fc600010e0600 */
[----:B------:R1:W-:Y:S02]  /*2bfc0*/  STL [R1+0xd78], R149 ;  /* 0x000d789501007387 */ /* 0x0003e40000100800 */
[----:B-1----:R-:W-:Y:S02]  /*2bfd0*/  IMAD.MOV.U32 R8, RZ, RZ, R6 ;  /* 0x000000ffff087224 */ /* 0x002fe400078e0006 */
[----:B------:R-:W-:Y:S01]  /*2bfe0*/  STL [R1+0xd9c], R147 ;  /* 0x000d9c9301007387 */ /* 0x000fe20000100800 */
        /* <DEDUP_REMOVED lines=11> */
[----:B-1----:R-:W-:Y:S01]  /*2c0a0*/  IMAD.MOV.U32 R8, RZ, RZ, R7 ;  /* 0x000000ffff087224 */ /* 0x002fe200078e0007 */
[----:B------:R-:W-:Y:S01]  /*2c0b0*/  IADD3 R148, P2, R148, R2, RZ ;  /* 0x0000000294947210 */ /* 0x000fe20007f5e0ff */
[----:B--2---:R-:W-:-:S04]  /*2c0c0*/  IMAD.X R10, R10, 0x1, R0, P1 ;  /* 0x000000010a0a7824 */ /* 0x004fc800008e0600 */
[----:B------:R-:W-:Y:S02]  /*2c0d0*/  IMAD.MOV.U32 R9, RZ, RZ, R10 ;  /* 0x000000ffff097224 */ /* 0x000fe400078e000a */
[----:B----4-:R-:W-:-:S03]  /*2c0e0*/  IMAD.X R151, R151, 0x1, R0, P2 ;  /* 0x0000000197977824 */ /* 0x010fc600010e0600 */
[----:B------:R1:W-:Y:S04]  /*2c0f0*/  LDGSTS.E [R3+0x17000], desc[UR4][R8.64], P0 ;  /* 0x1700000008037fae */ /* 0x0003e80008121844 */
[----:B------:R2:W-:Y:S04]  /*2c100*/  STL [R1+0xdbc], R7 ;  /* 0x000dbc0701007387 */ /* 0x0005e80000100800 */
[----:B------:R3:W-:Y:S01]  /*2c110*/  STL [R1+0xdb8], R10 ;  /* 0x000db80a01007387 */ /* 0x0007e20000100800 */
[----:B-1----:R-:W-:Y:S02]  /*2c120*/  IMAD.MOV.U32 R8, RZ, RZ, R148 ;  /* 0x000000ffff087224 */ /* 0x002fe400078e0094 */
[----:B------:R-:W-:Y:S01]  /*2c130*/  IMAD.MOV.U32 R9, RZ, RZ, R151 ;  /* 0x000000ffff097224 */ /* 0x000fe200078e0097 */
[-C--:B------:R-:W-:Y:S01]  /*2c140*/  IADD3 R149, P1, R149, R2.reuse, RZ ;  /* 0x0000000295957210 */ /* 0x080fe20007f3e0ff */
[----:B------:R1:W-:Y:S04]  /*2c150*/  STL [R1+0xddc], R148 ;  /* 0x000ddc9401007387 */ /* 0x0003e80000100800 */
[----:B--2---:R-:W2:Y:S04]  /*2c160*/  LDL.LU R7, [R1+0x644] ;  /* 0x0006440001077983 */ /* 0x004ea80000300800 */
[----:B------:R4:W-:Y:S01]  /*2c170*/  LDGSTS.E [R3+0x17400], desc[UR4][R8.64], P0 ;  /* 0x1740000008037fae */ /* 0x0009e20008121844 */
[----:B------:R-:W-:-:S03]  /*2c180*/  IADD3 R6, P2, R6, R2, RZ ;  /* 0x0000000206067210 */ /* 0x000fc60007f5e0ff */
[----:B------:R4:W-:Y:S04]  /*2c190*/  STL [R1+0xdd8], R151 ;  /* 0x000dd89701007387 */ /* 0x0009e80000100800 */
[----:B---3--:R-:W3:Y:S01]  /*2c1a0*/  LDL.LU R10, [R1+0x664] ;  /* 0x00066400010a7983 */ /* 0x008ee20000300800 */
[----:B------:R-:W-:-:S03]  /*2c1b0*/  IMAD.X R150, R150, 0x1, R0, P1 ;  /* 0x0000000196967824 */ /* 0x000fc600008e0600 */
[----:B-1----:R-:W3:Y:S01]  /*2c1c0*/  LDL.LU R148, [R1+0x640] ;  /* 0x0006400001947983 */ /* 0x002ee20000300800 */
[----:B----4-:R-:W-:Y:S02]  /*2c1d0*/  IMAD.MOV.U32 R8, RZ, RZ, R149 ;  /* 0x000000ffff087224 */ /* 0x010fe400078e0095 */
[----:B------:R-:W-:Y:S01]  /*2c1e0*/  IMAD.MOV.U32 R9, RZ, RZ, R150 ;  /* 0x000000ffff097224 */ /* 0x000fe200078e0096 */
[----:B------:R-:W4:Y:S01]  /*2c1f0*/  LDL.LU R151, [R1+0x660] ;  /* 0x0006600001977983 */ /* 0x000f220000300800 */
[----:B------:R-:W-:-:S03]  /*2c200*/  IMAD.X R147, R147, 0x1, R0, P2 ;  /* 0x0000000193937824 */ /* 0x000fc600010e0600 */
[----:B------:R1:W-:Y:S04]  /*2c210*/  STL [R1+0xdfc], R149 ;  /* 0x000dfc9501007387 */ /* 0x0003e80000100800 */
[----:B------:R-:W-:Y:S04]  /*2c220*/  STL [R1+0xdf8], R150 ;  /* 0x000df89601007387 */ /* 0x000fe80000100800 */
[----:B------:R1:W-:Y:S04]  /*2c230*/  LDGSTS.E [R3+0x17800], desc[UR4][R8.64], P0 ;  /* 0x1780000008037fae */ /* 0x0003e80008121844 */
[----:B------:R1:W-:Y:S04]  /*2c240*/  STL [R1+0xe1c], R6 ;  /* 0x000e1c0601007387 */ /* 0x0003e80000100800 */
[----:B------:R1:W-:Y:S02]  /*2c250*/  STL [R1+0xe18], R147 ;  /* 0x000e189301007387 */ /* 0x0003e40000100800 */
[----:B-1----:R-:W-:-:S02]  /*2c260*/  IMAD.MOV.U32 R8, RZ, RZ, R6 ;  /* 0x000000ffff087224 */ /* 0x002fc400078e0006 */
[----:B------:R-:W4:Y:S01]  /*2c270*/  LDL.LU R149, [R1+0x680] ;  /* 0x0006800001957983 */ /* 0x000f220000300800 */
[----:B------:R-:W-:-:S03]  /*2c280*/  IMAD.MOV.U32 R9, RZ, RZ, R147 ;  /* 0x000000ffff097224 */ /* 0x000fc600078e0093 */
[----:B------:R-:W4:Y:S04]  /*2c290*/  LDL.LU R6, [R1+0x684] ;  /* 0x0006840001067983 */ /* 0x000f280000300800 */
[----:B------:R-:W4:Y:S04]  /*2c2a0*/  LDL.LU R150, [R1+0x6a0] ;  /* 0x0006a00001967983 */ /* 0x000f280000300800 */
[----:B------:R-:W4:Y:S04]  /*2c2b0*/  LDL.LU R147, [R1+0x6a4] ;  /* 0x0006a40001937983 */ /* 0x000f280000300800 */
[----:B------:R1:W-:Y:S04]  /*2c2c0*/  LDGSTS.E [R3+0x17c00], desc[UR4][R8.64], P0 ;  /* 0x17c0000008037fae */ /* 0x0003e80008121844 */
[----:B------:R-:W4:Y:S01]  /*2c2d0*/  LDL R9, [R1+0xf70] ;  /* 0x000f700001097983 */ /* 0x000f220000100800 */
[----:B--2---:R-:W-:-:S05]  /*2c2e0*/  IADD3 R7, P1, R7, R2, RZ ;  /* 0x0000000207077210 */ /* 0x004fca0007f3e0ff */
[----:B------:R2:W-:Y:S01]  /*2c2f0*/  STL [R1+0x644], R7 ;  /* 0x0006440701007387 */ /* 0x0005e20000100800 */
[----:B---3--:R-:W-:Y:S01]  /*2c300*/  IADD3 R10, P2, R10, R2, RZ ;  /* 0x000000020a0a7210 */ /* 0x008fe20007f5e0ff */
[----:B------:R-:W-:-:S04]  /*2c310*/  IMAD.X R148, R148, 0x1, R0, P1 ;  /* 0x0000000194947824 */ /* 0x000fc800008e0600 */
[----:B----4-:R-:W-:Y:S01]  /*2c320*/  IMAD.X R151, R151, 0x1, R0, P2 ;  /* 0x0000000197977824 */ /* 0x010fe200010e0600 */
[----:B------:R3:W-:Y:S01]  /*2c330*/  STL [R1+0x640], R148 ;  /* 0x0006409401007387 */ /* 0x0007e20000100800 */
[----:B-1----:R-:W-:-:S03]  /*2c340*/  IMAD.MOV.U32 R8, RZ, RZ, R7 ;  /* 0x000000ffff087224 */ /* 0x002fc600078e0007 */
[----:B------:R1:W-:Y:S04]  /*2c350*/  STL [R1+0x664], R10 ;  /* 0x0006640a01007387 */ /* 0x0003e80000100800 */
[----:B------:R4:W-:Y:S04]  /*2c360*/  STL [R1+0x660], R151 ;  /* 0x0006609701007387 */ /* 0x0009e80000100800 */
[----:B--2---:R-:W2:Y:S01]  /*2c370*/  LDL.LU R7, [R1+0x6c4] ;  /* 0x0006c40001077983 */ /* 0x004ea20000300800 */
[----:B------:R-:W-:-:S05]  /*2c380*/  IADD3 R6, P1, R6, R2, RZ ;  /* 0x0000000206067210 */ /* 0x000fca0007f3e0ff */
[----:B------:R-:W-:Y:S01]  /*2c390*/  IMAD.X R149, R149, 0x1, R0, P1 ;  /* 0x0000000195957824 */ /* 0x000fe200008e0600 */
[----:B------:R-:W-:Y:S01]  /*2c3a0*/  IADD3 R147, P2, R147, R2, RZ ;  /* 0x0000000293937210 */ /* 0x000fe20007f5e0ff */
[----:B------:R-:W-:Y:S02]  /*2c3b0*/  VIADD R3, R9, UR8 ;  /* 0x0000000809037c36 */ /* 0x000fe40008000000 */
[----:B------:R-:W-:Y:S02]  /*2c3c0*/  IMAD.MOV.U32 R9, RZ, RZ, R148 ;  /* 0x000000ffff097224 */ /* 0x000fe400078e0094 */
[----:B---3--:R-:W3:Y:S04]  /*2c3d0*/  LDL.LU R148, [R1+0x6e4] ;  /* 0x0006e40001947983 */ /* 0x008ee80000300800 */
[----:B------:R1:W-:Y:S01]  /*2c3e0*/  LDGSTS.E [R3+0x100], desc[UR4][R8.64], P0 ;  /* 0x0010000008037fae */ /* 0x0003e20008121844 */
[----:B------:R-:W-:-:S02]  /*2c3f0*/  IMAD.X R150, R150, 0x1, R0, P2 ;  /* 0x0000000196967824 */ /* 0x000fc400010e0600 */
[----:B-1----:R-:W-:Y:S02]  /*2c400*/  IMAD.MOV.U32 R8, RZ, RZ, R10 ;  /* 0x000000ffff087224 */ /* 0x002fe400078e000a */
[----:B------:R-:W-:Y:S01]  /*2c410*/  IMAD.MOV.U32 R9, RZ, RZ, R151 ;  /* 0x000000ffff097224 */ /* 0x000fe200078e0097 */
[----:B------:R-:W3:Y:S04]  /*2c420*/  LDL.LU R10, [R1+0x6c0] ;  /* 0x0006c000010a7983 */ /* 0x000ee80000300800 */
[----:B----4-:R-:W4:Y:S04]  /*2c430*/  LDL.LU R151, [R1+0x6e0] ;  /* 0x0006e00001977983 */ /* 0x010f280000300800 */
[----:B------:R1:W-:Y:S04]  /*2c440*/  LDGSTS.E [R3+0x500], desc[UR4][R8.64], P0 ;  /* 0x0050000008037fae */ /* 0x0003e80008121844 */
[----:B------:R1:W-:Y:S04]  /*2c450*/  STL [R1+0x684], R6 ;  /* 0x0006840601007387 */ /* 0x0003e80000100800 */
[----:B------:R1:W-:Y:S02]  /*2c460*/  STL [R1+0x680], R149 ;  /* 0x0006809501007387 */ /* 0x0003e40000100800 */
[----:B-1----:R-:W-:-:S02]  /*2c470*/  IMAD.MOV.U32 R8, RZ, RZ, R6 ;  /* 0x000000ffff087224 */ /* 0x002fc400078e0006 */
        /* <DEDUP_REMOVED lines=11> */
[----:B--2---:R-:W-:-:S05]  /*2c530*/  IADD3 R7, P1, R7, R2, RZ ;  /* 0x0000000207077210 */ /* 0x004fca0007f3e0ff */
[----:B------:R2:W-:Y:S01]  /*2c540*/  STL [R1+0x6c4], R7 ;  /* 0x0006c40701007387 */ /* 0x0005e20000100800 */
[----:B-1----:R-:W-:Y:S01]  /*2c550*/  IMAD.MOV.U32 R8, RZ, RZ, R7 ;  /* 0x000000ffff087224 */ /* 0x002fe200078e0007 */
[----:B---3--:R-:W-:Y:S01]  /*2c560*/  IADD3 R148, P2, R148, R2, RZ ;  /* 0x0000000294947210 */ /* 0x008fe20007f5e0ff */
[----:B------:R-:W-:-:S04]  /*2c570*/  IMAD.X R10, R10, 0x1, R0, P1 ;  /* 0x000000010a0a7824 */ /* 0x000fc800008e0600 */
[----:B----4-:R-:W-:Y:S01]  /*2c580*/  IMAD.X R151, R151, 0x1, R0, P2 ;  /* 0x0000000197977824 */ /* 0x010fe200010e0600 */
[----:B------:R1:W-:Y:S01]  /*2c590*/  STL [R1+0x6c0], R10 ;  /* 0x0006c00a01007387 */ /* 0x0003e20000100800 */
[----:B------:R-:W-:-:S03]  /*2c5a0*/  IMAD.MOV.U32 R9, RZ, RZ, R10 ;  /* 0x000000ffff097224 */ /* 0x000fc600078e000a */
[----:B------:R3:W-:Y:S04]  /*2c5b0*/  STL [R1+0x6e4], R148 ;  /* 0x0006e49401007387 */ /* 0x0007e80000100800 */
[----:B--2---:R-:W2:Y:S04]  /*2c5c0*/  LDL.LU R7, [R1+0x744] ;  /* 0x0007440001077983 */ /* 0x004ea80000300800 */
[----:B------:R4:W-:Y:S04]  /*2c5d0*/  STL [R1+0x6e0], R151 ;  /* 0x0006e09701007387 */ /* 0x0009e80000100800 */
[----:B------:R3:W-:Y:S01]  /*2c5e0*/  LDGSTS.E [R3+0x1100], desc[UR4][R8.64], P0 ;  /* 0x0110000008037fae */ /* 0x0007e20008121844 */
[----:B------:R-:W-:-:S03]  /*2c5f0*/  IADD3 R6, P1, R6, R2, RZ ;  /* 0x0000000206067210 */ /* 0x000fc60007f3e0ff */
[----:B-1----:R-:W2:Y:S01]  /*2c600*/  LDL.LU R10, [R1+0x764] ;  /* 0x00076400010a7983 */ /* 0x002ea20000300800 */
[----:B---3--:R-:W-:Y:S02]  /*2c610*/  IMAD.MOV.U32 R8, RZ, RZ, R148 ;  /* 0x000000ffff087224 */ /* 0x008fe400078e0094 */
[----:B------:R-:W-:Y:S01]  /*2c620*/  IMAD.MOV.U32 R9, RZ, RZ, R151 ;  /* 0x000000ffff097224 */ /* 0x000fe200078e0097 */
[----:B------:R-:W3:Y:S01]  /*2c630*/  LDL.LU R148, [R1+0x740] ;  /* 0x0007400001947983 */ /* 0x000ee20000300800 */
        /* <DEDUP_REMOVED lines=22> */
[----:B------:R-:W-:Y:S01]  /*2c7a0*/  IADD3 R10, P2, R10, R2, RZ ;  /* 0x000000020a0a7210 */ /* 0x000fe20007f5e0ff */
[----:B---3--:R-:W-:-:S04]  /*2c7b0*/  IMAD.X R148, R148, 0x1, R0, P1 ;  /* 0x0000000194947824 */ /* 0x008fc800008e0600 */
        /* <DEDUP_REMOVED lines=127> */
[----:B-1----:R-:W-:Y:S01]  /*2cfb0*/  IMAD.MOV.U32 R8, RZ, RZ, R6 ;  /* 0x000000ffff087224 */ /* 0x002fe200078e0006 */
[----:B------:R-:W-:Y:S01]  /*2cfc0*/  MOV R9, R147 ;  /* 0x0000009300097202 */ /* 0x000fe20000000f00 */
[----:B------:R1:W-:Y:S04]  /*2cfd0*/  STL [R1+0x924], R149 ;  /* 0x0009249501007387 */ /* 0x0003e80000100800 */
        /* <DEDUP_REMOVED lines=20> */
[----:B------:R3:W-:Y:S04]  /*2d120*/  LDGSTS.E [R3+0x6100], desc[UR4][R8.64], P0 ;  /* 0x0610000008037fae */ /* 0x0007e80008121844 */
[----:B-1----:R-:W2:Y:S01]  /*2d130*/  LDL.LU R148, [R1+0x9e4] ;  /* 0x0009e40001947983 */ /* 0x002ea20000300800 */
[----:B------:R-:W-:Y:S01]  /*2d140*/  IADD3 R6, P1, R6, R2, RZ ;  /* 0x0000000206067210 */ /* 0x000fe20007f3e0ff */
[----:B---3--:R-:W-:-:S02]  /*2d150*/  IMAD.MOV.U32 R8, RZ, RZ, R10 ;  /* 0x000000ffff087224 */ /* 0x008fc400078e000a */
        /* <DEDUP_REMOVED lines=310> */
[----:B-1----:R-:W-:Y:S01]  /*2e4c0*/  IMAD.MOV.U32 R8, RZ, RZ, R7 ;  /* 0x000000ffff087224 */ /* 0x002fe200078e0007 */
[----:B------:R-:W-:Y:S01]  /*2e4d0*/  IADD3 R148, P2, R148, R2, RZ ;  /* 0x0000000294947210 */ /* 0x000fe20007f5e0ff */
[----:B---3--:R-:W-:-:S04]  /*2e4e0*/  IMAD.X R10, R10, 0x1, R0, P1 ;  /* 0x000000010a0a7824 */ /* 0x008fc800008e0600 */
        /* <DEDUP_REMOVED lines=211> */
[----:B------:R-:W-:-:S03]  /*2f220*/  MOV R9, R150 ;  /* 0x0000009600097202 */ /* 0x000fc60000000f00 */
        /* <DEDUP_REMOVED lines=386> */
[----:B------:R-:W-:Y:S04]  /*30a50*/  STL [R1+0xe0c], R149 ;  /* 0x000e0c9501007387 */ /* 0x000fe80000100800 */
[----:B------:R-:W-:Y:S04]  /*30a60*/  STL [R1+0xe08], R150 ;  /* 0x000e089601007387 */ /* 0x000fe80000100800 */
[----:B------:R1:W-:Y:S04]  /*30a70*/  LDGSTS.E [R3+0x17a00], desc[UR4][R8.64], P0 ;  /* 0x17a0000008037fae */ /* 0x0003e80008121844 */
[----:B------:R-:W-:Y:S04]  /*30a80*/  STL [R1+0xe2c], R6 ;  /* 0x000e2c0601007387 */ /* 0x000fe80000100800 */
[----:B------:R1:W-:Y:S02]  /*30a90*/  STL [R1+0xe28], R147 ;  /* 0x000e289301007387 */ /* 0x0003e40000100800 */
[----:B-1----:R-:W-:-:S02]  /*30aa0*/  IMAD.MOV.U32 R8, RZ, RZ, R6 ;  /* 0x000000ffff087224 */ /* 0x002fc400078e0006 */
[----:B------:R-:W-:Y:S02]  /*30ab0*/  IMAD.MOV.U32 R9, RZ, RZ, R147 ;  /* 0x000000ffff097224 */ /* 0x000fe400078e0093 */
[----:B------:R-:W4:Y:S04]  /*30ac0*/  LDL.LU R147, [R1+0x690] ;  /* 0x0006900001937983 */ /* 0x000f280000300800 */
        /* <DEDUP_REMOVED lines=15> */
[----:B------:R-:W-:Y:S02]  /*30bc0*/  VIADD R3, R9, UR8 ;  /* 0x0000000809037c36 */ /* 0x000fe40008000000 */
[----:B------:R-:W-:-:S02]  /*30bd0*/  IMAD.MOV.U32 R9, RZ, RZ, R148 ;  /* 0x000000ffff097224 */ /* 0x000fc400078e0094 */
[----:B---3--:R-:W3:Y:S04]  /*30be0*/  LDL.LU R148, [R1+0x6f4] ;  /* 0x0006f40001947983 */ /* 0x008ee80000300800 */
[----:B------:R1:W-:Y:S02]  /*30bf0*/  LDGSTS.E [R3+0x300], desc[UR4][R8.64], P0 ;  /* 0x0030000008037fae */ /* 0x0003e40008121844 */
[----:B-1----:R-:W-:Y:S02]  /*30c00*/  IMAD.MOV.U32 R8, RZ, RZ, R10 ;  /* 0x000000ffff087224 */ /* 0x002fe400078e000a */
[----:B------:R-:W3:Y:S01]  /*30c10*/  LDL.LU R10, [R1+0x6d0] ;  /* 0x0006d000010a7983 */ /* 0x000ee20000300800 */
[----:B------:R-:W-:-:S03]  /*30c20*/  IMAD.MOV.U32 R9, RZ, RZ, R151 ;  /* 0x000000ffff097224 */ /* 0x000fc600078e0097 */
[----:B----4-:R-:W4:Y:S01]  /*30c30*/  LDL.LU R151, [R1+0x6f0] ;  /* 0x0006f00001977983 */ /* 0x010f220000300800 */
[-C--:B------:R-:W-:Y:S02]  /*30c40*/  IADD3 R6, P1, R6, R2.reuse, RZ ;  /* 0x0000000206067210 */ /* 0x080fe40007f3e0ff */
[----:B------:R-:W-:Y:S01]  /*30c50*/  IADD3 R149, P2, R149, R2, RZ ;  /* 0x0000000295957210 */ /* 0x000fe20007f5e0ff */
[----:B------:R1:W-:Y:S02]  /*30c60*/  LDGSTS.E [R3+0x700], desc[UR4][R8.64], P0 ;  /* 0x0070000008037fae */ /* 0x0003e40008121844 */
[--C-:B------:R-:W-:Y:S02]  /*30c70*/  IMAD.X R147, R147, 0x1, R0.reuse, P1 ;  /* 0x0000000193937824 */ /* 0x100fe400008e0600 */
        /* <DEDUP_REMOVED lines=10> */
[----:B-1----:R-:W-:-:S02]  /*30d20*/  IMAD.MOV.U32 R8, RZ, RZ, R149 ;  /* 0x000000ffff087224 */ /* 0x002fc400078e0095 */
[----:B------:R-:W-:Y:S01]  /*30d30*/  IMAD.MOV.U32 R9, RZ, RZ, R150 ;  /* 0x000000ffff097224 */ /* 0x000fe200078e0096 */
[----:B------:R-:W4:Y:S04]  /*30d40*/  LDL.LU R149, [R1+0x710] ;  /* 0x0007100001957983 */ /* 0x000f280000300800 */
        /* <DEDUP_REMOVED lines=15> */
[----:B---3--:R-:W-:-:S03]  /*30e40*/  IMAD.MOV.U32 R8, RZ, RZ, R148 ;  /* 0x000000ffff087224 */ /* 0x008fc600078e0094 */
        /* <DEDUP_REMOVED lines=11> */
[----:B------:R-:W-:Y:S01]  /*30f00*/  IMAD.MOV.U32 R9, RZ, RZ, R149 ;  /* 0x000000ffff097224 */ /* 0x000fe200078e0095 */
[----:B------:R1:W-:Y:S04]  /*30f10*/  STL [R1+0x734], R147 ;  /* 0x0007349301007387 */ /* 0x0003e80000100800 */
        /* <DEDUP_REMOVED lines=64> */
[----:B------:R1:W-:Y:S04]  /*31320*/  LDGSTS.E [R3+0x3700], desc[UR4][R8.64], P0 ;  /* 0x0370000008037fae */ /* 0x0003e80008121844 */
[----:B------:R1:W-:Y:S01]  /*31330*/  STL [R1+0x814], R6 ;  /* 0x0008140601007387 */ /* 0x0003e20000100800 */
[--C-:B------:R-:W-:Y:S02]  /*31340*/  IMAD.X R149, R149, 0x1, R0.reuse, P1 ;  /* 0x0000000195957824 */ /* 0x100fe400008e0600 */
        /* <DEDUP_REMOVED lines=18> */
[----:B---3--:R-:W-:-:S03]  /*31470*/  IMAD.X R148, R148, 0x1, R0, P1 ;  /* 0x0000000194947824 */ /* 0x008fc600008e0600 */
[----:B----4-:R-:W-:Y:S02]  /*31480*/  IADD3.X R151, R151, R0, RZ, P2, !PT ;  /* 0x0000000097977210 */ /* 0x010fe400017fe4ff */
        /* <DEDUP_REMOVED lines=15> */
[----:B------:R-:W-:Y:S02]  /*31580*/  IMAD.X R147, R147, 0x1, R0, P1 ;  /* 0x0000000193937824 */ /* 0x000fe400008e0600 */
[----:B-1----:R-:W-:-:S02]  /*31590*/  IMAD.MOV.U32 R8, RZ, RZ, R6 ;  /* 0x000000ffff087224 */ /* 0x002fc400078e0006 */
[----:B------:R-:W-:Y:S01]  /*315a0*/  IMAD.X R150, R150, 0x1, R0, P2 ;  /* 0x0000000196967824 */ /* 0x000fe200010e0600 */
[----:B------:R1:W-:Y:S01]  /*315b0*/  STL [R1+0x890], R147 ;  /* 0x0008909301007387 */ /* 0x0003e20000100800 */
[----:B------:R-:W-:-:S03]  /*315c0*/  IMAD.MOV.U32 R9, RZ, RZ, R147 ;  /* 0x000000ffff097224 */ /* 0x000fc600078e0093 */
[----:B------:R1:W-:Y:S04]  /*315d0*/  STL [R1+0x8b4], R149 ;  /* 0x0008b49501007387 */ /* 0x0003e80000100800 */
[----:B------:R-:W4:Y:S04]  /*315e0*/  LDL.LU R6, [R1+0x914] ;  /* 0x0009140001067983 */ /* 0x000f280000300800 */
[----:B------:R1:W-:Y:S04]  /*315f0*/  STL [R1+0x8b0], R150 ;  /* 0x0008b09601007387 */ /* 0x0003e80000100800 */
[----:B------:R1:W-:Y:S04]  /*31600*/  LDGSTS.E [R3+0x4b00], desc[UR4][R8.64], P0 ;  /* 0x04b0000008037fae */ /* 0x0003e80008121844 */
[----:B-1----:R-:W4:Y:S01]  /*31610*/  LDL.LU R147, [R1+0x934] ;  /* 0x0009340001937983 */ /* 0x002f220000300800 */
[----:B------:R-:W-:-:S02]  /*31620*/  IMAD.MOV.U32 R8, RZ, RZ, R149 ;  /* 0x000000ffff087224 */ /* 0x000fc400078e0095 */
        /* <DEDUP_REMOVED lines=57> */
[----:B------:R-:W-:-:S03]  /*319c0*/  IADD3 R6, P1, R6, R2, RZ ;  /* 0x0000000206067210 */ /* 0x000fc60007f3e0ff */
[----:B------:R1:W-:Y:S01]  /*319d0*/  LDGSTS.E [R3+0x6700], desc[UR4][R8.64], P0 ;  /* 0x0670000008037fae */ /* 0x0003e20008121844 */
[----:B------:R-:W-:-:S03]  /*319e0*/  IADD3 R149, P2, R149, R2, RZ ;  /* 0x0000000295957210 */ /* 0x000fc60007f5e0ff */
[----:B------:R1:W-:Y:S01]  /*319f0*/  STL [R1+0x994], R6 ;  /* 0x0009940601007387 */ /* 0x0003e20000100800 */
[----:B------:R-:W-:Y:S02]  /*31a00*/  IMAD.X R147, R147, 0x1, R0, P1 ;  /* 0x0000000193937824 */ /* 0x000fe400008e0600 */
[----:B-1----:R-:W-:Y:S02]  /*31a10*/  IMAD.MOV.U32 R8, RZ, RZ, R6 ;  /* 0x000000ffff087224 */ /* 0x002fe400078e0006 */
        /* <DEDUP_REMOVED lines=165> */
[----:B------:R-:W-:Y:S04]  /*32470*/  STL [R1+0xbf4], R148 ;  /* 0x000bf49401007387 */ /* 0x000fe80000100800 */
[----:B--2---:R-:W2:Y:S04]  /*32480*/  LDL.LU R7, [R1+0xc54] ;  /* 0x000c540001077983 */ /* 0x004ea80000300800 */
[----:B------:R3:W-:Y:S04]  /*32490*/  STL [R1+0xbf0], R151 ;  /* 0x000bf09701007387 */ /* 0x0007e80000100800 */
[----:B------:R4:W-:Y:S04]  /*324a0*/  LDGSTS.E [R3+0x13300], desc[UR4][R8.64], P0 ;  /* 0x1330000008037fae */ /* 0x0009e80008121844 */
[----:B-1----:R-:W2:Y:S01]  /*324b0*/  LDL.LU R10, [R1+0xc74] ;  /* 0x000c7400010a7983 */ /* 0x002ea20000300800 */
[----:B----4-:R-:W-:-:S03]  /*324c0*/  IMAD.MOV.U32 R9, RZ, RZ, R151 ;  /* 0x000000ffff097224 */ /* 0x010fc600078e0097 */
[----:B---3--:R-:W3:Y:S01]  /*324d0*/  LDL.LU R151, [R1+0xc50] ;  /* 0x000c500001977983 */ /* 0x008ee20000300800 */
[----:B------:R-:W-:-:S03]  /*324e0*/  IMAD.MOV.U32 R8, RZ, RZ, R148 ;  /* 0x000000ffff087224 */ /* 0x000fc600078e0094 */
[----:B------:R-:W4:Y:S01]  /*324f0*/  LDL.LU R148, [R1+0xc70] ;  /* 0x000c700001947983 */ /* 0x000f220000300800 */
[----:B------:R-:W-:-:S03]  /*32500*/  IADD3 R6, P1, R6, R2, RZ ;  /* 0x0000000206067210 */ /* 0x000fc60007f3e0ff */
[----:B------:R1:W-:Y:S01]  /*32510*/  LDGSTS.E [R3+0x13700], desc[UR4][R8.64], P0 ;  /* 0x1370000008037fae */ /* 0x0003e20008121844 */
[----:B------:R-:W-:-:S03]  /*32520*/  IADD3 R147, P2, R147, R2, RZ ;  /* 0x0000000293937210 */ /* 0x000fc60007f5e0ff */
[----:B------:R1:W-:Y:S02]  /*32530*/  STL [R1+0xc14], R6 ;  /* 0x000c140601007387 */ /* 0x0003e40000100800 */
[----:B-1----:R-:W-:Y:S02]  /*32540*/  IMAD.MOV.U32 R8, RZ, RZ, R6 ;  /* 0x000000ffff087224 */ /* 0x002fe400078e0006 */
[--C-:B------:R-:W-:Y:S02]  /*32550*/  IMAD.X R149, R149, 0x1, R0.reuse, P1 ;  /* 0x0000000195957824 */ /* 0x100fe400008e0600 */
[----:B------:R-:W-:-:S03]  /*32560*/  IMAD.X R150, R150, 0x1, R0, P2 ;  /* 0x0000000196967824 */ /* 0x000fc600010e0600 */
[----:B------:R1:W-:Y:S01]  /*32570*/  STL [R1+0xc10], R149 ;  /* 0x000c109501007387 */ /* 0x0003e20000100800 */
[----:B------:R-:W-:-:S03]  /*32580*/  IMAD.MOV.U32 R9, RZ, RZ, R149 ;  /* 0x000000ffff097224 */ /* 0x000fc600078e0095 */
[----:B------:R-:W-:Y:S04]  /*32590*/  STL [R1+0xc34], R147 ;  /* 0x000c349301007387 */ /* 0x000fe80000100800 */
[----:B------:R-:W4:Y:S04]  /*325a0*/  LDL.LU R6, [R1+0xc94] ;  /* 0x000c940001067983 */ /* 0x000f280000300800 */
[----:B------:R1:W-:Y:S04]  /*325b0*/  STL [R1+0xc30], R150 ;  /* 0x000c309601007387 */ /* 0x0003e80000100800 */
[----:B------:R1:W-:Y:S04]  /*325c0*/  LDGSTS.E [R3+0x13b00], desc[UR4][R8.64], P0 ;  /* 0x13b0000008037fae */ /* 0x0003e80008121844 */
[----:B-1----:R-:W4:Y:S01]  /*325d0*/  LDL.LU R149, [R1+0xcb4] ;  /* 0x000cb40001957983 */ /* 0x002f220000300800 */
[----:B------:R-:W-:-:S02]  /*325e0*/  IMAD.MOV.U32 R8, RZ, RZ, R147 ;  /* 0x000000ffff087224 */ /* 0x000fc400078e0093 */
[----:B------:R-:W-:Y:S02]  /*325f0*/  IMAD.MOV.U32 R9, RZ, RZ, R150 ;  /* 0x000000ffff097224 */ /* 0x000fe400078e0096 */
        /* <DEDUP_REMOVED lines=22> */
[----:B------:R-:W-:Y:S01]  /*32760*/  IADD3 R149, P2, R149, R2, RZ ;  /* 0x0000000295957210 */ /* 0x000fe20007f5e0ff */
[----:B-1----:R-:W-:Y:S02]  /*32770*/  IMAD.MOV.U32 R8, RZ, RZ, R6 ;  /* 0x000000ffff087224 */ /* 0x002fe400078e0006 */
[----:B------:R-:W-:-:S04]  /*32780*/  IMAD.X R150, R150, 0x1, R0, P1 ;  /* 0x0000000196967824 */ /* 0x000fc800008e0600 */
[----:B------:R-:W-:Y:S02]  /*32790*/  IMAD.MOV.U32 R9, RZ, RZ, R150 ;  /* 0x000000ffff097224 */ /* 0x000fe400078e0096 */
[----:B------:R-:W-:-:S03]  /*327a0*/  IMAD.X R147, R147, 0x1, R0, P2 ;  /* 0x0000000193937824 */ /* 0x000fc600010e0600 */
[----:B------:R1:W-:Y:S04]  /*327b0*/  LDGSTS.E [R3+0x14b00], desc[UR4][R8.64], P0 ;  /* 0x14b0000008037fae */ /* 0x0003e80008121844 */
[----:B------:R-:W-:Y:S04]  /*327c0*/  STL [R1+0xc94], R6 ;  /* 0x000c940601007387 */ /* 0x000fe80000100800 */
[----:B------:R1:W-:Y:S02]  /*327d0*/  STL [R1+0xc90], R150 ;  /* 0x000c909601007387 */ /* 0x0003e40000100800 */
[----:B-1----:R-:W-:-:S02]  /*327e0*/  IMAD.MOV.U32 R8, RZ, RZ, R149 ;  /* 0x000000ffff087224 */ /* 0x002fc400078e0095 */
[----:B------:R-:W-:Y:S01]  /*327f0*/  IMAD.MOV.U32 R9, RZ, RZ, R147 ;  /* 0x000000ffff097224 */ /* 0x000fe200078e0093 */
[----:B------:R-:W-:Y:S04]  /*32800*/  STL [R1+0xcb4], R149 ;  /* 0x000cb49501007387 */ /* 0x000fe80000100800 */
[----:B------:R-:W4:Y:S04]  /*32810*/  LDL.LU R150, [R1+0xd14] ;  /* 0x000d140001967983 */ /* 0x000f280000300800 */
[----:B------:R1:W-:Y:S04]  /*32820*/  LDGSTS.E [R3+0x14f00], desc[UR4][R8.64], P0 ;  /* 0x14f0000008037fae */ /* 0x0003e80008121844 */
[----:B------:R1:W-:Y:S04]  /*32830*/  STL [R1+0xcb0], R147 ;  /* 0x000cb09301007387 */ /* 0x0003e80000100800 */
[----:B------:R-:W4:Y:S04]  /*32840*/  LDL.LU R6, [R1+0xd34] ;  /* 0x000d340001067983 */ /* 0x000f280000300800 */
[----:B-1----:R-:W5:Y:S04]  /*32850*/  LDL.LU R147, [R1+0x1864] ;  /* 0x0018640001937983 */ /* 0x002f680000300800 */
[----:B------:R-:W4:Y:S01]  /*32860*/  LDL.LU R149, [R1+0xd30] ;  /* 0x000d300001957983 */ /* 0x000f220000300800 */
[----:B--2---:R-:W-:-:S05]  /*32870*/  IADD3 R7, P1, R7, R2, RZ ;  /* 0x0000000207077210 */ /* 0x004fca0007f3e0ff */
[----:B------:R-:W-:Y:S01]  /*32880*/  IMAD.MOV.U32 R8, RZ, RZ, R7 ;  /* 0x000000ffff087224 */ /* 0x000fe200078e0007 */
[----:B------:R-:W-:Y:S01]  /*32890*/  IADD3 R151, P2, R151, R2, RZ ;  /* 0x0000000297977210 */ /* 0x000fe20007f5e0ff */
[----:B------:R-:W-:Y:S01]  /*328a0*/  STL [R1+0xcd4], R7 ;  /* 0x000cd40701007387 */ /* 0x000fe20000100800 */
[----:B---3--:R-:W-:-:S04]  /*328b0*/  IMAD.X R10, R10, 0x1, R0, P1 ;  /* 0x000000010a0a7824 */ /* 0x008fc800008e0600 */
[----:B------:R-:W-:Y:S02]  /*328c0*/  IMAD.MOV.U32 R9, RZ, RZ, R10 ;  /* 0x000000ffff097224 */ /* 0x000fe400078e000a */
[----:B----4-:R-:W-:Y:S01]  /*328d0*/  IMAD.X R148, R148, 0x1, R0, P2 ;  /* 0x0000000194947824 */ /* 0x010fe200010e0600 */
[----:B------:R1:W-:Y:S04]  /*328e0*/  STL [R1+0xcd0], R10 ;  /* 0x000cd00a01007387 */ /* 0x0003e80000100800 */
[----:B------:R2:W-:Y:S04]  /*328f0*/  LDGSTS.E [R3+0x15300], desc[UR4][R8.64], P0 ;  /* 0x1530000008037fae */ /* 0x0005e80008121844 */
[----:B------:R-:W-:Y:S04]  /*32900*/  STL [R1+0xcf4], R151 ;  /* 0x000cf49701007387 */ /* 0x000fe80000100800 */
[----:B-1----:R-:W3:Y:S01]  /*32910*/  LDL.LU R10, [R1+0xd54] ;  /* 0x000d5400010a7983 */ /* 0x002ee20000300800 */
[----:B--2---:R-:W-:-:S02]  /*32920*/  IMAD.MOV.U32 R8, RZ, RZ, R151 ;  /* 0x000000ffff087224 */ /* 0x004fc400078e0097 */
[----:B------:R-:W-:Y:S01]  /*32930*/  IMAD.MOV.U32 R9, RZ, RZ, R148 ;  /* 0x000000ffff097224 */ /* 0x000fe200078e0094 */
[----:B------:R1:W-:Y:S04]  /*32940*/  STL [R1+0xcf0], R148 ;  /* 0x000cf09401007387 */ /* 0x0003e80000100800 */
[----:B------:R-:W2:Y:S04]  /*32950*/  LDL.LU R7, [R1+0xd74] ;  /* 0x000d740001077983 */ /* 0x000ea80000300800 */
[----:B------:R4:W-:Y:S04]  /*32960*/  LDGSTS.E [R3+0x15700], desc[UR4][R8.64], P0 ;  /* 0x1570000008037fae */ /* 0x0009e80008121844 */
[----:B-1----:R-:W5:Y:S04]  /*32970*/  LDL.LU R148, [R1+0x1860] ;  /* 0x0018600001947983 */ /* 0x002f680000300800 */
[----:B------:R-:W2:Y:S04]  /*32980*/  LDL.LU R151, [R1+0xd70] ;  /* 0x000d700001977983 */ /* 0x000ea80000300800 */
[----:B------:R-:W3:Y:S01]  /*32990*/  LDL.LU R9, [R1+0xd10] ;  /* 0x000d100001097983 */ /* 0x000ee20000300800 */
[----:B------:R-:W-:-:S05]  /*329a0*/  IADD3 R150, P1, R150, R2, RZ ;  /* 0x0000000296967210 */ /* 0x000fca0007f3e0ff */
[----:B----4-:R-:W-:Y:S01]  /*329b0*/  IMAD.MOV.U32 R8, RZ, RZ, R150 ;  /* 0x000000ffff087224 */ /* 0x010fe200078e0096 */
[----:B------:R-:W-:Y:S01]  /*329c0*/  IADD3 R6, P2, R6, R2, RZ ;  /* 0x0000000206067210 */ /* 0x000fe20007f5e0ff */
[----:B------:R1:W-:Y:S04]  /*329d0*/  STL [R1+0xd14], R150 ;  /* 0x000d149601007387 */ /* 0x0003e80000100800 */
[--C-:B------:R-:W-:Y:S02]  /*329e0*/  IMAD.X R149, R149, 0x1, R0.reuse, P2 ;  /* 0x0000000195957824 */ /* 0x100fe400010e0600 */
[----:B---3--:R-:W-:-:S05]  /*329f0*/  IMAD.X R9, R9, 0x1, R0, P1 ;  /* 0x0000000109097824 */ /* 0x008fca00008e0600 */
[----:B------:R3:W-:Y:S04]  /*32a00*/  STL [R1+0xd10], R9 ;  /* 0x000d100901007387 */ /* 0x0007e80000100800 */
[----:B------:R4:W-:Y:S04]  /*32a10*/  LDGSTS.E [R3+0x15b00], desc[UR4][R8.64], P0 ;  /* 0x15b0000008037fae */ /* 0x0009e80008121844 */
[----:B------:R-:W-:Y:S04]  /*32a20*/  STL [R1+0xd34], R6 ;  /* 0x000d340601007387 */ /* 0x000fe80000100800 */
[----:B-1----:R-:W2:Y:S01]  /*32a30*/  LDL.LU R150, [R1+0xdb4] ;  /* 0x000db40001967983 */ /* 0x002ea20000300800 */
[----:B----4-:R-:W-:-:S02]  /*32a40*/  IMAD.MOV.U32 R8, RZ, RZ, R6 ;  /* 0x000000ffff087224 */ /* 0x010fc400078e0006 */
[----:B---3--:R-:W-:Y:S01]  /*32a50*/  IMAD.MOV.U32 R9, RZ, RZ, R149 ;  /* 0x000000ffff097224 */ /* 0x008fe200078e0095 */
[----:B------:R1:W-:Y:S04]  /*32a60*/  STL [R1+0xd30], R149 ;  /* 0x000d309501007387 */ /* 0x0003e80000100800 */
[----:B------:R3:W-:Y:S04]  /*32a70*/  LDGSTS.E [R3+0x15f00], desc[UR4][R8.64], P0 ;  /* 0x15f0000008037fae */ /* 0x0007e80008121844 */
[----:B-1----:R-:W4:Y:S04]  /*32a80*/  LDL.LU R149, [R1+0xdb0] ;  /* 0x000db00001957983 */ /* 0x002f280000300800 */
[----:B------:R-:W4:Y:S04]  /*32a90*/  LDL.LU R6, [R1+0xdf4] ;  /* 0x000df40001067983 */ /* 0x000f280000300800 */
[----:B------:R-:W4:Y:S01]  /*32aa0*/  LDL.LU R9, [R1+0xd50] ;  /* 0x000d500001097983 */ /* 0x000f220000300800 */
[----:B------:R-:W-:-:S02]  /*32ab0*/  IADD3 R10, P1, R10, R2, RZ ;  /* 0x000000020a0a7210 */ /* 0x000fc40007f3e0ff */
[----:B--2---:R-:W-:-:S03]  /*32ac0*/  IADD3 R7, P2, R7, R2, RZ ;  /* 0x0000000207077210 */ /* 0x004fc60007f5e0ff */
[----:B---3--:R-:W-:Y:S02]  /*32ad0*/  IMAD.MOV.U32 R8, RZ, RZ, R10 ;  /* 0x000000ffff087224 */ /* 0x008fe400078e000a */
[--C-:B------:R-:W-:Y:S01]  /*32ae0*/  IMAD.X R151, R151, 0x1, R0.reuse, P2 ;  /* 0x0000000197977824 */ /* 0x100fe200010e0600 */
[----:B------:R1:W-:Y:S01]  /*32af0*/  STL [R1+0xd54], R10 ;  /* 0x000d540a01007387 */ /* 0x0003e20000100800 */
[----:B----4-:R-:W-:-:S05]  /*32b00*/  IMAD.X R9, R9, 0x1, R0, P1 ;  /* 0x0000000109097824 */ /* 0x010fca00008e0600 */
[----:B------:R2:W-:Y:S04]  /*32b10*/  STL [R1+0xd50], R9 ;  /* 0x000d500901007387 */ /* 0x0005e80000100800 */
[----:B------:R3:W-:Y:S04]  /*32b20*/  LDGSTS.E [R3+0x16300], desc[UR4][R8.64], P0 ;  /* 0x1630000008037fae */ /* 0x0007e80008121844 */
[----:B------:R-:W-:Y:S04]  /*32b30*/  STL [R1+0xd74], R7 ;  /* 0x000d740701007387 */ /* 0x000fe80000100800 */
[----:B-1----:R-:W4:Y:S01]  /*32b40*/  LDL.LU R10, [R1+0xdf0] ;  /* 0x000df000010a7983 */ /* 0x002f220000300800 */
[----:B---3--:R-:W-:-:S02]  /*32b50*/  IMAD.MOV.U32 R8, RZ, RZ, R7 ;  /* 0x000000ffff087224 */ /* 0x008fc400078e0007 */
[----:B--2---:R-:W-:Y:S01]  /*32b60*/  IMAD.MOV.U32 R9, RZ, RZ, R151 ;  /* 0x000000ffff097224 */ /* 0x004fe200078e0097 */
[----:B------:R1:W-:Y:S04]  /*32b70*/  STL [R1+0xd70], R151 ;  /* 0x000d709701007387 */ /* 0x0003e80000100800 */
[----:B------:R2:W-:Y:S04]  /*32b80*/  LDGSTS.E [R3+0x16700], desc[UR4][R8.64], P0 ;  /* 0x1670000008037fae */ /* 0x0005e80008121844 */
[----:B-1----:R-:W3:Y:S04]  /*32b90*/  LDL.LU R151, [R1+0xe30] ;  /* 0x000e300001977983 */ /* 0x002ee80000300800 */
[----:B------:R-:W3:Y:S04]  /*32ba0*/  LDL.LU R7, [R1+0xe34] ;  /* 0x000e340001077983 */ /* 0x000ee80000300800 */
[----:B------:R-:W4:Y:S04]  /*32bb0*/  LDL.LU R8, [R1+0xd90] ;  /* 0x000d900001087983 */ /* 0x000f280000300800 */
[----:B------:R-:W2:Y:S01]  /*32bc0*/  LDL.LU R9, [R1+0xd94] ;  /* 0x000d940001097983 */ /* 0x000ea20000300800 */
[----:B------:R-:W-:-:S05]  /*32bd0*/  IADD3 R150, P2, R150, R2, RZ ;  /* 0x0000000296967210 */ /* 0x000fca0007f5e0ff */
[----:B------:R-:W-:Y:S01]  /*32be0*/  IMAD.X R149, R149, 0x1, R0, P2 ;  /* 0x0000000195957824 */ /* 0x000fe200010e0600 */
[----:B--2---:R-:W-:-:S05]  /*32bf0*/  IADD3 R9, P1, R9, R2, RZ ;  /* 0x0000000209097210 */ /* 0x004fca0007f3e0ff */
[----:B----4-:R-:W-:Y:S01]  /*32c00*/  IMAD.X R8, R8, 0x1, R0, P1 ;  /* 0x0000000108087824 */ /* 0x010fe200008e0600 */
[----:B------:R1:W-:Y:S04]  /*32c10*/  STL [R1+0xd94], R9 ;  /* 0x000d940901007387 */ /* 0x0003e80000100800 */
[----:B------:R2:W-:Y:S01]  /*32c20*/  STL [R1+0xd90], R8 ;  /* 0x000d900801007387 */ /* 0x0005e20000100800 */
[----:B-1----:R-:W-:-:S04]  /*32c30*/  LOP3.LUT R9, R9, R8, RZ, 0x3c, !PT ;  /* 0x0000000809097212 */ /* 0x002fc800078e3cff */
[----:B--2---:R-:W-:-:S04]  /*32c40*/  LOP3.LUT R8, R9, R8, RZ, 0x3c, !PT ;  /* 0x0000000809087212 */ /* 0x004fc800078e3cff */
[----:B------:R-:W-:Y:S01]  /*32c50*/  LOP3.LUT R9, R9, R8, RZ, 0x3c, !PT ;  /* 0x0000000809097212 */ /* 0x000fe200078e3cff */
[----:B------:R-:W-:Y:S04]  /*32c60*/  STL [R1+0xdb4], R150 ;  /* 0x000db49601007387 */ /* 0x000fe80000100800 */
[----:B------:R1:W-:Y:S04]  /*32c70*/  LDGSTS.E [R3+0x16b00], desc[UR4][R8.64], P0 ;  /* 0x16b0000008037fae */ /* 0x0003e80008121844 */
[----:B------:R2:W-:Y:S01]  /*32c80*/  STL [R1+0xdb0], R149 ;  /* 0x000db09501007387 */ /* 0x0005e20000100800 */
[----:B-1----:R-:W-:-:S02]  /*32c90*/  IMAD.MOV.U32 R8, RZ, RZ, R150 ;  /* 0x000000ffff087224 */ /* 0x002fc400078e0096 */
[----:B------:R-:W-:Y:S02]  /*32ca0*/  IMAD.MOV.U32 R9, RZ, RZ, R149 ;  /* 0x000000ffff097224 */ /* 0x000fe400078e0095 */
[----:B--2---:R-:W5:Y:S04]  /*32cb0*/  LDL.LU R149, [R1+0x185c] ;  /* 0x00185c0001957983 */ /* 0x004f680000300800 */
[----:B------:R-:W5:Y:S04]  /*32cc0*/  LDL.LU R150, [R1+0x1858] ;  /* 0x0018580001967983 */ /* 0x000f680000300800 */
[----:B------:R1:W-:Y:S04]  /*32cd0*/  LDGSTS.E [R3+0x16f00], desc[UR4][R8.64], P0 ;  /* 0x16f0000008037fae */ /* 0x0003e80008121844 */
[----:B------:R-:W2:Y:S04]  /*32ce0*/  LDL.LU R8, [R1+0xdd0] ;  /* 0x000dd00001087983 */ /* 0x000ea80000300800 */
[----:B------:R-:W1:Y:S01]  /*32cf0*/  LDL.LU R9, [R1+0xdd4] ;  /* 0x000dd40001097983 */ /* 0x000e620000300800 */
[----:B------:R-:W-:-:S05]  /*32d00*/  IADD3 R6, P2, R6, R2, RZ ;  /* 0x0000000206067210 */ /* 0x000fca0007f5e0ff */
[----:B------:R-:W-:Y:S01]  /*32d10*/  IMAD.X R10, R10, 0x1, R0, P2 ;  /* 0x000000010a0a7824 */ /* 0x000fe200010e0600 */
[----:B-1----:R-:W-:-:S05]  /*32d20*/  IADD3 R9, P1, R9, R2, RZ ;  /* 0x0000000209097210 */ /* 0x002fca0007f3e0ff */
[----:B--2---:R-:W-:Y:S01]  /*32d30*/  IMAD.X R8, R8, 0x1, R0, P1 ;  /* 0x0000000108087824 */ /* 0x004fe200008e0600 */
[----:B------:R1:W-:Y:S04]  /*32d40*/  STL [R1+0xdd4], R9 ;  /* 0x000dd40901007387 */ /* 0x0003e80000100800 */
[----:B------:R2:W-:Y:S01]  /*32d50*/  STL [R1+0xdd0], R8 ;  /* 0x000dd00801007387 */ /* 0x0005e20000100800 */
[----:B-1----:R-:W-:-:S04]  /*32d60*/  LOP3.LUT R9, R9, R8, RZ, 0x3c, !PT ;  /* 0x0000000809097212 */ /* 0x002fc800078e3cff */
[----:B--2---:R-:W-:-:S04]  /*32d70*/  LOP3.LUT R8, R9, R8, RZ, 0x3c, !PT ;  /* 0x0000000809087212 */ /* 0x004fc800078e3cff */
[----:B------:R-:W-:Y:S01]  /*32d80*/  LOP3.LUT R9, R9, R8, RZ, 0x3c, !PT ;  /* 0x0000000809097212 */ /* 0x000fe200078e3cff */
[----:B------:R1:W-:Y:S04]  /*32d90*/  STL [R1+0xdf4], R6 ;  /* 0x000df40601007387 */ /* 0x0003e80000100800 */
[----:B------:R2:W-:Y:S04]  /*32da0*/  LDGSTS.E [R3+0x17300], desc[UR4][R8.64], P0 ;  /* 0x1730000008037fae */ /* 0x0005e80008121844 */
[----:B------:R4:W-:Y:S01]  /*32db0*/  STL [R1+0xdf0], R10 ;  /* 0x000df00a01007387 */ /* 0x0009e20000100800 */
[----:B--2---:R-:W-:-:S02]  /*32dc0*/  IMAD.MOV.U32 R8, RZ, RZ, R6 ;  /* 0x000000ffff087224 */ /* 0x004fc400078e0006 */
[----:B------:R-:W-:Y:S01]  /*32dd0*/  IMAD.MOV.U32 R9, RZ, RZ, R10 ;  /* 0x000000ffff097224 */ /* 0x000fe200078e000a */
[----:B-1----:R-:W1:Y:S01]  /*32de0*/  LDC R6, c[0x0][0x230] ;  /* 0x00008c00ff067b82 */ /* 0x002e620000000800 */
[----:B----4-:R-:W2:Y:S04]  /*32df0*/  LDL.LU R10, [R1+0x1854] ;  /* 0x00185400010a7983 */ /* 0x010ea80000300800 */
[----:B------:R4:W-:Y:S04]  /*32e00*/  LDGSTS.E [R3+0x17700], desc[UR4][R8.64], P0 ;  /* 0x1770000008037fae */ /* 0x0009e80008121844 */
[----:B------:R-:W2:Y:S04]  /*32e10*/  LDL.LU R8, [R1+0xe10] ;  /* 0x000e100001087983 */ /* 0x000ea80000300800 */
[----:B------:R-:W4:Y:S01]  /*32e20*/  LDL.LU R9, [R1+0xe14] ;  /* 0x000e140001097983 */ /* 0x000f220000300800 */
[----:B---3--:R-:W-:Y:S01]  /*32e30*/  IADD3 R7, P2, R7, R2, RZ ;  /* 0x0000000207077210 */ /* 0x008fe20007f5e0ff */
[----:B-1----:R-:W-:-:S04]  /*32e40*/  VIADD R6, R6, 0x3f ;  /* 0x0000003f06067836 */ /* 0x002fc80000000000 */
[----:B------:R-:W-:Y:S01]  /*32e50*/  IMAD.X R151, R151, 0x1, R0, P2 ;  /* 0x0000000197977824 */ /* 0x000fe200010e0600 */
[----:B----4-:R-:W-:-:S05]  /*32e60*/  IADD3 R9, P1, R9, R2, RZ ;  /* 0x0000000209097210 */ /* 0x010fca0007f3e0ff */
        /* <DEDUP_REMOVED lines=9> */
[----:B--2---:R-:W-:Y:S01]  /*32f00*/  IMAD.MOV.U32 R8, RZ, RZ, R7 ;  /* 0x000000ffff087224 */ /* 0x004fe200078e0007 */
[----:B-1----:R-:W-:Y:S01]  /*32f10*/  SHF.R.S32.HI R7, RZ, 0x1f, R6 ;  /* 0x0000001fff077819 */ /* 0x002fe20000011406 */
[----:B------:R-:W-:-:S02]  /*32f20*/  IMAD.MOV.U32 R9, RZ, RZ, R151 ;  /* 0x000000ffff097224 */ /* 0x000fc400078e0097 */
[----:B---3--:R1:W5:Y:S01]  /*32f30*/  LDL.LU R151, [R1+0x1850] ;  /* 0x0018500001977983 */ /* 0x0083620000300800 */
[----:B------:R-:W-:-:S03]  /*32f40*/  LEA.HI R7, R7, R6, RZ, 0x6 ;  /* 0x0000000607077211 */ /* 0x000fc600078f30ff */
[----:B------:R1:W5:Y:S01]  /*32f50*/  LDL.LU R6, [R1+0x184c] ;  /* 0x00184c0001067983 */ /* 0x0003620000300800 */
[----:B------:R-:W-:Y:S01]  /*32f60*/  VIADD R10, R10, 0x1 ;  /* 0x000000010a0a7836 */ /* 0x000fe20000000000 */
[----:B------:R-:W-:Y:S02]  /*32f70*/  SHF.R.S32.HI R7, RZ, 0x6, R7 ;  /* 0x00000006ff077819 */ /* 0x000fe40000011407 */
[----:B------:R1:W-:Y:S02]  /*32f80*/  LDGSTS.E [R3+0x17f00], desc[UR4][R8.64], P0 ;  /* 0x17f0000008037fae */ /* 0x0003e40008121844 */
[----:B------:R-:W-:Y:S02]  /*32f90*/  ISETP.NE.U32.AND P0, PT, R10, R7, PT ;  /* 0x000000070a00720c */ /* 0x000fe40003f05070 */
[----:B------:R-:W0:Y:S11]  /*32fa0*/  LDGDEPBAR ;  /* 0x00000000000079af */ /* 0x000e360000000000 */
[----:B-1----:R-:W-:Y:S05]  /*32fb0*/  @P0 BRA `(.L_x_1) ;  /* 0xffffff0c005c0947 */ /* 0x002fea000383ffff */
.L_x_0:
[----:B------:R-:W-:Y:S01]  /*32fc0*/  STL.64 [R1+0x1a28], R50 ;  /* 0x001a283201007387 */ /* 0x000fe20000100a00 */
[----:B------:R-:W-:Y:S01]  /*32fd0*/  ULDC UR7, c[0x0][0x248] ;  /* 0x0000920000077ab9 */ /* 0x000fe20000000800 */
[----:B------:R-:W-:Y:S01]  /*32fe0*/  ULDC UR8, c[0x0][0x22c] ;  /* 0x00008b0000087ab9 */ /* 0x000fe20000000800 */
[----:B------:R-:W1:Y:S01]  /*32ff0*/  S2R R2, SR_TID.X ;  /* 0x0000000000027919 */ /* 0x000e620000002100 */
[----:B------:R-:W-:Y:S01]  /*33000*/  LOP3.LUT R3, R3, 0xfffffeff, RZ, 0xc0, !PT ;  /* 0xfffffeff03037812 */ /* 0x000fe200078ec0ff */
[----:B------:R-:W-:Y:S01]  /*33010*/  ULDC UR10, c[0x0][0x22c] ;  /* 0x00008b00000a7ab9 */ /* 0x000fe20000000800 */
[----:B------:R-:W-:Y:S01]  /*33020*/  ULDC UR11, c[0x0][0x248] ;  /* 0x00009200000b7ab9 */ /* 0x000fe20000000800 */
[----:B------:R-:W-:Y:S01]  /*33030*/  STL.64 [R1+0x1a20], R52 ;  /* 0x001a203401007387 */ /* 0x000fe20000100a00 */
[----:B------:R-:W-:Y:S01]  /*33040*/  ULDC UR13, c[0x0][0x248] ;  /* 0x00009200000d7ab9 */ /* 0x000fe20000000800 */
[----:B------:R-:W-:Y:S01]  /*33050*/  ULDC UR14, c[0x0][0x248] ;  /* 0x00009200000e7ab9 */ /* 0x000fe20000000800 */
[----:B------:R-:W-:Y:S01]  /*33060*/  ULDC UR16, c[0x0][0x248] ;  /* 0x0000920000107ab9 */ /* 0x000fe20000000800 */
[----:B------:R2:W-:Y:S01]  /*33070*/  STL.64 [R1+0x1a18], R54 ;  /* 0x001a183601007387 */ /* 0x0005e20000100a00 */
[----:B------:R-:W-:Y:S01]  /*33080*/  ULDC UR17, c[0x0][0x248] ;  /* 0x0000920000117ab9 */ /* 0x000fe20000000800 */
        /* <DEDUP_REMOVED lines=10> */
[----:B--2---:R-:W2:Y:S01]  /*33130*/  LDL.LU R55, [R1+0x8] ;  /* 0x0000080001377983 */ /* 0x004ea20000300800 */
[----:B------:R-:W-:Y:S01]  /*33140*/  ULDC UR27, c[0x0][0x248] ;  /* 0x00009200001b7ab9 */ /* 0x000fe20000000800 */
[----:B------:R-:W-:Y:S01]  /*33150*/  ULDC UR29, c[0x0][0x248] ;  /* 0x00009200001d7ab9 */ /* 0x000fe20000000800 */
[----:B------:R-:W-:Y:S01]  /*33160*/  ULDC UR30, c[0x0][0x248] ;  /* 0x00009200001e7ab9 */ /* 0x000fe20000000800 */
[----:B------:R-:W3:Y:S01]  /*33170*/  LDL.LU R52, [R1] ;  /* 0x0000000001347983 */ /* 0x000ee20000300800 */
[----:B------:R-:W-:Y:S01]  /*33180*/  ULDC UR31, c[0x0][0x248] ;  /* 0x00009200001f7ab9 */ /* 0x000fe20000000800 */
[----:B------:R-:W-:Y:S01]  /*33190*/  ULDC UR32, c[0x0][0x248] ;  /* 0x0000920000207ab9 */ /* 0x000fe20000000800 */
[----:B------:R-:W-:Y:S01]  /*331a0*/  ULDC UR33, c[0x0][0x248] ;  /* 0x0000920000217ab9 */ /* 0x000fe20000000800 */
[----:B------:R-:W4:Y:S01]  /*331b0*/  LDL.LU R51, [R1+0x414] ;  /* 0x0004140001337983 */ /* 0x000f220000300800 */
        /* <DEDUP_REMOVED lines=11> */
[----:B------:R-:W-:Y:S01]  /*33270*/  STL [R1+0x1a10], R57 ;  /* 0x001a103901007387 */ /* 0x000fe20000100800 */
        /* <DEDUP_REMOVED lines=28> */
[----:B------:R-:W-:-:S04]  /*33440*/  DEPBAR.LE SB0, 0x0 ;  /* 0x000080000000791a */ /* 0x000fc80000000000 */
[----:B------:R-:W-:Y:S04]  /*33450*/  STL [R1+0x19f0], R65 ;  /* 0x0019f04101007387 */ /* 0x000fe80000100800 */
[----:B------:R-:W-:Y:S04]  /*33460*/  STL [R1+0x19ec], R67 ;  /* 0x0019ec4301007387 */ /* 0x000fe80000100800 */
[----:B------:R-:W-:Y:S04]  /*33470*/  STL [R1+0x19e8], R68 ;  /* 0x0019e84401007387 */ /* 0x000fe80000100800 */
[----:B------:R-:W-:Y:S04]  /*33480*/  STL [R1+0x19e4], R70 ;  /* 0x0019e44601007387 */ /* 0x000fe80000100800 */
[----:B------:R-:W-:Y:S04]  /*33490*/  STL [R1+0x19e0], R69 ;  /* 0x0019e04501007387 */ /* 0x000fe80000100800 */
[----:B------:R-:W-:Y:S04]  /*334a0*/  STL [R1+0x19dc], R71 ;  /* 0x0019dc4701007387 */ /* 0x000fe80000100800 */
[----:B------:R-:W-:Y:S04]  /*334b0*/  STL [R1+0x19d8], R72 ;  /* 0x0019d84801007387 */ /* 0x000fe80000100800 */
[----:B------:R-:W-:Y:S04]  /*334c0*/  STL [R1+0x19d4], R74 ;  /* 0x0019d44a01007387 */ /* 0x000fe80000100800 */
[----:B------:R1:W-:Y:S04]  /*334d0*/  STL [R1+0x19d0], R73 ;  /* 0x0019d04901007387 */ /* 0x0003e80000100800 */
[----:B-1----:R-:W4:Y:S04]  /*334e0*/  LDL.LU R73, [R1+0xf60] ;  /* 0x000f600001497983 */ /* 0x002f280000300800 */
[----:B------:R1:W-:Y:S04]  /*334f0*/  STL [R1+0x19cc], R75 ;  /* 0x0019cc4b01007387 */ /* 0x0003e80000100800 */
[----:B-1----:R-:W4:Y:S01]  /*33500*/  LDL.LU R75, [R1+0x10e0] ;  /* 0x0010e000014b7983 */ /* 0x002f220000300800 */
[----:B------:R-:W-:-:S03]  /*33510*/  IMAD.SHL.U32 R0, R2, 0x10, RZ ;  /* 0x0000001002007824 */ /* 0x000fc600078e00ff */
[----:B------:R-:W-:Y:S02]  /*33520*/  STL [R1+0x19c8], R76 ;  /* 0x0019c84c01007387 */ /* 0x000fe40000100800 */
[----:B------:R-:W-:Y:S02]  /*33530*/  LOP3.LUT R0, R0, 0xf0, RZ, 0xc0, !PT ;  /* 0x000000f000007812 */ /* 0x000fe400078ec0ff */
        /* <DEDUP_REMOVED lines=14> */
[----:B------:R-:W-:Y:S04]  /*33620*/  STL [R1+0x198c], R19 ;  /* 0x00198c1301007387 */ /* 0x000fe80000100800 */
[----:B------:R-:W-:Y:S01]  /*33630*/  STL [R1+0x1988], R23 ;  /* 0x0019881701007387 */ /* 0x000fe20000100800 */
[----:B-1---5:R-:W-:-:S03]  /*33640*/  VIADD R5, R6, 0x7 ;  /* 0x0000000706057836 */ /* 0x022fc60000000000 */
        /* <DEDUP_REMOVED lines=10> */
[----:B-1----:R-:W-:Y:S01]  /*336f0*/  IMAD R151, R6, UR7, RZ ;  /* 0x0000000706977c24 */ /* 0x002fe2000f8e02ff */
[----:B------:R-:W-:-:S02]  /*33700*/  ULDC UR7, c[0x0][0x248] ;  /* 0x0000920000077ab9 */ /* 0x000fc40000000800 */
[----:B------:R-:W-:Y:S01]  /*33710*/  STL [R1+0x1934], R148 ;  /* 0x0019349401007387 */ /* 0x000fe20000100800 */
[----:B------:R-:W-:Y:S01]  /*33720*/  VIADD R21, R151, UR7 ;  /* 0x0000000797157c36 */ /* 0x000fe20008000000 */
[----:B------:R-:W-:Y:S02]  /*33730*/  ULDC UR7, c[0x0][0x248] ;  /* 0x0000920000077ab9 */ /* 0x000fe40000000800 */
[----:B------:R-:W-:Y:S01]  /*33740*/  STL [R1+0x1930], R147 ;  /* 0x0019309301007387 */ /* 0x000fe20000100800 */
[----:B------:R-:W-:Y:S01]  /*33750*/  VIADD R54, R21, UR7 ;  /* 0x0000000715367c36 */ /* 0x000fe20008000000 */
[----:B------:R-:W-:Y:S02]  /*33760*/  ULDC UR7, c[0x0][0x248] ;  /* 0x0000920000077ab9 */ /* 0x000fe40000000800 */
[----:B------:R-:W-:Y:S01]  /*33770*/  STL [R1+0x192c], R146 ;  /* 0x00192c9201007387 */ /* 0x000fe20000100800 */
[----:B------:R-:W-:Y:S01]  /*33780*/  VIADD R207, R54, UR7 ;  /* 0x0000000736cf7c36 */ /* 0x000fe20008000000 */
        /* <DEDUP_REMOVED lines=53> */
[----:B--2---:R-:W-:Y:S02]  /*33ae0*/  IMAD.MOV.U32 R17, RZ, RZ, R55 ;  /* 0x000000ffff117224 */ /* 0x004fe400078e0037 */
[----:B------:R-:W-:Y:S01]  /*33af0*/  VIADD R189, R190, UR7 ;  /* 0x00000007bebd7c36 */ /* 0x000fe20008000000 */
[----:B------:R-:W-:Y:S01]  /*33b00*/  ULDC UR7, c[0x0][0x248] ;  /* 0x0000920000077ab9 */ /* 0x000fe20000000800 */
[----:B------:R-:W-:Y:S01]  /*33b10*/  STL [R1+0x18e0], R127 ;  /* 0x0018e07f01007387 */ /* 0x000fe20000100800 */
[----:B---3--:R-:W-:-:S02]  /*33b20*/  IMAD.MOV.U32 R22, RZ, RZ, R52 ;  /* 0x000000ffff167224 */ /* 0x008fc400078e0034 */
[----:B------:R-:W-:Y:S01]  /*33b30*/  VIADD R188, R189, UR7 ;  /* 0x00000007bdbc7c36 */ /* 0x000fe20008000000 */
[----:B------:R-:W-:Y:S01]  /*33b40*/  ULDC UR7, c[0x0][0x248] ;  /* 0x0000920000077ab9 */ /* 0x000fe20000000800 */
[----:B------:R-:W-:Y:S01]  /*33b50*/  STL [R1+0x18dc], R126 ;  /* 0x0018dc7e01007387 */ /* 0x000fe20000100800 */
[----:B----4-:R-:W-:Y:S02]  /*33b60*/  IMAD.MOV.U32 R52, RZ, RZ, R53 ;  /* 0x000000ffff347224 */ /* 0x010fe400078e0035 */
[----:B------:R-:W-:Y:S01]  /*33b70*/  VIADD R187, R188, UR7 ;  /* 0x00000007bcbb7c36 */ /* 0x000fe20008000000 */
[----:B------:R-:W-:Y:S01]  /*33b80*/  ULDC UR7, c[0x0][0x248] ;  /* 0x0000920000077ab9 */ /* 0x000fe20000000800 */
[----:B------:R-:W-:Y:S01]  /*33b90*/  STL [R1+0x18d8], R125 ;  /* 0x0018d87d01007387 */ /* 0x000fe20000100800 */
[----:B------:R-:W-:Y:S02]  /*33ba0*/  IMAD.MOV.U32 R53, RZ, RZ, R50 ;  /* 0x000000ffff357224 */ /* 0x000fe400078e0032 */
[----:B------:R-:W-:Y:S01]  /*33bb0*/  VIADD R186, R187, UR7 ;  /* 0x00000007bbba7c36 */ /* 0x000fe20008000000 */
[----:B------:R-:W-:Y:S01]  /*33bc0*/  ULDC UR7, c[0x0][0x248] ;  /* 0x0000920000077ab9 */ /* 0x000fe20000000800 */
[----:B------:R-:W-:Y:S01]  /*33bd0*/  STL [R1+0x18d4], R124 ;  /* 0x0018d47c01007387 */ /* 0x000fe20000100800 */
[----:B------:R-:W-:-:S02]  /*33be0*/  IMAD.MOV.U32 R55, RZ, RZ, R51 ;  /* 0x000000ffff377224 */ /* 0x000fc400078e0033 */
[----:B------:R-:W-:Y:S01]  /*33bf0*/  VIADD R185, R186, UR7 ;  /* 0x00000007bab97c36 */ /* 0x000fe20008000000 */
[----:B------:R-:W-:Y:S01]  /*33c00*/  ULDC UR7, c[0x0][0x248] ;  /* 0x0000920000077ab9 */ /* 0x000fe20000000800 */
[----:B------:R-:W-:Y:S02]  /*33c10*/  STL [R1+0x18d0], R123 ;  /* 0x0018d07b01007387 */ /* 0x000fe40000100800 */
        /* <DEDUP_REMOVED lines=62> */
[----:B------:R-:W-:Y:S01]  /*34000*/  STL [R1+0x187c], R102 ;  /* 0x00187c6601007387 */ /* 0x000fe20000100800 */
[----:B------:R-:W-:Y:S02]  /*34010*/  BAR.SYNC.DEFER_BLOCKING 0x0 ;  /* 0x0000000000007b1d */ /* 0x000fe40000010000 */
[----:B------:R-:W-:-:S02]  /*34020*/  IADD3 R163, R164, UR7, RZ ;  /* 0x00000007a4a37c10 */ /* 0x000fc4000fffe0ff */
[----:B------:R-:W-:Y:S02]  /*34030*/  ISETP.GE.AND P0, PT, R73, R75, PT ;  /* 0x0000004b4900720c */ /* 0x000fe40003f06270 */
[----:B------:R-:W-:Y:S02]  /*34040*/  ULDC UR7, c[0x0][0x248] ;  /* 0x0000920000077ab9 */ /* 0x000fe40000000800 */
[----:B------:R-:W-:Y:S01]  /*34050*/  ISETP.LT.AND P2, PT, R5, UR10, !P0 ;  /* 0x0000000a05007c0c */ /* 0x000fe2000c741270 */
[----:B------:R-:W-:Y:S01]  /*34060*/  VIADD R162, R163, UR7 ;  /* 0x00000007a3a27c36 */ /* 0x000fe20008000000 */
[----:B------:R-:W-:Y:S01]  /*34070*/  ULDC UR7, c[0x0][0x248] ;  /* 0x0000920000077ab9 */ /* 0x000fe20000000800 */
[----:B------:R-:W-:Y:S01]  /*34080*/  STL [R1+0x1878], R101 ;  /* 0x0018786501007387 */ /* 0x000fe20000100800 */
[----:B------:R-:W-:Y:S01]  /*34090*/  ULDC UR10, c[0x0][0x248] ;  /* 0x00009200000a7ab9 */ /* 0x000fe20000000800 */
        /* <DEDUP_REMOVED lines=20> */
[----:B------:R1:W-:Y:S02]  /*341e0*/  STL [R1+0x185c], R94 ;  /* 0x00185c5e01007387 */ /* 0x0003e40000100800 */
        /* <DEDUP_REMOVED lines=8> */
[----:B-1----:R-:W-:Y:S01]  /*34270*/  MOV R94, UR5 ;  /* 0x00000005005e7c02 */ /* 0x002fe20008000f00 */
[----:B------:R-:W-:Y:S01]  /*34280*/  STL [R1+0x1850], R91 ;  /* 0x0018505b01007387 */ /* 0x000fe20000100800 */
[----:B------:R-:W-:Y:S01]  /*34290*/  VIADD R15, R152, UR7 ;  /* 0x00000007980f7c36 */ /* 0x000fe20008000000 */
[----:B------:R-:W-:Y:S01]  /*342a0*/  ULDC UR7, c[0x0][0x248] ;  /* 0x0000920000077ab9 */ /* 0x000fe20000000800 */
[----:B------:R-:W-:Y:S01]  /*342b0*/  ULDC UR5, c[0x0][0x22c] ;  /* 0x00008b0000057ab9 */ /* 0x000fe20000000800 */
[----:B------:R-:W-:Y:S01]  /*342c0*/  STL [R1+0x184c], R89 ;  /* 0x00184c5901007387 */ /* 0x000fe20000100800 */
[----:B------:R-:W-:Y:S01]  /*342d0*/  VIADD R14, R15, UR7 ;  /* 0x000000070f0e7c36 */ /* 0x000fe20008000000 */
[----:B------:R-:W-:Y:S01]  /*342e0*/  ULDC UR7, c[0x0][0x248] ;  /* 0x0000920000077ab9 */ /* 0x000fe20000000800 */
[----:B--2---:R-:W-:Y:S01]  /*342f0*/  MOV R92, UR4 ;  /* 0x00000004005c7c02 */ /* 0x004fe20008000f00 */
[----:B------:R1:W-:Y:S01]  /*34300*/  STL [R1+0x1950], R94 ;  /* 0x0019505e01007387 */ /* 0x0003e20000100800 */
[----:B------:R-:W-:Y:S01]  /*34310*/  VIADD R13, R14, UR7 ;  /* 0x000000070e0d7c36 */ /* 0x000fe20008000000 */
[----:B------:R-:W-:Y:S01]  /*34320*/  ULDC UR7, c[0x0][0x248] ;  /* 0x0000920000077ab9 */ /* 0x000fe20000000800 */
[----:B------:R-:W-:Y:S01]  /*34330*/  ULDC UR4, c[0x0][0x22c] ;  /* 0x00008b0000047ab9 */ /* 0x000fe20000000800 */
[----:B------:R-:W2:Y:S01]  /*34340*/  S2R R124, SR_TID.X ;  /* 0x00000000007c7919 */ /* 0x000ea20000002100 */
[----:B------:R-:W-:Y:S01]  /*34350*/  VIADD R12, R13, UR7 ;  /* 0x000000070d0c7c36 */ /* 0x000fe20008000000 */
[----:B------:R-:W-:Y:S01]  /*34360*/  ULDC UR7, c[0x0][0x248] ;  /* 0x0000920000077ab9 */ /* 0x000fe20000000800 */
[----:B------:R-:W-:Y:S02]  /*34370*/  STL [R1+0x1954], R92 ;  /* 0x0019545c01007387 */ /* 0x000fe40000100800 */
[----:B------:R-:W-:Y:S01]  /*34380*/  VIADD R11, R12, UR7 ;  /* 0x000000070c0b7c36 */ /* 0x000fe20008000000 */
[----:B------:R-:W-:-:S03]  /*34390*/  ULDC UR7, c[0x0][0x248] ;  /* 0x0000920000077ab9 */ /* 0x000fc60000000800 */
        /* <DEDUP_REMOVED lines=11> */
[----:B------:R-:W-:Y:S01]  /*34450*/  ULDC UR7, c[0x0][0x248] ;  /* 0x0000920000077ab9 */ /* 0x000fe20000000800 */
[C---:B--2---:R-:W-:Y:S02]  /*34460*/  IMAD.SHL.U32 R4, R124.reuse, 0x40, RZ ;  /* 0x000000407c047824 */ /* 0x044fe400078e00ff */
[----:B------:R-:W-:Y:S01]  /*34470*/  VIADD R210, R211, UR7 ;  /* 0x00000007d3d27c36 */ /* 0x000fe20008000000 */
[----:B------:R-:W-:Y:S01]  /*34480*/  ULDC UR7, c[0x0][0x248] ;  /* 0x0000920000077ab9 */ /* 0x000fe20000000800 */
[----:B------:R-:W-:Y:S01]  /*34490*/  IMAD.SHL.U32 R2, R124, 0x8, RZ ;  /* 0x000000087c027824 */ /* 0x000fe200078e00ff */
[----:B------:R-:W-:Y:S01]  /*344a0*/  LOP3.LUT R4, R4, 0x400, RZ, 0xc0, !PT ;  /* 0x0000040004047812 */ /* 0x000fe200078ec0ff */
[----:B------:R-:W-:Y:S01]  /*344b0*/  VIADD R213, R210, UR7 ;  /* 0x00000007d2d57c36 */ /* 0x000fe20008000000 */
[----:B------:R-:W-:Y:S02]  /*344c0*/  ULDC UR7, c[0x0][0x248] ;  /* 0x0000920000077ab9 */ /* 0x000fe40000000800 */
[----:B------:R-:W-:Y:S01]  /*344d0*/  IADD3 R4, R4, UR6, R0 ;  /* 0x0000000604047c10 */ /* 0x000fe2000fffe000 */
[----:B------:R-:W-:Y:S01]  /*344e0*/  VIADD R212, R213, UR7 ;  /* 0x00000007d5d47c36 */ /* 0x000fe20008000000 */
[----:B------:R-:W-:Y:S01]  /*344f0*/  ULDC UR7, c[0x0][0x248] ;  /* 0x0000920000077ab9 */ /* 0x000fe20000000800 */
[----:B------:R-:W-:-:S02]  /*34500*/  LOP3.LUT R0, R2, 0x300, RZ, 0xc0, !PT ;  /* 0x0000030002007812 */ /* 0x000fc400078ec0ff */
[----:B------:R-:W-:Y:S01]  /*34510*/  VIADD R215, R212, UR7 ;  /* 0x00000007d4d77c36 */ /* 0x000fe20008000000 */
[----:B------:R-:W-:Y:S02]  /*34520*/  ULDC UR7, c[0x0][0x248] ;  /* 0x0000920000077ab9 */ /* 0x000fe40000000800 */
[----:B------:R-:W-:Y:S02]  /*34530*/  IMAD.IADD R4, R4, 0x1, R0 ;  /* 0x0000000104047824 */ /* 0x000fe400078e0200 */
[----:B------:R-:W-:Y:S01]  /*34540*/  VIADD R214, R215, UR7 ;  /* 0x00000007d7d67c36 */ /* 0x000fe20008000000 */
[----:B------:R-:W-:Y:S01]  /*34550*/  ULDC UR7, c[0x0][0x248] ;  /* 0x0000920000077ab9 */ /* 0x000fe20000000800 */
[----:B------:R-:W-:Y:S02]  /*34560*/  VIADD R0, R6, 0xa ;  /* 0x0000000a06007836 */ /* 0x000fe40000000000 */
[----:B------:R-:W-:Y:S01]  /*34570*/  VIADD R217, R214, UR7 ;  /* 0x00000007d6d97c36 */ /* 0x000fe20008000000 */
[----:B------:R-:W-:-:S02]  /*34580*/  ULDC UR7, c[0x0][0x248] ;  /* 0x0000920000077ab9 */ /* 0x000fc40000000800 */
[----:B------:R-:W-:Y:S01]  /*34590*/  ISETP.LT.AND P1, PT, R0, UR8, !P0 ;  /* 0x0000000800007c0c */ /* 0x000fe2000c721270 */
[----:B------:R-:W-:Y:S01]  /*345a0*/  VIADD R216, R217, UR7 ;  /* 0x00000007d9d87c36 */ /* 0x000fe20008000000 */
[----:B------:R-:W-:Y:S01]  /*345b0*/  ULDC UR7, c[0x0][0x248] ;  /* 0x0000920000077ab9 */ /* 0x000fe20000000800 */
[----:B------:R-:W-:Y:S01]  /*345c0*/  VIADD R0, R6, 0x9 ;  /* 0x0000000906007836 */ /* 0x000fe20000000000 */
[----:B------:R-:W-:Y:S01]  /*345d0*/  ULDC UR8, c[0x0][0x22c] ;  /* 0x00008b0000087ab9 */ /* 0x000fe20000000800 */
[----:B------:R-:W-:Y:S01]  /*345e0*/  VIADD R219, R216, UR7 ;  /* 0x00000007d8db7c36 */ /* 0x000fe20008000000 */
[----:B------:R-:W-:-:S03]  /*345f0*/  ULDC UR7, c[0x0][0x248] ;  /* 0x0000920000077ab9 */ /* 0x000fc60000000800 */
[----:B------:R-:W-:Y:S01]  /*34600*/  VIADD R218, R219, UR7 ;  /* 0x00000007dbda7c36 */ /* 0x000fe20008000000 */
[----:B------:R-:W-:-:S03]  /*34610*/  ULDC UR7, c[0x0][0x248] ;  /* 0x0000920000077ab9 */ /* 0x000fc60000000800 */
[----:B------:R-:W-:Y:S01]  /*34620*/  VIADD R221, R218, UR7 ;  /* 0x00000007dadd7c36 */ /* 0x000fe20008000000 */
[----:B------:R-:W-:Y:S01]  /*34630*/  ULDC UR7, c[0x0][0x248] ;  /* 0x0000920000077ab9 */ /* 0x000fe20000000800 */
[----:B------:R-:W-:Y:S02]  /*34640*/  @P1 LOP3.LUT R3, R3, 0x100, RZ, 0xfc, !PT ;  /* 0x0000010003031812 */ /* 0x000fe400078efcff */
[----:B------:R-:W-:Y:S01]  /*34650*/  VIADD R220, R221, UR7 ;  /* 0x00000007dddc7c36 */ /* 0x000fe20008000000 */
[----:B------:R-:W-:Y:S01]  /*34660*/  ULDC UR7, c[0x0][0x248] ;  /* 0x0000920000077ab9 */ /* 0x000fe20000000800 */
[----:B------:R-:W-:Y:S01]  /*34670*/  ISETP.LT.AND P1, PT, R0, UR8, !P0 ;  /* 0x0000000800007c0c */ /* 0x000fe2000c721270 */
[----:B------:R-:W-:Y:S01]  /*34680*/  VIADD R0, R6, 0x8 ;  /* 0x0000000806007836 */ /* 0x000fe20000000000 */
[----:B------:R-:W-:Y:S01]  /*34690*/  LOP3.LUT R3, R3, 0xffffff7f, RZ, 0xc0, !PT ;  /* 0xffffff7f03037812 */ /* 0x000fe200078ec0ff */
[----:B------:R-:W-:Y:S01]  /*346a0*/  VIADD R223, R220, UR7 ;  /* 0x00000007dcdf7c36 */ /* 0x000fe20008000000 */
[----:B------:R-:W-:Y:S01]  /*346b0*/  ULDC UR7, c[0x0][0x248] ;  /* 0x0000920000077ab9 */ /* 0x000fe20000000800 */
[----:B------:R-:W-:-:S02]  /*346c0*/  ULDC UR8, c[0x0][0x22c] ;  /* 0x00008b0000087ab9 */ /* 0x000fc40000000800 */
        /* <DEDUP_REMOVED lines=8> */
[----:B------:R-:W-:Y:S01]  /*34750*/  ULDC UR8, c[0x0][0x248] ;  /* 0x0000920000087ab9 */ /* 0x000fe20000000800 */
[----:B------:R-:W-:Y:S01]  /*34760*/  VIADD R227, R224, UR7 ;  /* 0x00000007e0e37c36 */ /* 0x000fe20008000000 */
[----:B------:R-:W-:Y:S01]  /*34770*/  ULDC UR7, c[0x0][0x248] ;  /* 0x0000920000077ab9 */ /* 0x000fe20000000800 */
[----:B------:R-:W-:-:S02]  /*34780*/  LOP3.LUT R3, R3, 0xffffffbf, RZ, 0xc0, !PT ;  /* 0xffffffbf03037812 */ /* 0x000fc400078ec0ff */
[----:B------:R-:W-:Y:S01]  /*34790*/  VIADD R226, R227, UR7 ;  /* 0x00000007e3e27c36 */ /* 0x000fe20008000000 */
[----:B------:R-:W-:-:S03]  /*347a0*/  ULDC UR7, c[0x0][0x248] ;  /* 0x0000920000077ab9 */ /* 0x000fc60000000800 */
[----:B------:R-:W-:Y:S01]  /*347b0*/  VIADD R229, R226, UR7 ;  /* 0x00000007e2e57c36 */ /* 0x000fe20008000000 */
[----:B------:R-:W-:Y:S02]  /*347c0*/  ULDC UR7, c[0x0][0x248] ;  /* 0x0000920000077ab9 */ /* 0x000fe40000000800 */
[----:B------:R-:W-:Y:S01]  /*347d0*/  @P1 LOP3.LUT R3, R3, 0x40, RZ, 0xfc, !PT ;  /* 0x0000004003031812 */ /* 0x000fe200078efcff */
[----:B------:R-:W-:Y:S01]  /*347e0*/  VIADD R228, R229, UR7 ;  /* 0x00000007e5e47c36 */ /* 0x000fe20008000000 */
[----:B------:R-:W-:Y:S02]  /*347f0*/  ULDC UR7, c[0x0][0x248] ;  /* 0x0000920000077ab9 */ /* 0x000fe40000000800 */
[----:B------:R-:W-:Y:S01]  /*34800*/  LOP3.LUT R3, R3, 0xffffffdf, RZ, 0xc0, !PT ;  /* 0xffffffdf03037812 */ /* 0x000fe200078ec0ff */
[----:B------:R-:W-:Y:S01]  /*34810*/  VIADD R231, R228, UR7 ;  /* 0x00000007e4e77c36 */ /* 0x000fe20008000000 */
[----:B------:R-:W-:Y:S02]  /*34820*/  ULDC UR7, c[0x0][0x248] ;  /* 0x0000920000077ab9 */ /* 0x000fe40000000800 */
[----:B------:R-:W-:Y:S01]  /*34830*/  @P2 LOP3.LUT R3, R3, 0x20, RZ, 0xfc, !PT ;  /* 0x0000002003032812 */ /* 0x000fe200078efcff */
        /* <DEDUP_REMOVED lines=46> */
[----:B-1----:R-:W-:Y:S01]  /*34b20*/  VIADD R94, R252, UR7 ;  /* 0x00000007fc5e7c36 */ /* 0x002fe20008000000 */
        /* <DEDUP_REMOVED lines=120> */
[----:B------:R-:W-:Y:S02]  /*352b0*/  ULDC UR7, c[0x0][0x244] ;  /* 0x0000910000077ab9 */ /* 0x000fe40000000800 */
[----:B------:R-:W-:Y:S01]  /*352c0*/  IMAD R0, R73, UR7, RZ ;  /* 0x0000000749007c24 */ /* 0x000fe2000f8e02ff */
[----:B------:R-:W-:Y:S01]  /*352d0*/  ULDC UR7, c[0x0][0x248] ;  /* 0x0000920000077ab9 */ /* 0x000fe20000000800 */
[----:B------:R-:W-:Y:S01]  /*352e0*/  VIADD R147, R19, UR8 ;  /* 0x0000000813937c36 */ /* 0x000fe20008000000 */
[----:B------:R-:W-:Y:S02]  /*352f0*/  ULDC.64 UR8, c[0x0][0x220] ;  /* 0x0000880000087ab9 */ /* 0x000fe40000000a00 */
[C---:B------:R-:W-:Y:S01]  /*35300*/  LEA R2, P1, R0.reuse, UR8, 0x2 ;  /* 0x0000000800027c11 */ /* 0x040fe2000f8210ff */
[----:B------:R-:W-:Y:S01]  /*35310*/  VIADD R90, R147, UR7 ;  /* 0x00000007935a7c36 */ /* 0x000fe20008000000 */
[----:B------:R-:W-:Y:S01]  /*35320*/  ULDC UR7, c[0x0][0x248] ;  /* 0x0000920000077ab9 */ /* 0x000fe20000000800 */
[----:B------:R-:W-:Y:S01]  /*35330*/  ULDC UR8, c[0x0][0x248] ;  /* 0x0000920000087ab9 */ /* 0x000fe20000000800 */
[----:B------:R-:W-:Y:S01]  /*35340*/  LEA.HI.X.SX32 R0, R0, UR9, 0x2, P1 ;  /* 0x0000000900007c11 */ /* 0x000fe200088f16ff */
[----:B------:R-:W-:Y:S01]  /*35350*/  VIADD R139, R90, UR7 ;  /* 0x000000075a8b7c36 */ /* 0x000fe20008000000 */
[-C--:B------:R-:W-:Y:S01]  /*35360*/  LEA R120, P2, R151, R2.reuse, 0x2 ;  /* 0x0000000297787211 */ /* 0x080fe200078410ff */
[----:B------:R-:W-:Y:S01]  /*35370*/  ULDC UR7, c[0x0][0x248] ;  /* 0x0000920000077ab9 */ /* 0x000fe20000000800 */
[----:B------:R-:W-:Y:S01]  /*35380*/  LEA R50, P1, R21, R2, 0x2 ;  /* 0x0000000215327211 */ /* 0x000fe200078210ff */
[----:B------:R-:W-:Y:S01]  /*35390*/  VIADD R138, R139, UR7 ;  /* 0x000000078b8a7c36 */ /* 0x000fe20008000000 */
[----:B------:R-:W-:Y:S01]  /*353a0*/  LEA.HI.X.SX32 R121, R151, R0, 0x2, P2 ;  /* 0x0000000097797211 */ /* 0x000fe200010f16ff */
[----:B------:R-:W-:Y:S01]  /*353b0*/  ULDC UR7, c[0x0][0x248] ;  /* 0x0000920000077ab9 */ /* 0x000fe20000000800 */
[----:B------:R-:W-:Y:S01]  /*353c0*/  LEA R150, P2, R54, R2, 0x2 ;  /* 0x0000000236967211 */ /* 0x000fe200078410ff */
[----:B------:R-:W-:Y:S01]  /*353d0*/  VIADD R77, R138, UR8 ;  /* 0x000000088a4d7c36 */ /* 0x000fe20008000000 */
[-C--:B------:R-:W-:Y:S01]  /*353e0*/  LEA.HI.X.SX32 R51, R21, R0.reuse, 0x2, P1 ;  /* 0x0000000015337211 */ /* 0x080fe200008f16ff */
[----:B------:R-:W-:Y:S01]  /*353f0*/  STL.64 [R1+0x17e0], R120 ;  /* 0x0017e07801007387 */ /* 0x000fe20000100a00 */
[----:B------:R-:W-:Y:S01]  /*35400*/  LEA.HI.X.SX32 R151, R54, R0, 0x2, P2 ;  /* 0x0000000036977211 */ /* 0x000fe200010f16ff */
[----:B------:R-:W-:Y:S01]  /*35410*/  VIADD R135, R77, UR7 ;  /* 0x000000074d877c36 */ /* 0x000fe20008000000 */
[----:B------:R-:W-:Y:S01]  /*35420*/  ULDC UR9, c[0x0][0x248] ;  /* 0x0000920000097ab9 */ /* 0x000fe20000000800 */
[----:B------:R1:W-:Y:S01]  /*35430*/  STL.64 [R1+0x17e8], R50 ;  /* 0x0017e83201007387 */ /* 0x0003e20000100a00 */
[C---:B------:R-:W-:Y:S01]  /*35440*/  LEA R54, P2, R206.reuse, R2, 0x2 ;  /* 0x00000002ce367211 */ /* 0x040fe200078410ff */
[----:B------:R-:W-:Y:S01]  /*35450*/  IMAD.MOV.U32 R21, RZ, RZ, R55 ;  /* 0x000000ffff157224 */ /* 0x000fe200078e0037 */
[----:B------:R-:W-:Y:S01]  /*35460*/  ULDC UR8, c[0x0][0x248] ;  /* 0x0000920000087ab9 */ /* 0x000fe20000000800 */
[----:B------:R-:W-:Y:S01]  /*35470*/  VIADD R136, R135, UR9 ;  /* 0x0000000987887c36 */ /* 0x000fe20008000000 */
[----:B------:R-:W-:Y:S01]  /*35480*/  ULDC UR7, c[0x0][0x248] ;  /* 0x0000920000077ab9 */ /* 0x000fe20000000800 */
[----:B-1----:R-:W2:Y:S01]  /*35490*/  LDL.LU.64 R50, [R1+0x1a28] ;  /* 0x001a280001327983 */ /* 0x002ea20000300a00 */
[----:B------:R-:W-:Y:S01]  /*354a0*/  LEA.HI.X.SX32 R55, R206, R0, 0x2, P2 ;  /* 0x00000000ce377211 */ /* 0x000fe200010f16ff */
[----:B------:R-:W-:Y:S01]  /*354b0*/  VIADD R87, R136, UR10 ;  /* 0x0000000a88577c36 */ /* 0x000fe20008000000 */
[----:B------:R-:W-:Y:S01]  /*354c0*/  ULDC UR9, c[0x0][0x248] ;  /* 0x0000920000097ab9 */ /* 0x000fe20000000800 */
[----:B------:R1:W-:Y:S01]  /*354d0*/  STL.64 [R1+0x17d8], R150 ;  /* 0x0017d89601007387 */ /* 0x0003e20000100a00 */
[----:B------:R-:W-:Y:S01]  /*354e0*/  LEA R206, P2, R204, R2, 0x2 ;  /* 0x00000002ccce7211 */ /* 0x000fe200078410ff */
[----:B------:R-:W-:Y:S01]  /*354f0*/  VIADD R79, R87, UR8 ;  /* 0x00000008574f7c36 */ /* 0x000fe20008000000 */
[----:B------:R-:W-:Y:S01]  /*35500*/  ULDC UR10, c[0x0][0x248] ;  /* 0x00009200000a7ab9 */ /* 0x000fe20000000800 */
[----:B------:R-:W-:-:S02]  /*35510*/  ULDC UR8, c[0x0][0x248] ;  /* 0x0000920000087ab9 */ /* 0x000fc40000000800 */
[----:B------:R-:W-:Y:S01]  /*35520*/  VIADD R134, R79, UR11 ;  /* 0x0000000b4f867c36 */ /* 0x000fe20008000000 */
[----:B------:R-:W-:-:S03]  /*35530*/  ULDC UR11, c[0x0][0x248] ;  /* 0x00009200000b7ab9 */ /* 0x000fc60000000800 */
[----:B------:R-:W-:Y:S01]  /*35540*/  VIADD R5, R134, UR13 ;  /* 0x0000000d86057c36 */ /* 0x000fe20008000000 */
[----:B------:R-:W-:Y:S01]  /*35550*/  ULDC UR13, c[0x0][0x248] ;  /* 0x00009200000d7ab9 */ /* 0x000fe20000000800 */
[----:B-1----:R-:W-:Y:S01]  /*35560*/  IMAD.MOV.U32 R150, RZ, RZ, R52 ;  /* 0x000000ffff967224 */ /* 0x002fe200078e0034 */
[----:B------:R-:W-:Y:S01]  /*35570*/  LEA R52, P1, R207, R2, 0x2 ;  /* 0x00000002cf347211 */ /* 0x000fe200078210ff */
[----:B------:R-:W-:Y:S02]  /*35580*/  IMAD.MOV.U32 R151, RZ, RZ, R53 ;  /* 0x000000ffff977224 */ /* 0x000fe400078e0035 */
[----:B------:R-:W-:Y:S01]  /*35590*/  VIADD R130, R5, UR7 ;  /* 0x0000000705827c36 */ /* 0x000fe20008000000 */
[-C--:B------:R-:W-:Y:S01]  /*355a0*/  LEA.HI.X.SX32 R53, R207, R0.reuse, 0x2, P1 ;  /* 0x00000000cf357211 */ /* 0x080fe200008f16ff */
[----:B------:R-:W-:Y:S02]  /*355b0*/  ULDC UR7, c[0x0][0x248] ;  /* 0x0000920000077ab9 */ /* 0x000fe40000000800 */
[----:B------:R-:W-:Y:S01]  /*355c0*/  VIADD R73, R130, UR14 ;  /* 0x0000000e82497c36 */ /* 0x000fe20008000000 */
[----:B------:R-:W-:Y:S01]  /*355d0*/  LEA.HI.X.SX32 R207, R204, R0, 0x2, P2 ;  /* 0x00000000cccf7211 */ /* 0x000fe200010f16ff */
[----:B------:R1:W-:Y:S01]  /*355e0*/  STL.64 [R1+0x17d0], R52 ;  /* 0x0017d03401007387 */ /* 0x0003e20000100a00 */
[----:B------:R-:W-:Y:S01]  /*355f0*/  ULDC UR14, c[0x0][0x248] ;  /* 0x00009200000e7ab9 */ /* 0x000fe20000000800 */
[----:B------:R-:W-:Y:S01]  /*35600*/  VIADD R20, R73, UR16 ;  /* 0x0000001049147c36 */ /* 0x000fe20008000000 */
[----:B------:R-:W-:Y:S01]  /*35610*/  LEA R116, P2, R202, R2, 0x2 ;  /* 0x00000002ca747211 */ /* 0x000fe200078410ff */
[----:B------:R-:W-:-:S02]  /*35620*/  ULDC UR16, c[0x0][0x248] ;  /* 0x0000920000107ab9 */ /* 0x000fc40000000800 */
[----:B------:R-:W-:Y:S01]  /*35630*/  VIADD R18, R20, UR9 ;  /* 0x0000000914127c36 */ /* 0x000fe20008000000 */
[----:B------:R-:W-:-:S03]  /*35640*/  ULDC UR9, c[0x0][0x248] ;  /* 0x0000920000097ab9 */ /* 0x000fc60000000800 */
[----:B------:R-:W-:Y:S01]  /*35650*/  VIADD R7, R18, UR17 ;  /* 0x0000001112077c36 */ /* 0x000fe20008000000 */
[----:B------:R-:W-:Y:S01]  /*35660*/  ULDC UR17, c[0x0][0x248] ;  /* 0x0000920000117ab9 */ /* 0x000fe20000000800 */
[----:B-1----:R-:W3:Y:S02]  /*35670*/  LDL.LU.64 R52, [R1+0x1a20] ;  /* 0x001a200001347983 */ /* 0x002ee40000300a00 */
[----:B------:R-:W-:Y:S01]  /*35680*/  VIADD R137, R7, UR19 ;  /* 0x0000001307897c36 */ /* 0x000fe20008000000 */
[----:B------:R-:W-:Y:S01]  /*35690*/  ULDC UR19, c[0x0][0x248] ;  /* 0x0000920000137ab9 */ /* 0x000fe20000000800 */
[----:B------:R1:W-:Y:S02]  /*356a0*/  STL.64 [R1+0x17c8], R54 ;  /* 0x0017c83601007387 */ /* 0x0003e40000100a00 */
[----:B------:R-:W-:Y:S01]  /*356b0*/  VIADD R133, R137, UR10 ;  /* 0x0000000a89857c36 */ /* 0x000fe20008000000 */
[----:B------:R-:W-:-:S03]  /*356c0*/  ULDC UR10, c[0x0][0x248] ;  /* 0x00009200000a7ab9 */ /* 0x000fc60000000800 */
[----:B------:R-:W-:Y:S01]  /*356d0*/  VIADD R23, R133, UR20 ;  /* 0x0000001485177c36 */ /* 0x000fe20008000000 */
[----:B------:R-:W-:-:S03]  /*356e0*/  ULDC UR20, c[0x0][0x248] ;  /* 0x0000920000147ab9 */ /* 0x000fc60000000800 */
[----:B------:R-:W-:Y:S01]  /*356f0*/  VIADD R128, R23, UR22 ;  /* 0x0000001617807c36 */ /* 0x000fe20008000000 */
[----:B------:R-:W-:Y:S01]  /*35700*/  ULDC UR22, c[0x0][0x248] ;  /* 0x0000920000167ab9 */ /* 0x000fe20000000800 */
[C---:B-1----:R-:W-:Y:S02]  /*35710*/  LEA R54, P1, R205.reuse, R2, 0x2 ;  /* 0x00000002cd367211 */ /* 0x042fe400078210ff */
[----:B------:R-:W-:Y:S01]  /*35720*/  VIADD R16, R128, UR8 ;  /* 0x0000000880107c36 */ /* 0x000fe20008000000 */
[----:B------:R-:W-:Y:S01]  /*35730*/  ULDC UR8, c[0x0][0x248] ;  /* 0x0000920000087ab9 */ /* 0x000fe20000000800 */
[----:B------:R-:W-:Y:S02]  /*35740*/  LEA.HI.X.SX32 R55, R205, R0, 0x2, P1 ;  /* 0x00000000cd377211 */ /* 0x000fe400008f16ff */
[----:B------:R-:W-:Y:S01]  /*35750*/  LEA R204, P1, R203, R2, 0x2 ;  /* 0x00000002cbcc7211 */ /* 0x000fe200078210ff */
[----:B------:R-:W-:Y:S01]  /*35760*/  VIADD R129, R16, UR23 ;  /* 0x0000001710817c36 */ /* 0x000fe20008000000 */
[----:B------:R-:W-:-:S02]  /*35770*/  ULDC UR23, c[0x0][0x248] ;  /* 0x0000920000177ab9 */ /* 0x000fc40000000800 */
[----:B------:R-:W-:Y:S01]  /*35780*/  LEA.HI.X.SX32 R205, R203, R0, 0x2, P1 ;  /* 0x00000000cbcd7211 */ /* 0x000fe200008f16ff */
[----:B------:R1:W-:Y:S01]  /*35790*/  STL.64 [R1+0x17c0], R54 ;  /* 0x0017c03601007387 */ /* 0x0003e20000100a00 */
[----:B------:R-:W-:Y:S01]  /*357a0*/  VIADD R131, R129, UR25 ;  /* 0x0000001981837c36 */ /* 0x000fe20008000000 */
[----:B------:R-:W-:-:S03]  /*357b0*/  ULDC UR25, c[0x0][0x248] ;  /* 0x0000920000197ab9 */ /* 0x000fc60000000800 */
[----:B------:R-:W-:Y:S01]  /*357c0*/  VIADD R127, R131, UR11 ;  /* 0x0000000b837f7c36 */ /* 0x000fe20008000000 */
[----:B------:R-:W-:-:S03]  /*357d0*/  ULDC UR11, c[0x0][0x248] ;  /* 0x00009200000b7ab9 */ /* 0x000fc60000000800 */
[----:B------:R-:W-:Y:S01]  /*357e0*/  VIADD R126, R127, UR12 ;  /* 0x0000000c7f7e7c36 */ /* 0x000fe20008000000 */
[----:B------:R-:W-:Y:S01]  /*357f0*/  ULDC UR12, c[0x0][0x248] ;  /* 0x00009200000c7ab9 */ /* 0x000fe20000000800 */
[----:B-1----:R-:W4:Y:S02]  /*35800*/  LDL.LU.64 R54, [R1+0x1a18] ;  /* 0x001a180001367983 */ /* 0x002f240000300a00 */
[----:B------:R-:W-:Y:S01]  /*35810*/  VIADD R125, R126, UR15 ;  /* 0x0000000f7e7d7c36 */ /* 0x000fe20008000000 */
[----:B------:R-:W-:Y:S01]  /*35820*/  ULDC UR15, c[0x0][0x248] ;  /* 0x00009200000f7ab9 */ /* 0x000fe20000000800 */
[----:B------:R1:W-:Y:S02]  /*35830*/  STL.64 [R1+0x17b8], R206 ;  /* 0x0017b8ce01007387 */ /* 0x0003e40000100a00 */
[----:B------:R-:W-:Y:S01]  /*35840*/  VIADD R93, R125, UR18 ;  /* 0x000000127d5d7c36 */ /* 0x000fe20008000000 */
[----:B------:R-:W-:Y:S01]  /*35850*/  ULDC UR18, c[0x0][0x248] ;  /* 0x0000920000127ab9 */ /* 0x000fe20000000800 */
[----:B------:R1:W-:Y:S02]  /*35860*/  STL.64 [R1+0x17b0], R204 ;  /* 0x0017b0cc01007387 */ /* 0x0003e40000100a00 */
[----:B------:R-:W-:Y:S01]  /*35870*/  VIADD R92, R93, UR21 ;  /* 0x000000155d5c7c36 */ /* 0x000fe20008000000 */
[----:B------:R-:W-:-:S03]  /*35880*/  ULDC UR21, c[0x0][0x248] ;  /* 0x0000920000157ab9 */ /* 0x000fc60000000800 */
[----:B------:R-:W-:Y:S01]  /*35890*/  VIADD R132, R92, UR24 ;  /* 0x000000185c847c36 */ /* 0x000fe20008000000 */
[----:B------:R-:W-:Y:S01]  /*358a0*/  ULDC UR24, c[0x0][0x248] ;  /* 0x0000920000187ab9 */ /* 0x000fe20000000800 */
[----:B-1----:R-:W-:Y:S01]  /*358b0*/  IMAD.MOV.U32 R207, RZ, RZ, R117 ;  /* 0x000000ffffcf7224 */ /* 0x002fe200078e0075 */
[----:B------:R-:W-:Y:S01]  /*358c0*/  LEA.HI.X.SX32 R117, R202, R0, 0x2, P2 ;  /* 0x00000000ca757211 */ /* 0x000fe200010f16ff */
[----:B------:R-:W-:Y:S01]  /*358d0*/  IMAD.MOV.U32 R206, RZ, RZ, R118 ;  /* 0x000000ffffce7224 */ /* 0x000fe200078e0076 */
[-C--:B------:R-:W-:Y:S01]  /*358e0*/  LEA R202, P2, R200, R2.reuse, 0x2 ;  /* 0x00000002c8ca7211 */ /* 0x080fe200078410ff */
[----:B------:R-:W-:Y:S01]  /*358f0*/  VIADD R123, R132, UR27 ;  /* 0x0000001b847b7c36 */ /* 0x000fe20008000000 */
[----:B------:R-:W-:Y:S01]  /*35900*/  LEA R204, P1, R201, R2, 0x2 ;  /* 0x00000002c9cc7211 */ /* 0x000fe200078210ff */
[----:B------:R-:W-:Y:S01]  /*35910*/  STL.64 [R1+0x17a8], R116 ;  /* 0x0017a87401007387 */ /* 0x000fe20000100a00 */
[-C--:B------:R-:W-:Y:S01]  /*35920*/  LEA.HI.X.SX32 R203, R200, R0.reuse, 0x2, P2 ;  /* 0x00000000c8cb7211 */ /* 0x080fe200010f16ff */
[----:B------:R-:W-:Y:S01]  /*35930*/  VIADD R122, R123, UR29 ;  /* 0x0000001d7b7a7c36 */ /* 0x000fe20008000000 */
[----:B------:R-:W-:Y:S01]  /*35940*/  LEA.HI.X.SX32 R205, R201, R0, 0x2, P1 ;  /* 0x00000000c9cd7211 */ /* 0x000fe200008f16ff */
[----:B------:R-:W-:Y:S01]  /*35950*/  ULDC UR27, c[0x0][0x248] ;  /* 0x00009200001b7ab9 */ /* 0x000fe20000000800 */
[----:B------:R-:W-:Y:S01]  /*35960*/  LEA R200, P2, R198, R2, 0x2 ;  /* 0x00000002c6c87211 */ /* 0x000fe200078410ff */
[----:B------:R-:W-:Y:S01]  /*35970*/  VIADD R121, R122, UR30 ;  /* 0x0000001e7a797c36 */ /* 0x000fe20008000000 */
[----:B------:R-:W-:Y:S01]  /*35980*/  ULDC UR29, c[0x0][0x248] ;  /* 0x00009200001d7ab9 */ /* 0x000fe20000000800 */
[----:B------:R-:W-:Y:S01]  /*35990*/  STL.64 [R1+0x17a0], R204 ;  /* 0x0017a0cc01007387 */ /* 0x000fe20000100a00 */
[----:B------:R-:W-:Y:S01]  /*359a0*/  LEA.HI.X.SX32 R201, R198, R0, 0x2, P2 ;  /* 0x00000000c6c97211 */ /* 0x000fe200010f16ff */
[----:B------:R-:W-:-:S02]  /*359b0*/  ULDC UR30, c[0x0][0x248] ;  /* 0x00009200001e7ab9 */ /* 0x000fc40000000800 */
[----:B------:R1:W-:Y:S02]  /*359c0*/  STL.64 [R1+0x1798], R202 ;  /* 0x001798ca01007387 */ /* 0x0003e40000100a00 */
[----:B-1----:R-:W-:-:S04]  /*359d0*/  LEA R202, P1, R199, R2, 0x2 ;  /* 0x00000002c7ca7211 */ /* 0x002fc800078210ff */
[----:B------:R-:W-:-:S05]  /*359e0*/  LEA.HI.X.SX32 R203, R199, R0, 0x2, P1 ;  /* 0x00000000c7cb7211 */ /* 0x000fca00008f16ff */
[----:B------:R1:W-:Y:S04]  /*359f0*/  STL.64 [R1+0x1790], R202 ;  /* 0x001790ca01007387 */ /* 0x0003e80000100a00 */
[----:B------:R1:W-:Y:S02]  /*35a00*/  STL.64 [R1+0x1788], R200 ;  /* 0x001788c801007387 */ /* 0x0003e40000100a00 */
[CC--:B-1----:R-:W-:Y:S02]  /*35a10*/  LEA R202, P1, R197.reuse, R2.reuse, 0x2 ;  /* 0x00000002c5ca7211 */ /* 0x0c2fe400078210ff */
[----:B------:R-:W-:Y:S02]  /*35a20*/  LEA R200, P2, R196, R2, 0x2 ;  /* 0x00000002c4c87211 */ /* 0x000fe400078410ff */
[----:B------:R-:W-:-:S02]  /*35a30*/  LEA.HI.X.SX32 R203, R197, R0, 0x2, P1 ;  /* 0x00000000c5cb7211 */ /* 0x000fc400008f16ff */
[----:B------:R-:W-:Y:S02]  /*35a40*/  LEA.HI.X.SX32 R201, R196, R0, 0x2, P2 ;  /* 0x00000000c4c97211 */ /* 0x000fe400010f16ff */
[C---:B------:R-:W-:Y:S01]  /*35a50*/  LEA R196, P1, R195.reuse, R2, 0x2 ;  /* 0x00000002c3c47211 */ /* 0x040fe200078210ff */
[----:B------:R1:W-:Y:S03]  /*35a60*/  STL.64 [R1+0x1780], R202 ;  /* 0x001780ca01007387 */ /* 0x0003e60000100a00 */
[----:B------:R-:W-:Y:S01]  /*35a70*/  LEA.HI.X.SX32 R197, R195, R0, 0x2, P1 ;  /* 0x00000000c3c57211 */ /* 0x000fe200008f16ff */
[----:B------:R-:W-:Y:S01]  /*35a80*/  STL.64 [R1+0x1778], R200 ;  /* 0x001778c801007387 */ /* 0x000fe20000100a00 */
[-C--:B------:R-:W-:Y:S01]  /*35a90*/  LEA R198, P1, R193, R2.reuse, 0x2 ;  /* 0x00000002c1c67211 */ /* 0x080fe200078210ff */
[----:B-1----:R-:W-:Y:S01]  /*35aa0*/  IMAD.MOV.U32 R203, RZ, RZ, R112 ;  /* 0x000000ffffcb7224 */ /* 0x002fe200078e0070 */
[C---:B------:R-:W-:Y:S01]  /*35ab0*/  LEA R112, P2, R194.reuse, R2, 0x2 ;  /* 0x00000002c2707211 */ /* 0x040fe200078410ff */
[----:B------:R-:W-:Y:S01]  /*35ac0*/  IMAD.MOV.U32 R202, RZ, RZ, R113 ;  /* 0x000000ffffca7224 */ /* 0x000fe200078e0071 */
[----:B------:R1:W-:Y:S02]  /*35ad0*/  STL.64 [R1+0x1770], R196 ;  /* 0x001770c401007387 */ /* 0x0003e40000100a00 */
[----:B------:R-:W-:-:S02]  /*35ae0*/  LEA.HI.X.SX32 R113, R194, R0, 0x2, P2 ;  /* 0x00000000c2717211 */ /* 0x000fc400010f16ff */
[----:B------:R-:W-:Y:S02]  /*35af0*/  LEA.HI.X.SX32 R199, R193, R0, 0x2, P1 ;  /* 0x00000000c1c77211 */ /* 0x000fe400008f16ff */
[-C--:B------:R-:W-:Y:S02]  /*35b00*/  LEA R194, P1, R191, R2.reuse, 0x2 ;  /* 0x00000002bfc27211 */ /* 0x080fe400078210ff */
[----:B-1----:R-:W-:-:S04]  /*35b10*/  LEA R196, P2, R192, R2, 0x2 ;  /* 0x00000002c0c47211 */ /* 0x002fc800078410ff */
[----:B------:R-:W-:Y:S02]  /*35b20*/  LEA.HI.X.SX32 R197, R192, R0, 0x2, P2 ;  /* 0x00000000c0c57211 */ /* 0x000fe400010f16ff */
[C---:B------:R-:W-:Y:S02]  /*35b30*/  LEA R192, P2, R190.reuse, R2, 0x2 ;  /* 0x00000002bec07211 */ /* 0x040fe400078410ff */
[-C--:B------:R-:W-:Y:S01]  /*35b40*/  LEA.HI.X.SX32 R195, R191, R0.reuse, 0x2, P1 ;  /* 0x00000000bfc37211 */ /* 0x080fe200008f16ff */
[----:B------:R-:W-:Y:S01]  /*35b50*/  STL.64 [R1+0x1768], R112 ;  /* 0x0017687001007387 */ /* 0x000fe20000100a00 */
[----:B------:R-:W-:-:S03]  /*35b60*/  LEA.HI.X.SX32 R193, R190, R0, 0x2, P2 ;  /* 0x00000000bec17211 */ /* 0x000fc600010f16ff */
[----:B------:R-:W-:Y:S04]  /*35b70*/  STL.64 [R1+0x1760], R198 ;  /* 0x001760c601007387 */ /* 0x000fe80000100a00 */
[----:B------:R-:W-:Y:S04]  /*35b80*/  STL.64 [R1+0x1758], R196 ;  /* 0x001758c401007387 */ /* 0x000fe80000100a00 */
[----:B------:R1:W-:Y:S04]  /*35b90*/  STL.64 [R1+0x1750], R194 ;  /* 0x001750c201007387 */ /* 0x0003e80000100a00 */
[----:B------:R1:W-:Y:S01]  /*35ba0*/  STL.64 [R1+0x1748], R192 ;  /* 0x001748c001007387 */ /* 0x0003e20000100a00 */
[----:B------:R-:W-:-:S02]  /*35bb0*/  MOV R204, R206 ;  /* 0x000000ce00cc7202 */ /* 0x000fc40000000f00 */
[CC--:B-1----:R-:W-:Y:S02]  /*35bc0*/  LEA R194, P1, R189.reuse, R2.reuse, 0x2 ;  /* 0x00000002bdc27211 */ /* 0x0c2fe400078210ff */
[C---:B------:R-:W-:Y:S02]  /*35bd0*/  LEA R192, P2, R188.reuse, R2, 0x2 ;  /* 0x00000002bcc07211 */ /* 0x040fe400078410ff */
[-C--:B------:R-:W-:Y:S02]  /*35be0*/  LEA.HI.X.SX32 R195, R189, R0.reuse, 0x2, P1 ;  /* 0x00000000bdc37211 */ /* 0x080fe400008f16ff */
[----:B------:R-:W-:Y:S02]  /*35bf0*/  LEA.HI.X.SX32 R193, R188, R0, 0x2, P2 ;  /* 0x00000000bcc17211 */ /* 0x000fe400010f16ff */
[C---:B------:R-:W-:Y:S01]  /*35c00*/  LEA R188, P1, R187.reuse, R2, 0x2 ;  /* 0x00000002bbbc7211 */ /* 0x040fe200078210ff */
[----:B------:R-:W-:Y:S02]  /*35c10*/  IMAD.MOV.U32 R200, RZ, RZ, R204 ;  /* 0x000000ffffc87224 */ /* 0x000fe400078e00cc */
[----:B------:R-:W-:Y:S01]  /*35c20*/  IMAD.MOV.U32 R204, RZ, RZ, R207 ;  /* 0x000000ffffcc7224 */ /* 0x000fe200078e00cf */
[----:B------:R-:W-:Y:S01]  /*35c30*/  LEA.HI.X.SX32 R189, R187, R0, 0x2, P1 ;  /* 0x00000000bbbd7211 */ /* 0x000fe200008f16ff */
[----:B------:R-:W-:Y:S01]  /*35c40*/  IMAD.MOV.U32 R207, RZ, RZ, R108 ;  /* 0x000000ffffcf7224 */ /* 0x000fe200078e006c */
[----:B------:R-:W-:Y:S01]  /*35c50*/  LEA R108, P2, R186, R2, 0x2 ;  /* 0x00000002ba6c7211 */ /* 0x000fe200078410ff */
[----:B------:R-:W-:Y:S01]  /*35c60*/  IMAD.MOV.U32 R201, RZ, RZ, R202 ;  /* 0x000000ffffc97224 */ /* 0x000fe200078e00ca */
[----:B------:R-:W-:Y:S01]  /*35c70*/  STL.64 [R1+0x1740], R194 ;  /* 0x001740c201007387 */ /* 0x000fe20000100a00 */
[----:B------:R-:W-:-:S02]  /*35c80*/  IMAD.MOV.U32 R202, RZ, RZ, R203 ;  /* 0x000000ffffca7224 */ /* 0x000fc400078e00cb */
[----:B------:R-:W-:Y:S01]  /*35c90*/  IMAD.MOV.U32 R203, RZ, RZ, R109 ;  /* 0x000000ffffcb7224 */ /* 0x000fe200078e006d */
[----:B------:R-:W-:Y:S01]  /*35ca0*/  STL.64 [R1+0x1738], R192 ;  /* 0x001738c001007387 */ /* 0x000fe20000100a00 */
[----:B------:R-:W-:-:S03]  /*35cb0*/  LEA.HI.X.SX32 R109, R186, R0, 0x2, P2 ;  /* 0x00000000ba6d7211 */ /* 0x000fc600010f16ff */
[----:B------:R1:W-:Y:S01]  /*35cc0*/  STL.64 [R1+0x1730], R188 ;  /* 0x001730bc01007387 */ /* 0x0003e20000100a00 */
[----:B------:R-:W-:-:S04]  /*35cd0*/  LEA R186, P2, R184, R2, 0x2 ;  /* 0x00000002b8ba7211 */ /* 0x000fc800078410ff */
[----:B------:R-:W-:Y:S02]  /*35ce0*/  LEA.HI.X.SX32 R187, R184, R0, 0x2, P2 ;  /* 0x00000000b8bb7211 */ /* 0x000fe400010f16ff */
[----:B-1----:R-:W-:-:S04]  /*35cf0*/  LEA R188, P1, R185, R2, 0x2 ;  /* 0x00000002b9bc7211 */ /* 0x002fc800078210ff */
[----:B------:R-:W-:Y:S01]  /*35d00*/  LEA.HI.X.SX32 R189, R185, R0, 0x2, P1 ;  /* 0x00000000b9bd7211 */ /* 0x000fe200008f16ff */
[----:B------:R-:W-:Y:S04]  /*35d10*/  STL.64 [R1+0x1728], R108 ;  /* 0x0017286c01007387 */ /* 0x000fe80000100a00 */
[----:B------:R1:W-:Y:S04]  /*35d20*/  STL.64 [R1+0x1720], R188 ;  /* 0x001720bc01007387 */ /* 0x0003e80000100a00 */
[----:B------:R1:W-:Y:S02]  /*35d30*/  STL.64 [R1+0x1718], R186 ;  /* 0x001718ba01007387 */ /* 0x0003e40000100a00 */
[----:B-1----:R-:W-:-:S02]  /*35d40*/  LEA R188, P1, R183, R2, 0x2 ;  /* 0x00000002b7bc7211 */ /* 0x002fc400078210ff */
[C---:B------:R-:W-:Y:S02]  /*35d50*/  LEA R186, P2, R182.reuse, R2, 0x2 ;  /* 0x00000002b6ba7211 */ /* 0x040fe400078410ff */
[-C--:B------:R-:W-:Y:S02]  /*35d60*/  LEA.HI.X.SX32 R189, R183, R0.reuse, 0x2, P1 ;  /* 0x00000000b7bd7211 */ /* 0x080fe400008f16ff */
[----:B------:R-:W-:Y:S02]  /*35d70*/  LEA.HI.X.SX32 R187, R182, R0, 0x2, P2 ;  /* 0x00000000b6bb7211 */ /* 0x000fe400010f16ff */
[CC--:B------:R-:W-:Y:S02]  /*35d80*/  LEA R184, P1, R181.reuse, R2.reuse, 0x2 ;  /* 0x00000002b5b87211 */ /* 0x0c0fe400078210ff */
[----:B------:R-:W-:Y:S02]  /*35d90*/  LEA R182, P2, R180, R2, 0x2 ;  /* 0x00000002b4b67211 */ /* 0x000fe400078410ff */
[----:B------:R-:W-:-:S02]  /*35da0*/  LEA.HI.X.SX32 R185, R181, R0, 0x2, P1 ;  /* 0x00000000b5b97211 */ /* 0x000fc400008f16ff */
[----:B------:R-:W-:Y:S01]  /*35db0*/  LEA.HI.X.SX32 R183, R180, R0, 0x2, P2 ;  /* 0x00000000b4b77211 */ /* 0x000fe200010f16ff */
[----:B------:R-:W-:Y:S04]  /*35dc0*/  STL.64 [R1+0x1710], R188 ;  /* 0x001710bc01007387 */ /* 0x000fe80000100a00 */
[----:B------:R-:W-:Y:S01]  /*35dd0*/  STL.64 [R1+0x1708], R186 ;  /* 0x001708ba01007387 */ /* 0x000fe20000100a00 */
[----:B------:R-:W-:-:S03]  /*35de0*/  LEA R180, P2, R178, R2, 0x2 ;  /* 0x00000002b2b47211 */ /* 0x000fc600078410ff */
[----:B------:R-:W-:Y:S04]  /*35df0*/  STL.64 [R1+0x1700], R184 ;  /* 0x001700b801007387 */ /* 0x000fe80000100a00 */
[----:B------:R1:W-:Y:S01]  /*35e00*/  STL.64 [R1+0x16f8], R182 ;  /* 0x0016f8b601007387 */ /* 0x0003e20000100a00 */
[----:B------:R-:W-:Y:S02]  /*35e10*/  LEA.HI.X.SX32 R181, R178, R0, 0x2, P2 ;  /* 0x00000000b2b57211 */ /* 0x000fe400010f16ff */
[----:B-1----:R-:W-:-:S04]  /*35e20*/  LEA R182, P1, R179, R2, 0x2 ;  /* 0x00000002b3b67211 */ /* 0x002fc800078210ff */
[----:B------:R-:W-:-:S05]  /*35e30*/  LEA.HI.X.SX32 R183, R179, R0, 0x2, P1 ;  /* 0x00000000b3b77211 */ /* 0x000fca00008f16ff */
[----:B------:R1:W-:Y:S04]  /*35e40*/  STL.64 [R1+0x16f0], R182 ;  /* 0x0016f0b601007387 */ /* 0x0003e80000100a00 */
[----:B------:R2:W-:Y:S01]  /*35e50*/  STL.64 [R1+0x16e8], R180 ;  /* 0x0016e8b401007387 */ /* 0x0005e20000100a00 */
[CC--:B-1----:R-:W-:Y:S02]  /*35e60*/  LEA R182, P1, R177.reuse, R2.reuse, 0x2 ;  /* 0x00000002b1b67211 */ /* 0x0c2fe400078210ff */
[C---:B--2---:R-:W-:Y:S02]  /*35e70*/  LEA R180, P2, R176.reuse, R2, 0x2 ;  /* 0x00000002b0b47211 */ /* 0x044fe400078410ff */
[-C--:B------:R-:W-:Y:S02]  /*35e80*/  LEA.HI.X.SX32 R183, R177, R0.reuse, 0x2, P1 ;  /* 0x00000000b1b77211 */ /* 0x080fe400008f16ff */
[----:B------:R-:W-:-:S02]  /*35e90*/  LEA.HI.X.SX32 R181, R176, R0, 0x2, P2 ;  /* 0x00000000b0b57211 */ /* 0x000fc400010f16ff */
[CC--:B------:R-:W-:Y:S02]  /*35ea0*/  LEA R178, P1, R175.reuse, R2.reuse, 0x2 ;  /* 0x00000002afb27211 */ /* 0x0c0fe400078210ff */
[C---:B------:R-:W-:Y:S02]  /*35eb0*/  LEA R176, P2, R174.reuse, R2, 0x2 ;  /* 0x00000002aeb07211 */ /* 0x040fe400078410ff */
[-C--:B------:R-:W-:Y:S02]  /*35ec0*/  LEA.HI.X.SX32 R179, R175, R0.reuse, 0x2, P1 ;  /* 0x00000000afb37211 */ /* 0x080fe400008f16ff */
[----:B------:R-:W-:Y:S01]  /*35ed0*/  LEA.HI.X.SX32 R177, R174, R0, 0x2, P2 ;  /* 0x00000000aeb17211 */ /* 0x000fe200010f16ff */
[----:B------:R-:W-:Y:S04]  /*35ee0*/  STL.64 [R1+0x16e0], R182 ;  /* 0x0016e0b601007387 */ /* 0x000fe80000100a00 */
[----:B------:R-:W-:Y:S04]  /*35ef0*/  STL.64 [R1+0x16d8], R180 ;  /* 0x0016d8b401007387 */ /* 0x000fe80000100a00 */
[----:B------:R1:W-:Y:S04]  /*35f00*/  STL.64 [R1+0x16d0], R178 ;  /* 0x0016d0b201007387 */ /* 0x0003e80000100a00 */
[----:B------:R2:W-:Y:S01]  /*35f10*/  STL.64 [R1+0x16c8], R176 ;  /* 0x0016c8b001007387 */ /* 0x0005e20000100a00 */
[----:B-1----:R-:W-:-:S02]  /*35f20*/  LEA R178, P1, R173, R2, 0x2 ;  /* 0x00000002adb27211 */ /* 0x002fc400078210ff */
[C---:B--2---:R-:W-:Y:S02]  /*35f30*/  LEA R176, P2, R172.reuse, R2, 0x2 ;  /* 0x00000002acb07211 */ /* 0x044fe400078410ff */
[-C--:B------:R-:W-:Y:S02]  /*35f40*/  LEA.HI.X.SX32 R179, R173, R0.reuse, 0x2, P1 ;  /* 0x00000000adb37211 */ /* 0x080fe400008f16ff */
[----:B------:R-:W-:Y:S02]  /*35f50*/  LEA.HI.X.SX32 R177, R172, R0, 0x2, P2 ;  /* 0x00000000acb17211 */ /* 0x000fe400010f16ff */
[CC--:B------:R-:W-:Y:S02]  /*35f60*/  LEA R174, P1, R171.reuse, R2.reuse, 0x2 ;  /* 0x00000002abae7211 */ /* 0x0c0fe400078210ff */
[----:B------:R-:W-:Y:S02]  /*35f70*/  LEA R172, P2, R170, R2, 0x2 ;  /* 0x00000002aaac7211 */ /* 0x000fe400078410ff */
[----:B------:R-:W-:-:S02]  /*35f80*/  LEA.HI.X.SX32 R175, R171, R0, 0x2, P1 ;  /* 0x00000000abaf7211 */ /* 0x000fc400008f16ff */
        /* <DEDUP_REMOVED lines=20> */
[----:B------:R-:W-:-:S03]  /*360d0*/  LEA.HI.X.SX32 R169, R164, R0, 0x2, P2 ;  /* 0x00000000a4a97211 */ /* 0x000fc600010f16ff */
[----:B------:R-:W-:Y:S01]  /*360e0*/  STL.64 [R1+0x1680], R170 ;  /* 0x001680aa01007387 */ /* 0x000fe20000100a00 */
[----:B------:R-:W-:-:S03]  /*360f0*/  LEA R166, P2, R162, R2, 0x2 ;  /* 0x00000002a2a67211 */ /* 0x000fc600078410ff */
[----:B------:R1:W-:Y:S01]  /*36100*/  STL.64 [R1+0x1678], R168 ;  /* 0x001678a801007387 */ /* 0x0003e20000100a00 */
[----:B------:R-:W-:Y:S02]  /*36110*/  LEA.HI.X.SX32 R167, R162, R0, 0x2, P2 ;  /* 0x00000000a2a77211 */ /* 0x000fe400010f16ff */
[-C--:B------:R-:W-:Y:S02]  /*36120*/  LEA R162, P2, R160, R2.reuse, 0x2 ;  /* 0x00000002a0a27211 */ /* 0x080fe400078410ff */
[----:B-1----:R-:W-:-:S04]  /*36130*/  LEA R168, P1, R163, R2, 0x2 ;  /* 0x00000002a3a87211 */ /* 0x002fc800078210ff */
[----:B------:R-:W-:Y:S02]  /*36140*/  LEA.HI.X.SX32 R169, R163, R0, 0x2, P1 ;  /* 0x00000000a3a97211 */ /* 0x000fe400008f16ff */
[C---:B------:R-:W-:Y:S02]  /*36150*/  LEA R164, P1, R161.reuse, R2, 0x2 ;  /* 0x00000002a1a47211 */ /* 0x040fe400078210ff */
[-C--:B------:R-:W-:Y:S02]  /*36160*/  LEA.HI.X.SX32 R163, R160, R0.reuse, 0x2, P2 ;  /* 0x00000000a0a37211 */ /* 0x080fe400010f16ff */
        /* <DEDUP_REMOVED lines=8> */
[----:B------:R-:W-:Y:S02]  /*361f0*/  LEA.HI.X.SX32 R163, R159, R0, 0x2, P1 ;  /* 0x000000009fa37211 */ /* 0x000fe400008f16ff */
        /* <DEDUP_REMOVED lines=24> */
[C---:B------:R-:W-:Y:S01]  /*36380*/  LEA R14, P1, R13.reuse, R2, 0x2 ;  /* 0x000000020d0e7211 */ /* 0x040fe200078210ff */
[----:B------:R1:W-:Y:S03]  /*36390*/  STL.64 [R1+0x1610], R152 ;  /* 0x0016109801007387 */ /* 0x0003e60000100a00 */
[----:B------:R-:W-:Y:S01]  /*363a0*/  LEA.HI.X.SX32 R15, R13, R0, 0x2, P1 ;  /* 0x000000000d0f7211 */ /* 0x000fe200008f16ff */
[----:B------:R-:W-:Y:S01]  /*363b0*/  STL.64 [R1+0x1608], R154 ;  /* 0x0016089a01007387 */ /* 0x000fe20000100a00 */
[----:B-1----:R-:W-:-:S03]  /*363c0*/  LEA R152, P2, R12, R2, 0x2 ;  /* 0x000000020c987211 */ /* 0x002fc600078410ff */
[----:B------:R1:W-:Y:S01]  /*363d0*/  STL.64 [R1+0x1600], R14 ;  /* 0x0016000e01007387 */ /* 0x0003e20000100a00 */
[----:B------:R-:W-:Y:S02]  /*363e0*/  LEA.HI.X.SX32 R153, R12, R0, 0x2, P2 ;  /* 0x000000000c997211 */ /* 0x000fe400010f16ff */
[----:B------:R-:W-:-:S04]  /*363f0*/  LEA R12, P1, R11, R2, 0x2 ;  /* 0x000000020b0c7211 */ /* 0x000fc800078210ff */
[----:B------:R-:W-:Y:S02]  /*36400*/  LEA.HI.X.SX32 R13, R11, R0, 0x2, P1 ;  /* 0x000000000b0d7211 */ /* 0x000fe400008f16ff */
[C---:B-1----:R-:W-:Y:S01]  /*36410*/  LEA R14, P2, R10.reuse, R2, 0x2 ;  /* 0x000000020a0e7211 */ /* 0x042fe200078410ff */
[----:B------:R-:W-:Y:S03]  /*36420*/  STL.64 [R1+0x15f8], R152 ;  /* 0x0015f89801007387 */ /* 0x000fe60000100a00 */
        /* <DEDUP_REMOVED lines=12> */
[----:B------:R-:W-:Y:S01]  /*364f0*/  LEA.HI.X.SX32 R11, R208, R0, 0x2, P2 ;  /* 0x00000000d00b7211 */ /* 0x000fe200010f16ff */
[----:B------:R1:W-:Y:S04]  /*36500*/  STL.64 [R1+0x15d0], R8 ;  /* 0x0015d00801007387 */ /* 0x0003e80000100a00 */
[----:B------:R2:W-:Y:S01]  /*36510*/  STL.64 [R1+0x15c8], R10 ;  /* 0x0015c80a01007387 */ /* 0x0005e20000100a00 */
[----:B-1----:R-:W-:-:S02]  /*36520*/  LEA R8, P2, R210, R2, 0x2 ;  /* 0x00000002d2087211 */ /* 0x002fc400078410ff */
[C---:B--2---:R-:W-:Y:S02]  /*36530*/  LEA R10, P1, R211.reuse, R2, 0x2 ;  /* 0x00000002d30a7211 */ /* 0x044fe400078210ff */
[-C--:B------:R-:W-:Y:S02]  /*36540*/  LEA.HI.X.SX32 R9, R210, R0.reuse, 0x2, P2 ;  /* 0x00000000d2097211 */ /* 0x080fe400010f16ff */
[----:B------:R-:W-:-:S05]  /*36550*/  LEA.HI.X.SX32 R11, R211, R0, 0x2, P1 ;  /* 0x00000000d30b7211 */ /* 0x000fca00008f16ff */
[----:B------:R1:W-:Y:S04]  /*36560*/  STL.64 [R1+0x15c0], R10 ;  /* 0x0015c00a01007387 */ /* 0x0003e80000100a00 */
[----:B------:R2:W-:Y:S01]  /*36570*/  STL.64 [R1+0x15b8], R8 ;  /* 0x0015b80801007387 */ /* 0x0005e20000100a00 */
[CC--:B-1----:R-:W-:Y:S02]  /*36580*/  LEA R10, P1, R213.reuse, R2.reuse, 0x2 ;  /* 0x00000002d50a7211 */ /* 0x0c2fe400078210ff */
[C---:B--2---:R-:W-:Y:S02]  /*36590*/  LEA R8, P2, R212.reuse, R2, 0x2 ;  /* 0x00000002d4087211 */ /* 0x044fe400078410ff */
[-C--:B------:R-:W-:Y:S02]  /*365a0*/  LEA.HI.X.SX32 R11, R213, R0.reuse, 0x2, P1 ;  /* 0x00000000d50b7211 */ /* 0x080fe400008f16ff */
[----:B------:R-:W-:-:S03]  /*365b0*/  LEA.HI.X.SX32 R9, R212, R0, 0x2, P2 ;  /* 0x00000000d4097211 */ /* 0x000fc600010f16ff */
        /* <DEDUP_REMOVED lines=53> */
[----:B------:R-:W-:Y:S01]  /*36910*/  LEA.HI.X.SX32 R9, R230, R0, 0x2, P2 ;  /* 0x00000000e6097211 */ /* 0x000fe200010f16ff */
[----:B------:R-:W-:-:S02]  /*36920*/  IMAD.MOV.U32 R199, RZ, RZ, R110 ;  /* 0x000000ffffc77224 */ /* 0x000fc400078e006e */
[----:B------:R1:W-:Y:S01]  /*36930*/  STL.64 [R1+0x1518], R10 ;  /* 0x0015180a01007387 */ /* 0x0003e20000100a00 */
[----:B------:R-:W-:-:S03]  /*36940*/  IMAD.MOV.U32 R198, RZ, RZ, R106 ;  /* 0x000000ffffc67224 */ /* 0x000fc600078e006a */
[----:B------:R2:W-:Y:S01]  /*36950*/  STL.64 [R1+0x1520], R8 ;  /* 0x0015200801007387 */ /* 0x0005e20000100a00 */
[----:B------:R-:W-:Y:S01]  /*36960*/  IMAD.MOV.U32 R196, RZ, RZ, R199 ;  /* 0x000000ffffc47224 */ /* 0x000fe200078e00c7 */
[CC--:B-1----:R-:W-:Y:S02]  /*36970*/  LEA R10, P1, R233.reuse, R2.reuse, 0x2 ;  /* 0x00000002e90a7211 */ /* 0x0c2fe400078210ff */
[C---:B--2---:R-:W-:Y:S02]  /*36980*/  LEA R8, P2, R232.reuse, R2, 0x2 ;  /* 0x00000002e8087211 */ /* 0x044fe400078410ff */
[-C--:B------:R-:W-:Y:S01]  /*36990*/  LEA.HI.X.SX32 R11, R233, R0.reuse, 0x2, P1 ;  /* 0x00000000e90b7211 */ /* 0x080fe200008f16ff */
[----:B------:R-:W-:Y:S01]  /*369a0*/  IMAD.MOV.U32 R194, RZ, RZ, R196 ;  /* 0x000000ffffc27224 */ /* 0x000fe200078e00c4 */
[----:B------:R-:W-:Y:S01]  /*369b0*/  LEA.HI.X.SX32 R9, R232, R0, 0x2, P2 ;  /* 0x00000000e8097211 */ /* 0x000fe200010f16ff */
[----:B------:R-:W-:Y:S02]  /*369c0*/  IMAD.MOV.U32 R197, RZ, RZ, R105 ;  /* 0x000000ffffc57224 */ /* 0x000fe400078e0069 */
[----:B------:R-:W-:Y:S01]  /*369d0*/  IMAD.MOV.U32 R196, RZ, RZ, R198 ;  /* 0x000000ffffc47224 */ /* 0x000fe200078e00c6 */
[----:B------:R1:W-:Y:S01]  /*369e0*/  STL.64 [R1+0x1510], R10 ;  /* 0x0015100a01007387 */ /* 0x0003e20000100a00 */
[----:B------:R-:W-:-:S02]  /*369f0*/  IMAD.MOV.U32 R199, RZ, RZ, R107 ;  /* 0x000000ffffc77224 */ /* 0x000fc400078e006b */
[----:B------:R-:W-:Y:S01]  /*36a00*/  IMAD.MOV.U32 R198, RZ, RZ, R200 ;  /* 0x000000ffffc67224 */ /* 0x000fe200078e00c8 */
[----:B------:R2:W-:Y:S01]  /*36a10*/  STL.64 [R1+0x1508], R8 ;  /* 0x0015080801007387 */ /* 0x0005e20000100a00 */
[----:B------:R-:W-:Y:S02]  /*36a20*/  IMAD.MOV.U32 R205, RZ, RZ, R114 ;  /* 0x000000ffffcd7224 */ /* 0x000fe400078e0072 */
[----:B------:R-:W-:Y:S02]  /*36a30*/  IMAD.MOV.U32 R195, RZ, RZ, R197 ;  /* 0x000000ffffc37224 */ /* 0x000fe400078e00c5 */
[----:B------:R-:W-:Y:S01]  /*36a40*/  IMAD.MOV.U32 R192, RZ, RZ, R194 ;  /* 0x000000ffffc07224 */ /* 0x000fe200078e00c2 */
[CC--:B-1----:R-:W-:Y:S01]  /*36a50*/  LEA R10, P1, R235.reuse, R2.reuse, 0x2 ;  /* 0x00000002eb0a7211 */ /* 0x0c2fe200078210ff */
[----:B------:R-:W-:Y:S02]  /*36a60*/  IMAD.MOV.U32 R197, RZ, RZ, R199 ;  /* 0x000000ffffc57224 */ /* 0x000fe400078e00c7 */
[----:B------:R-:W-:Y:S01]  /*36a70*/  IMAD.MOV.U32 R194, RZ, RZ, R198 ;  /* 0x000000ffffc27224 */ /* 0x000fe200078e00c6 */
[C---:B--2---:R-:W-:Y:S01]  /*36a80*/  LEA R8, P2, R234.reuse, R2, 0x2 ;  /* 0x00000002ea087211 */ /* 0x044fe200078410ff */
[----:B------:R-:W-:Y:S01]  /*36a90*/  IMAD.MOV.U32 R199, RZ, RZ, R202 ;  /* 0x000000ffffc77224 */ /* 0x000fe200078e00ca */
[-C--:B------:R-:W-:Y:S01]  /*36aa0*/  LEA.HI.X.SX32 R11, R235, R0.reuse, 0x2, P1 ;  /* 0x00000000eb0b7211 */ /* 0x080fe200008f16ff */
[----:B------:R-:W-:Y:S01]  /*36ab0*/  IMAD.MOV.U32 R200, RZ, RZ, R205 ;  /* 0x000000ffffc87224 */ /* 0x000fe200078e00cd */
[----:B------:R-:W-:Y:S01]  /*36ac0*/  LEA.HI.X.SX32 R9, R234, R0, 0x2, P2 ;  /* 0x00000000ea097211 */ /* 0x000fe200010f16ff */
[----:B------:R-:W-:-:S02]  /*36ad0*/  IMAD.MOV.U32 R202, RZ, RZ, R103 ;  /* 0x000000ffffca7224 */ /* 0x000fc400078e0067 */
[----:B------:R-:W-:Y:S02]  /*36ae0*/  IMAD.MOV.U32 R193, RZ, RZ, R197 ;  /* 0x000000ffffc17224 */ /* 0x000fe400078e00c5 */
[----:B------:R-:W-:Y:S01]  /*36af0*/  IMAD.MOV.U32 R191, RZ, RZ, R194 ;  /* 0x000000ffffbf7224 */ /* 0x000fe200078e00c2 */
[----:B------:R1:W-:Y:S01]  /*36b00*/  STL.64 [R1+0x1500], R10 ;  /* 0x0015000a01007387 */ /* 0x0003e20000100a00 */
[----:B------:R-:W-:Y:S02]  /*36b10*/  IMAD.MOV.U32 R197, RZ, RZ, R199 ;  /* 0x000000ffffc57224 */ /* 0x000fe400078e00c7 */
[----:B------:R-:W-:Y:S02]  /*36b20*/  IMAD.MOV.U32 R198, RZ, RZ, R200 ;  /* 0x000000ffffc67224 */ /* 0x000fe400078e00c8 */
[----:B------:R-:W-:Y:S01]  /*36b30*/  IMAD.MOV.U32 R199, RZ, RZ, R202 ;  /* 0x000000ffffc77224 */ /* 0x000fe200078e00ca */
[----:B------:R2:W-:Y:S01]  /*36b40*/  STL.64 [R1+0x14f8], R8 ;  /* 0x0014f80801007387 */ /* 0x0005e20000100a00 */
[----:B------:R-:W-:-:S02]  /*36b50*/  IMAD.MOV.U32 R190, RZ, RZ, R193 ;  /* 0x000000ffffbe7224 */ /* 0x000fc400078e00c1 */
[----:B------:R-:W-:Y:S01]  /*36b60*/  IMAD.MOV.U32 R189, RZ, RZ, R191 ;  /* 0x000000ffffbd7224 */ /* 0x000fe200078e00bf */
[C---:B-1----:R-:W-:Y:S01]  /*36b70*/  LEA R10, P1, R237.reuse, R2, 0x2 ;  /* 0x00000002ed0a7211 */ /* 0x042fe200078210ff */
[----:B------:R-:W-:Y:S02]  /*36b80*/  IMAD.MOV.U32 R194, RZ, RZ, R197 ;  /* 0x000000ffffc27224 */ /* 0x000fe400078e00c5 */
[----:B------:R-:W-:Y:S01]  /*36b90*/  IMAD.MOV.U32 R193, RZ, RZ, R198 ;  /* 0x000000ffffc17224 */ /* 0x000fe200078e00c6 */
[----:B------:R-:W-:Y:S01]  /*36ba0*/  LEA.HI.X.SX32 R11, R237, R0, 0x2, P1 ;  /* 0x00000000ed0b7211 */ /* 0x000fe200008f16ff */
[----:B------:R-:W-:Y:S01]  /*36bb0*/  IMAD.MOV.U32 R197, RZ, RZ, R199 ;  /* 0x000000ffffc57224 */ /* 0x000fe200078e00c7 */
[C---:B--2---:R-:W-:Y:S01]  /*36bc0*/  LEA R8, P2, R236.reuse, R2, 0x2 ;  /* 0x00000002ec087211 */ /* 0x044fe200078410ff */
[----:B------:R-:W-:Y:S02]  /*36bd0*/  IMAD.MOV.U32 R188, RZ, RZ, R189 ;  /* 0x000000ffffbc7224 */ /* 0x000fe400078e00bd */
[----:B------:R-:W-:Y:S01]  /*36be0*/  IMAD.MOV.U32 R191, RZ, RZ, R193 ;  /* 0x000000ffffbf7224 */ /* 0x000fe200078e00c1 */
[----:B------:R-:W-:Y:S01]  /*36bf0*/  LEA.HI.X.SX32 R9, R236, R0, 0x2, P2 ;  /* 0x00000000ec097211 */ /* 0x000fe200010f16ff */
        /* <DEDUP_REMOVED lines=9> */
[----:B------:R-:W-:Y:S01]  /*36c90*/  IMAD.MOV.U32 R186, RZ, RZ, R187 ;  /* 0x000000ffffba7224 */ /* 0x000fe200078e00bb */
[C---:B--2---:R-:W-:Y:S01]  /*36ca0*/  LEA R8, P2, R238.reuse, R2, 0x2 ;  /* 0x00000002ee087211 */ /* 0x044fe200078410ff */
[----:B------:R-:W-:Y:S01]  /*36cb0*/  IMAD.MOV.U32 R188, RZ, RZ, R191 ;  /* 0x000000ffffbc7224 */ /* 0x000fe200078e00bf */
[-C--:B------:R-:W-:Y:S01]  /*36cc0*/  LEA.HI.X.SX32 R11, R239, R0.reuse, 0x2, P1 ;  /* 0x00000000ef0b7211 */ /* 0x080fe200008f16ff */
[----:B------:R-:W-:Y:S01]  /*36cd0*/  IMAD.MOV.U32 R184, RZ, RZ, R185 ;  /* 0x000000ffffb87224 */ /* 0x000fe200078e00b9 */
[----:B------:R-:W-:Y:S01]  /*36ce0*/  LEA.HI.X.SX32 R9, R238, R0, 0x2, P2 ;  /* 0x00000000ee097211 */ /* 0x000fe200010f16ff */
[----:B------:R-:W-:-:S02]  /*36cf0*/  IMAD.MOV.U32 R198, RZ, RZ, R200 ;  /* 0x000000ffffc67224 */ /* 0x000fc400078e00c8 */
[----:B------:R-:W-:Y:S01]  /*36d00*/  IMAD.MOV.U32 R185, RZ, RZ, R186 ;  /* 0x000000ffffb97224 */ /* 0x000fe200078e00ba */
[----:B------:R1:W-:Y:S01]  /*36d10*/  STL.64 [R1+0x14e0], R10 ;  /* 0x0014e00a01007387 */ /* 0x0003e20000100a00 */
[----:B------:R-:W-:Y:S02]  /*36d20*/  IMAD.MOV.U32 R186, RZ, RZ, R91 ;  /* 0x000000ffffba7224 */ /* 0x000fe400078e005b */
[----:B------:R-:W-:Y:S01]  /*36d30*/  IMAD.MOV.U32 R187, RZ, RZ, R188 ;  /* 0x000000ffffbb7224 */ /* 0x000fe200078e00bc */
[----:B------:R2:W-:Y:S01]  /*36d40*/  STL.64 [R1+0x14d8], R8 ;  /* 0x0014d80801007387 */ /* 0x0005e20000100a00 */
[----:B------:R-:W-:Y:S02]  /*36d50*/  IMAD.MOV.U32 R183, RZ, RZ, R184 ;  /* 0x000000ffffb77224 */ /* 0x000fe400078e00b8 */
[----:B------:R-:W-:Y:S02]  /*36d60*/  IMAD.MOV.U32 R197, RZ, RZ, R198 ;  /* 0x000000ffffc57224 */ /* 0x000fe400078e00c6 */
[----:B------:R-:W-:Y:S01]  /*36d70*/  IMAD.MOV.U32 R184, RZ, RZ, R185 ;  /* 0x000000ffffb87224 */ /* 0x000fe200078e00b9 */
[----:B-1----:R-:W-:Y:S01]  /*36d80*/  LEA R10, P1, R241, R2, 0x2 ;  /* 0x00000002f10a7211 */ /* 0x002fe200078210ff */
[----:B------:R-:W-:-:S02]  /*36d90*/  IMAD.MOV.U32 R185, RZ, RZ, R186 ;  /* 0x000000ffffb97224 */ /* 0x000fc400078e00ba */
[----:B------:R-:W-:Y:S01]  /*36da0*/  IMAD.MOV.U32 R186, RZ, RZ, R187 ;  /* 0x000000ffffba7224 */ /* 0x000fe200078e00bb */
[C---:B--2---:R-:W-:Y:S01]  /*36db0*/  LEA R8, P2, R240.reuse, R2, 0x2 ;  /* 0x00000002f0087211 */ /* 0x044fe200078410ff */
[----:B------:R-:W-:Y:S01]  /*36dc0*/  IMAD.MOV.U32 R187, RZ, RZ, R189 ;  /* 0x000000ffffbb7224 */ /* 0x000fe200078e00bd */
[-C--:B------:R-:W-:Y:S01]  /*36dd0*/  LEA.HI.X.SX32 R11, R241, R0.reuse, 0x2, P1 ;  /* 0x00000000f10b7211 */ /* 0x080fe200008f16ff */
[----:B------:R-:W-:Y:S01]  /*36de0*/  IMAD.MOV.U32 R193, RZ, RZ, R197 ;  /* 0x000000ffffc17224 */ /* 0x000fe200078e00c5 */
[----:B------:R-:W-:Y:S01]  /*36df0*/  LEA.HI.X.SX32 R9, R240, R0, 0x2, P2 ;  /* 0x00000000f0097211 */ /* 0x000fe200010f16ff */
[----:B------:R-:W-:Y:S02]  /*36e00*/  IMAD.MOV.U32 R182, RZ, RZ, R183 ;  /* 0x000000ffffb67224 */ /* 0x000fe400078e00b7 */
[----:B------:R-:W-:Y:S02]  /*36e10*/  IMAD.MOV.U32 R205, RZ, RZ, R104 ;  /* 0x000000ffffcd7224 */ /* 0x000fe400078e0068 */
        /* <DEDUP_REMOVED lines=18> */
[----:B------:R-:W-:Y:S01]  /*36f40*/  IMAD.MOV.U32 R200, RZ, RZ, R203 ;  /* 0x000000ffffc87224 */ /* 0x000fe200078e00cb */
[----:B------:R1:W-:Y:S01]  /*36f50*/  STL.64 [R1+0x14c0], R10 ;  /* 0x0014c00a01007387 */ /* 0x0003e20000100a00 */
[----:B------:R-:W-:-:S02]  /*36f60*/  IMAD.MOV.U32 R181, RZ, RZ, R187 ;  /* 0x000000ffffb57224 */ /* 0x000fc400078e00bb */
        /* <DEDUP_REMOVED lines=8> */
[----:B------:R-:W-:Y:S02]  /*36ff0*/  IMAD.MOV.U32 R195, RZ, RZ, R94 ;  /* 0x000000ffffc37224 */ /* 0x000fe400078e005e */
[----:B------:R-:W-:Y:S01]  /*37000*/  IMAD.MOV.U32 R180, RZ, RZ, R181 ;  /* 0x000000ffffb47224 */ /* 0x000fe200078e00b5 */
[C---:B--2---:R-:W-:Y:S01]  /*37010*/  LEA R8, P2, R244.reuse, R2, 0x2 ;  /* 0x00000002f4087211 */ /* 0x044fe200078410ff */
[----:B------:R-:W-:Y:S01]  /*37020*/  IMAD.MOV.U32 R200, RZ, RZ, R203 ;  /* 0x000000ffffc87224 */ /* 0x000fe200078e00cb */
[-C--:B------:R-:W-:Y:S01]  /*37030*/  LEA.HI.X.SX32 R11, R245, R0.reuse, 0x2, P1 ;  /* 0x00000000f50b7211 */ /* 0x080fe200008f16ff */
[----:B------:R-:W-:Y:S02]  /*37040*/  IMAD.MOV.U32 R181, RZ, RZ, R182 ;  /* 0x000000ffffb57224 */ /* 0x000fe400078e00b6 */
[----:B------:R-:W-:Y:S02]  /*37050*/  IMAD.MOV.U32 R203, RZ, RZ, R204 ;  /* 0x000000ffffcb7224 */ /* 0x000fe400078e00cc */
[----:B------:R-:W-:Y:S01]  /*37060*/  IMAD.MOV.U32 R182, RZ, RZ, R183 ;  /* 0x000000ffffb67224 */ /* 0x000fe200078e00b7 */
[----:B------:R-:W-:Y:S01]  /*37070*/  LEA.HI.X.SX32 R9, R244, R0, 0x2, P2 ;  /* 0x00000000f4097211 */ /* 0x000fe200010f16ff */
[----:B------:R-:W-:-:S02]  /*37080*/  IMAD.MOV.U32 R183, RZ, RZ, R184 ;  /* 0x000000ffffb77224 */ /* 0x000fc400078e00b8 */
[----:B------:R-:W-:Y:S02]  /*37090*/  IMAD.MOV.U32 R184, RZ, RZ, R195 ;  /* 0x000000ffffb87224 */ /* 0x000fe400078e00c3 */
[----:B------:R-:W-:Y:S02]  /*370a0*/  IMAD.MOV.U32 R195, RZ, RZ, R57 ;  /* 0x000000ffffc37224 */ /* 0x000fe400078e0039 */
[----:B------:R-:W-:Y:S01]  /*370b0*/  IMAD.MOV.U32 R197, RZ, RZ, R203 ;  /* 0x000000ffffc57224 */ /* 0x000fe200078e00cb */
[----:B------:R-:W2:Y:S01]  /*370c0*/  LDL.LU R57, [R1+0x1a10] ;  /* 0x001a100001397983 */ /* 0x000ea20000300800 */
[----:B------:R-:W-:-:S03]  /*370d0*/  IMAD.MOV.U32 R203, RZ, RZ, R97 ;  /* 0x000000ffffcb7224 */ /* 0x000fc600078e0061 */
[----:B------:R1:W-:Y:S01]  /*370e0*/  STL.64 [R1+0x14b0], R10 ;  /* 0x0014b00a01007387 */ /* 0x0003e20000100a00 */
[----:B------:R-:W-:Y:S02]  /*370f0*/  IMAD.MOV.U32 R176, RZ, RZ, R180 ;  /* 0x000000ffffb07224 */ /* 0x000fe400078e00b4 */
[----:B------:R-:W-:Y:S01]  /*37100*/  IMAD.MOV.U32 R180, RZ, RZ, R181 ;  /* 0x000000ffffb47224 */ /* 0x000fe200078e00b5 */
[----:B------:R3:W-:Y:S01]  /*37110*/  STL.64 [R1+0x14a8], R8 ;  /* 0x0014a80801007387 */ /* 0x0007e20000100a00 */
[----:B------:R-:W-:Y:S02]  /*37120*/  IMAD.MOV.U32 R191, RZ, RZ, R203 ;  /* 0x000000ffffbf7224 */ /* 0x000fe400078e00cb */
[----:B------:R-:W-:Y:S01]  /*37130*/  IMAD.MOV.U32 R181, RZ, RZ, R182 ;  /* 0x000000ffffb57224 */ /* 0x000fe200078e00b6 */
[CC--:B-1----:R-:W-:Y:S01]  /*37140*/  LEA R10, P1, R247.reuse, R2.reuse, 0x2 ;  /* 0x00000002f70a7211 */ /* 0x0c2fe200078210ff */
[----:B------:R-:W-:Y:S01]  /*37150*/  IMAD.MOV.U32 R203, RZ, RZ, R96 ;  /* 0x000000ffffcb7224 */ /* 0x000fe200078e0060 */
[C---:B---3--:R-:W-:Y:S01]  /*37160*/  LEA R8, P2, R246.reuse, R2, 0x2 ;  /* 0x00000002f6087211 */ /* 0x048fe200078410ff */
        /* <DEDUP_REMOVED lines=8> */
[----:B------:R-:W-:Y:S02]  /*371f0*/  IMAD.MOV.U32 R203, RZ, RZ, R59 ;  /* 0x000000ffffcb7224 */ /* 0x000fe400078e003b */
[----:B------:R-:W3:Y:S01]  /*37200*/  LDL.LU R59, [R1+0x1a0c] ;  /* 0x001a0c00013b7983 */ /* 0x000ee20000300800 */
[----:B------:R-:W-:-:S03]  /*37210*/  IMAD.MOV.U32 R193, RZ, RZ, R197 ;  /* 0x000000ffffc17224 */ /* 0x000fc600078e00c5 */
[----:B------:R4:W-:Y:S01]  /*37220*/  STL.64 [R1+0x1498], R8 ;  /* 0x0014980801007387 */ /* 0x0009e20000100a00 */
[C---:B-1----:R-:W-:Y:S01]  /*37230*/  LEA R10, P1, R249.reuse, R2, 0x2 ;  /* 0x00000002f90a7211 */ /* 0x042fe200078210ff */
[----:B------:R-:W-:Y:S02]  /*37240*/  IMAD.MOV.U32 R197, RZ, RZ, R200 ;  /* 0x000000ffffc57224 */ /* 0x000fe400078e00c8 */
[----:B------:R-:W-:Y:S01]  /*37250*/  IMAD.MOV.U32 R177, RZ, RZ, R180 ;  /* 0x000000ffffb17224 */ /* 0x000fe200078e00b4 */
[----:B------:R-:W-:Y:S01]  /*37260*/  LEA.HI.X.SX32 R11, R249, R0, 0x2, P1 ;  /* 0x00000000f90b7211 */ /* 0x000fe200008f16ff */
[----:B------:R-:W-:Y:S01]  /*37270*/  IMAD.MOV.U32 R180, RZ, RZ, R181 ;  /* 0x000000ffffb47224 */ /* 0x000fe200078e00b5 */
[----:B----4-:R-:W-:Y:S01]  /*37280*/  LEA R8, P2, R248, R2, 0x2 ;  /* 0x00000002f8087211 */ /* 0x010fe200078410ff */
[----:B------:R-:W-:-:S03]  /*37290*/  IMAD.MOV.U32 R181, RZ, RZ, R182 ;  /* 0x000000ffffb57224 */ /* 0x000fc600078e00b6 */
[----:B------:R-:W-:Y:S01]  /*372a0*/  LEA.HI.X.SX32 R9, R248, R0, 0x2, P2 ;  /* 0x00000000f8097211 */ /* 0x000fe200010f16ff */
[----:B------:R-:W-:Y:S02]  /*372b0*/  IMAD.MOV.U32 R187, RZ, RZ, R197 ;  /* 0x000000ffffbb7224 */ /* 0x000fe400078e00c5 */
[----:B------:R-:W-:Y:S01]  /*372c0*/  IMAD.MOV.U32 R182, RZ, RZ, R183 ;  /* 0x000000ffffb67224 */ /* 0x000fe200078e00b7 */
[----:B------:R-:W-:Y:S01]  /*372d0*/  STL.64 [R1+0x1490], R10 ;  /* 0x0014900a01007387 */ /* 0x000fe20000100a00 */
[----:B------:R-:W-:Y:S02]  /*372e0*/  IMAD.MOV.U32 R188, RZ, RZ, R191 ;  /* 0x000000ffffbc7224 */ /* 0x000fe400078e00bf */
[----:B------:R-:W-:Y:S01]  /*372f0*/  IMAD.MOV.U32 R183, RZ, RZ, R184 ;  /* 0x000000ffffb77224 */ /* 0x000fe200078e00b8 */
[----:B------:R1:W-:Y:S01]  /*37300*/  STL.64 [R1+0x1488], R8 ;  /* 0x0014880801007387 */ /* 0x0003e20000100a00 */
[----:B------:R-:W-:Y:S01]  /*37310*/  IMAD.MOV.U32 R189, RZ, RZ, R194 ;  /* 0x000000ffffbd7224 */ /* 0x000fe200078e00c2 */
[----:B------:R-:W-:Y:S01]  /*37320*/  LEA R170, P1, R251, R2, 0x2 ;  /* 0x00000002fbaa7211 */ /* 0x000fe200078210ff */
[----:B------:R-:W-:-:S02]  /*37330*/  IMAD.MOV.U32 R184, RZ, RZ, R185 ;  /* 0x000000ffffb87224 */ /* 0x000fc400078e00b9 */
[----:B------:R-:W-:Y:S02]  /*37340*/  IMAD.MOV.U32 R185, RZ, RZ, R186 ;  /* 0x000000ffffb97224 */ /* 0x000fe400078e00ba */
[----:B------:R-:W-:Y:S02]  /*37350*/  IMAD.MOV.U32 R186, RZ, RZ, R187 ;  /* 0x000000ffffba7224 */ /* 0x000fe400078e00bb */
[----:B------:R-:W-:Y:S01]  /*37360*/  IMAD.MOV.U32 R187, RZ, RZ, R188 ;  /* 0x000000ffffbb7224 */ /* 0x000fe200078e00bc */
[C---:B-1----:R-:W-:Y:S01]  /*37370*/  LEA R8, P2, R250.reuse, R2, 0x2 ;  /* 0x00000002fa087211 */ /* 0x042fe200078410ff */
        /* <DEDUP_REMOVED lines=9> */
[----:B------:R-:W-:Y:S01]  /*37410*/  IMAD.MOV.U32 R151, RZ, RZ, R22 ;  /* 0x000000ffff977224 */ /* 0x000fe200078e0016 */
[----:B------:R4:W-:Y:S01]  /*37420*/  STL.64 [R1+0x1478], R8 ;  /* 0x0014780801007387 */ /* 0x0009e20000100a00 */
[----:B------:R-:W-:-:S03]  /*37430*/  IMAD.MOV.U32 R22, RZ, RZ, R21 ;  /* 0x000000ffff167224 */ /* 0x000fc600078e0015 */
[----:B------:R-:W2:Y:S01]  /*37440*/  LDL.LU R21, [R1+0x41c] ;  /* 0x00041c0001157983 */ /* 0x000ea20000300800 */
[----:B-1----:R-:W-:-:S04]  /*37450*/  LEA R170, P1, R180, R2, 0x2 ;  /* 0x00000002b4aa7211 */ /* 0x002fc800078210ff */
[----:B------:R-:W-:Y:S01]  /*37460*/  LEA.HI.X.SX32 R171, R180, R0, 0x2, P1 ;  /* 0x00000000b4ab7211 */ /* 0x000fe200008f16ff */
[----:B------:R-:W-:Y:S02]  /*37470*/  IMAD.MOV.U32 R180, RZ, RZ, R181 ;  /* 0x000000ffffb47224 */ /* 0x000fe400078e00b5 */
[----:B------:R-:W-:Y:S02]  /*37480*/  IMAD.MOV.U32 R181, RZ, RZ, R182 ;  /* 0x000000ffffb57224 */ /* 0x000fe400078e00b6 */
[----:B------:R-:W-:Y:S01]  /*37490*/  IMAD.MOV.U32 R182, RZ, RZ, R183 ;  /* 0x000000ffffb67224 */ /* 0x000fe200078e00b7 */
[----:B------:R-:W-:Y:S01]  /*374a0*/  MOV R183, R184 ;  /* 0x000000b800b77202 */ /* 0x000fe20000000f00 */
[----:B------:R-:W-:Y:S02]  /*374b0*/  IMAD.MOV.U32 R179, RZ, RZ, R181 ;  /* 0x000000ffffb37224 */ /* 0x000fe400078e00b5 */
[----:B------:R-:W-:Y:S02]  /*374c0*/  IMAD.MOV.U32 R184, RZ, RZ, R185 ;  /* 0x000000ffffb87224 */ /* 0x000fe400078e00b9 */
[----:B------:R-:W-:-:S02]  /*374d0*/  IMAD.MOV.U32 R185, RZ, RZ, R186 ;  /* 0x000000ffffb97224 */ /* 0x000fc400078e00ba */
[----:B------:R-:W-:Y:S02]  /*374e0*/  IMAD.MOV.U32 R191, RZ, RZ, R192 ;  /* 0x000000ffffbf7224 */ /* 0x000fe400078e00c0 */
[----:B------:R-:W-:Y:S02]  /*374f0*/  IMAD.MOV.U32 R186, RZ, RZ, R187 ;  /* 0x000000ffffba7224 */ /* 0x000fe400078e00bb */
[----:B------:R-:W-:Y:S01]  /*37500*/  IMAD.MOV.U32 R181, RZ, RZ, R182 ;  /* 0x000000ffffb57224 */ /* 0x000fe200078e00b6 */
[----:B------:R-:W-:Y:S01]  /*37510*/  LEA R172, P1, R179, R2, 0x2 ;  /* 0x00000002b3ac7211 */ /* 0x000fe200078210ff */
[----:B------:R-:W-:Y:S02]  /*37520*/  IMAD.MOV.U32 R192, RZ, RZ, R95 ;  /* 0x000000ffffc07224 */ /* 0x000fe400078e005f */
[----:B------:R-:W-:Y:S02]  /*37530*/  IMAD.MOV.U32 R187, RZ, RZ, R188 ;  /* 0x000000ffffbb7224 */ /* 0x000fe400078e00bc */
[----:B------:R-:W-:-:S02]  /*37540*/  IMAD.MOV.U32 R182, RZ, RZ, R183 ;  /* 0x000000ffffb67224 */ /* 0x000fc400078e00b7 */
[----:B------:R-:W-:Y:S02]  /*37550*/  IMAD.MOV.U32 R188, RZ, RZ, R189 ;  /* 0x000000ffffbc7224 */ /* 0x000fe400078e00bd */
[----:B------:R-:W-:Y:S02]  /*37560*/  IMAD.MOV.U32 R183, RZ, RZ, R184 ;  /* 0x000000ffffb77224 */ /* 0x000fe400078e00b8 */
[----:B------:R-:W-:Y:S02]  /*37570*/  IMAD.MOV.U32 R189, RZ, RZ, R190 ;  /* 0x000000ffffbd7224 */ /* 0x000fe400078e00be */
[----:B------:R-:W-:Y:S01]  /*37580*/  IMAD.MOV.U32 R184, RZ, RZ, R185 ;  /* 0x000000ffffb87224 */ /* 0x000fe200078e00b9 */
[----:B----4-:R-:W-:Y:S01]  /*37590*/  LEA R8, P2, R252, R2, 0x2 ;  /* 0x00000002fc087211 */ /* 0x010fe200078410ff */
[----:B------:R-:W-:Y:S02]  /*375a0*/  IMAD.MOV.U32 R190, RZ, RZ, R191 ;  /* 0x000000ffffbe7224 */ /* 0x000fe400078e00bf */
[----:B------:R-:W-:Y:S01]  /*375b0*/  IMAD.MOV.U32 R185, RZ, RZ, R186 ;  /* 0x000000ffffb97224 */ /* 0x000fe200078e00ba */
[----:B------:R-:W-:Y:S01]  /*375c0*/  LEA.HI.X.SX32 R173, R179, R0, 0x2, P1 ;  /* 0x00000000b3ad7211 */ /* 0x000fe200008f16ff */
[----:B------:R-:W-:-:S02]  /*375d0*/  IMAD.MOV.U32 R191, RZ, RZ, R192 ;  /* 0x000000ffffbf7224 */ /* 0x000fc400078e00c0 */
[----:B------:R-:W-:Y:S02]  /*375e0*/  IMAD.MOV.U32 R186, RZ, RZ, R187 ;  /* 0x000000ffffba7224 */ /* 0x000fe400078e00bb */
[----:B------:R-:W-:Y:S02]  /*375f0*/  IMAD.MOV.U32 R187, RZ, RZ, R188 ;  /* 0x000000ffffbb7224 */ /* 0x000fe400078e00bc */
[----:B------:R-:W-:Y:S02]  /*37600*/  IMAD.MOV.U32 R206, RZ, RZ, R111 ;  /* 0x000000ffffce7224 */ /* 0x000fe400078e006f */
[----:B------:R-:W-:Y:S02]  /*37610*/  IMAD.MOV.U32 R188, RZ, RZ, R189 ;  /* 0x000000ffffbc7224 */ /* 0x000fe400078e00bd */
[----:B------:R-:W-:Y:S01]  /*37620*/  IMAD.MOV.U32 R179, RZ, RZ, R183 ;  /* 0x000000ffffb37224 */ /* 0x000fe200078e00b7 */
[----:B------:R1:W-:Y:S01]  /*37630*/  STL.64 [R1+0x1470], R170 ;  /* 0x001470aa01007387 */ /* 0x0003e20000100a00 */
[----:B------:R-:W-:Y:S01]  /*37640*/  IMAD.MOV.U32 R189, RZ, RZ, R190 ;  /* 0x000000ffffbd7224 */ /* 0x000fe200078e00be */
[----:B------:R-:W-:Y:S01]  /*37650*/  LEA.HI.X.SX32 R9, R252, R0, 0x2, P2 ;  /* 0x00000000fc097211 */ /* 0x000fe200010f16ff */
[----:B------:R-:W-:-:S02]  /*37660*/  IMAD.MOV.U32 R183, RZ, RZ, R184 ;  /* 0x000000ffffb77224 */ /* 0x000fc400078e00b8 */
[----:B------:R-:W-:Y:S02]  /*37670*/  IMAD.MOV.U32 R190, RZ, RZ, R191 ;  /* 0x000000ffffbe7224 */ /* 0x000fe400078e00bf */
[----:B------:R-:W-:Y:S02]  /*37680*/  IMAD.MOV.U32 R184, RZ, RZ, R185 ;  /* 0x000000ffffb87224 */ /* 0x000fe400078e00b9 */
[----:B------:R-:W-:Y:S02]  /*37690*/  IMAD.MOV.U32 R192, RZ, RZ, R60 ;  /* 0x000000ffffc07224 */ /* 0x000fe400078e003c */
[----:B------:R-:W-:Y:S01]  /*376a0*/  IMAD.MOV.U32 R185, RZ, RZ, R186 ;  /* 0x000000ffffb97224 */ /* 0x000fe200078e00ba */
[----:B-1----:R-:W-:Y:S01]  /*376b0*/  LEA R170, P2, R178, R2, 0x2 ;  /* 0x00000002b2aa7211 */ /* 0x002fe200078410ff */
[----:B------:R-:W-:Y:S01]  /*376c0*/  IMAD.MOV.U32 R194, RZ, RZ, R206 ;  /* 0x000000ffffc27224 */ /* 0x000fe200078e00ce */
[----:B------:R-:W4:Y:S01]  /*376d0*/  LDL.LU R60, [R1+0x1a08] ;  /* 0x001a0800013c7983 */ /* 0x000f220000300800 */
[----:B------:R-:W-:-:S02]  /*376e0*/  IMAD.MOV.U32 R186, RZ, RZ, R187 ;  /* 0x000000ffffba7224 */ /* 0x000fc400078e00bb */
[----:B------:R-:W-:Y:S01]  /*376f0*/  IMAD.MOV.U32 R187, RZ, RZ, R189 ;  /* 0x000000ffffbb7224 */ /* 0x000fe200078e00bd */
[----:B------:R-:W-:Y:S01]  /*37700*/  LEA.HI.X.SX32 R171, R178, R0, 0x2, P2 ;  /* 0x00000000b2ab7211 */ /* 0x000fe200010f16ff */
[----:B------:R-:W-:Y:S01]  /*37710*/  IMAD.MOV.U32 R189, RZ, RZ, R190 ;  /* 0x000000ffffbd7224 */ /* 0x000fe200078e00be */
[----:B------:R-:W-:Y:S01]  /*37720*/  STL.64 [R1+0x1468], R8 ;  /* 0x0014680801007387 */ /* 0x000fe20000100a00 */
[----:B------:R-:W-:Y:S02]  /*37730*/  IMAD.MOV.U32 R191, RZ, RZ, R192 ;  /* 0x000000ffffbf7224 */ /* 0x000fe400078e00c0 */
[----:B------:R-:W-:Y:S02]  /*37740*/  IMAD.MOV.U32 R190, RZ, RZ, R193 ;  /* 0x000000ffffbe7224 */ /* 0x000fe400078e00c1 */
[----:B------:R-:W-:Y:S02]  /*37750*/  IMAD.MOV.U32 R175, RZ, RZ, R179 ;  /* 0x000000ffffaf7224 */ /* 0x000fe400078e00b3 */
[----:B------:R-:W-:-:S02]  /*37760*/  IMAD.MOV.U32 R192, RZ, RZ, R62 ;  /* 0x000000ffffc07224 */ /* 0x000fc400078e003e */
[----:B------:R-:W-:Y:S01]  /*37770*/  IMAD.MOV.U32 R193, RZ, RZ, R194 ;  /* 0x000000ffffc17224 */ /* 0x000fe200078e00c2 */
[----:B------:R-:W4:Y:S01]  /*37780*/  LDL.LU R62, [R1+0x1a04] ;  /* 0x001a0400013e7983 */ /* 0x000f220000300800 */
[----:B------:R-:W-:Y:S02]  /*37790*/  IMAD.MOV.U32 R194, RZ, RZ, R195 ;  /* 0x000000ffffc27224 */ /* 0x000fe400078e00c3 */
[----:B------:R-:W-:Y:S01]  /*377a0*/  IMAD.MOV.U32 R195, RZ, RZ, R61 ;  /* 0x000000ffffc37224 */ /* 0x000fe200078e003d */
[----:B------:R1:W-:Y:S01]  /*377b0*/  STL.64 [R1+0x1460], R172 ;  /* 0x001460ac01007387 */ /* 0x0003e20000100a00 */
[----:B------:R-:W-:-:S03]  /*377c0*/  IMAD.MOV.U32 R179, RZ, RZ, R183 ;  /* 0x000000ffffb37224 */ /* 0x000fc600078e00b7 */
[----:B------:R-:W4:Y:S01]  /*377d0*/  LDL.LU R61, [R1+0x1a00] ;  /* 0x001a0000013d7983 */ /* 0x000f220000300800 */
[----:B------:R-:W-:-:S03]  /*377e0*/  IMAD.MOV.U32 R178, RZ, RZ, R184 ;  /* 0x000000ffffb27224 */ /* 0x000fc600078e00b8 */
[----:B------:R1:W-:Y:S01]  /*377f0*/  STL.64 [R1+0x1458], R170 ;  /* 0x001458aa01007387 */ /* 0x0003e20000100a00 */
[----:B------:R-:W-:Y:S01]  /*37800*/  IMAD.MOV.U32 R183, RZ, RZ, R185 ;  /* 0x000000ffffb77224 */ /* 0x000fe200078e00b9 */
[C---:B-1----:R-:W-:Y:S01]  /*37810*/  LEA R172, P1, R175.reuse, R2, 0x2 ;  /* 0x00000002afac7211 */ /* 0x042fe200078210ff */
[----:B------:R-:W-:Y:S02]  /*37820*/  IMAD.MOV.U32 R184, RZ, RZ, R186 ;  /* 0x000000ffffb87224 */ /* 0x000fe400078e00ba */
[----:B------:R-:W-:Y:S01]  /*37830*/  IMAD.MOV.U32 R185, RZ, RZ, R187 ;  /* 0x000000ffffb97224 */ /* 0x000fe200078e00bb */
[----:B------:R-:W-:Y:S01]  /*37840*/  LEA.HI.X.SX32 R173, R175, R0, 0x2, P1 ;  /* 0x00000000afad7211 */ /* 0x000fe200008f16ff */
[----:B------:R-:W-:Y:S01]  /*37850*/  IMAD.MOV.U32 R186, RZ, RZ, R189 ;  /* 0x000000ffffba7224 */ /* 0x000fe200078e00bd */
[C---:B------:R-:W-:Y:S01]  /*37860*/  LEA R170, P2, R176.reuse, R2, 0x2 ;  /* 0x00000002b0aa7211 */ /* 0x040fe200078410ff */
[----:B------:R-:W-:Y:S02]  /*37870*/  IMAD.MOV.U32 R187, RZ, RZ, R193 ;  /* 0x000000ffffbb7224 */ /* 0x000fe400078e00c1 */
[----:B------:R-:W-:Y:S01]  /*37880*/  IMAD.MOV.U32 R189, RZ, RZ, R194 ;  /* 0x000000ffffbd7224 */ /* 0x000fe200078e00c2 */
[----:B------:R-:W-:Y:S01]  /*37890*/  LEA.HI.X.SX32 R171, R176, R0, 0x2, P2 ;  /* 0x00000000b0ab7211 */ /* 0x000fe200010f16ff */
[----:B------:R-:W-:-:S02]  /*378a0*/  IMAD.MOV.U32 R193, RZ, RZ, R195 ;  /* 0x000000ffffc17224 */ /* 0x000fc400078e00c3 */
[----:B------:R-:W-:Y:S02]  /*378b0*/  IMAD.MOV.U32 R194, RZ, RZ, R63 ;  /* 0x000000ffffc27224 */ /* 0x000fe400078e003f */
[----:B------:R-:W4:Y:S01]  /*378c0*/  LDL.LU R63, [R1+0x19fc] ;  /* 0x0019fc00013f7983 */ /* 0x000f220000300800 */
[----:B------:R-:W-:-:S03]  /*378d0*/  IMAD.MOV.U32 R195, RZ, RZ, R64 ;  /* 0x000000ffffc37224 */ /* 0x000fc600078e0040 */
[----:B------:R-:W4:Y:S04]  /*378e0*/  LDL.LU R64, [R1+0x19f8] ;  /* 0x0019f80001407983 */ /* 0x000f280000300800 */
[----:B------:R-:W-:Y:S04]  /*378f0*/  STL.64 [R1+0x1450], R172 ;  /* 0x001450ac01007387 */ /* 0x000fe80000100a00 */
[----:B------:R1:W-:Y:S01]  /*37900*/  STL.64 [R1+0x1448], R170 ;  /* 0x001448aa01007387 */ /* 0x0003e20000100a00 */
[----:B------:R-:W-:Y:S02]  /*37910*/  IMAD.MOV.U32 R200, RZ, RZ, R202 ;  /* 0x000000ffffc87224 */ /* 0x000fe400078e00ca */
[----:B------:R-:W-:-:S02]  /*37920*/  IMAD.MOV.U32 R204, RZ, RZ, R207 ;  /* 0x000000ffffcc7224 */ /* 0x000fc400078e00cf */
[----:B------:R-:W-:Y:S02]  /*37930*/  IMAD.MOV.U32 R206, RZ, RZ, R89 ;  /* 0x000000ffffce7224 */ /* 0x000fe400078e0059 */
[----:B-1----:R-:W-:Y:S01]  /*37940*/  IMAD.MOV.U32 R171, RZ, RZ, R178 ;  /* 0x000000ffffab7224 */ /* 0x002fe200078e00b2 */
[----:B------:R-:W-:Y:S01]  /*37950*/  LEA R172, P2, R177, R2, 0x2 ;  /* 0x00000002b1ac7211 */ /* 0x000fe200078410ff */
[----:B------:R-:W-:-:S03]  /*37960*/  IMAD.MOV.U32 R178, RZ, RZ, R184 ;  /* 0x000000ffffb27224 */ /* 0x000fc600078e00b8 */
[C---:B------:R-:W-:Y:S01]  /*37970*/  LEA R174, P1, R171.reuse, R2, 0x2 ;  /* 0x00000002abae7211 */ /* 0x040fe200078210ff */
[----:B------:R-:W-:Y:S02]  /*37980*/  IMAD.MOV.U32 R207, RZ, RZ, R98 ;  /* 0x000000ffffcf7224 */ /* 0x000fe400078e0062 */
[----:B------:R-:W-:Y:S02]  /*37990*/  IMAD.MOV.U32 R176, RZ, RZ, R183 ;  /* 0x000000ffffb07224 */ /* 0x000fe400078e00b7 */
[----:B------:R-:W-:Y:S01]  /*379a0*/  IMAD.MOV.U32 R184, RZ, RZ, R186 ;  /* 0x000000ffffb87224 */ /* 0x000fe200078e00ba */
[-C--:B------:R-:W-:Y:S01]  /*379b0*/  LEA.HI.X.SX32 R175, R171, R0.reuse, 0x2, P1 ;  /* 0x00000000abaf7211 */ /* 0x080fe200008f16ff */
        /* <DEDUP_REMOVED lines=8> */
[----:B------:R-:W-:Y:S02]  /*37a40*/  IMAD.MOV.U32 R206, RZ, RZ, R66 ;  /* 0x000000ffffce7224 */ /* 0x000fe400078e0042 */
[----:B------:R-:W4:Y:S01]  /*37a50*/  LDL.LU R66, [R1+0x19f4] ;  /* 0x0019f40001427983 */ /* 0x000f220000300800 */
[----:B------:R-:W-:-:S03]  /*37a60*/  IMAD.MOV.U32 R207, RZ, RZ, R65 ;  /* 0x000000ffffcf7224 */ /* 0x000fc600078e0041 */
[----:B------:R-:W4:Y:S04]  /*37a70*/  LDL.LU R65, [R1+0x19f0] ;  /* 0x0019f00001417983 */ /* 0x000f280000300800 */
[----:B------:R1:W-:Y:S04]  /*37a80*/  STL.64 [R1+0x1440], R174 ;  /* 0x001440ae01007387 */ /* 0x0003e80000100a00 */
[----:B------:R1:W-:Y:S02]  /*37a90*/  STL.64 [R1+0x1438], R172 ;  /* 0x001438ac01007387 */ /* 0x0003e40000100a00 */
[----:B-1----:R-:W-:-:S02]  /*37aa0*/  LEA R174, P1, R178, R2, 0x2 ;  /* 0x00000002b2ae7211 */ /* 0x002fc400078210ff */
[C---:B------:R-:W-:Y:S02]  /*37ab0*/  LEA R172, P2, R179.reuse, R2, 0x2 ;  /* 0x00000002b3ac7211 */ /* 0x040fe400078410ff */
[-C--:B------:R-:W-:Y:S02]  /*37ac0*/  LEA.HI.X.SX32 R175, R178, R0.reuse, 0x2, P1 ;  /* 0x00000000b2af7211 */ /* 0x080fe400008f16ff */
[----:B------:R-:W-:Y:S01]  /*37ad0*/  LEA.HI.X.SX32 R173, R179, R0, 0x2, P2 ;  /* 0x00000000b3ad7211 */ /* 0x000fe200010f16ff */
        /* <DEDUP_REMOVED lines=10> */
[----:B------:R-:W-:Y:S01]  /*37b80*/  IMAD.MOV.U32 R201, RZ, RZ, R147 ;  /* 0x000000ffffc97224 */ /* 0x000fe200078e0093 */
[----:B------:R1:W-:Y:S01]  /*37b90*/  STL.64 [R1+0x1430], R174 ;  /* 0x001430ae01007387 */ /* 0x0003e20000100a00 */
[----:B------:R-:W-:Y:S02]  /*37ba0*/  IMAD.MOV.U32 R199, RZ, RZ, R148 ;  /* 0x000000ffffc77224 */ /* 0x000fe400078e0094 */
[----:B------:R-:W-:Y:S01]  /*37bb0*/  IMAD.MOV.U32 R147, RZ, RZ, R149 ;  /* 0x000000ffff937224 */ /* 0x000fe200078e0095 */
[----:B------:R-:W-:Y:S01]  /*37bc0*/  STL.64 [R1+0x1428], R172 ;  /* 0x001428ac01007387 */ /* 0x000fe20000100a00 */
[----:B------:R-:W-:Y:S02]  /*37bd0*/  IMAD.MOV.U32 R148, RZ, RZ, R150 ;  /* 0x000000ffff947224 */ /* 0x000fe400078e0096 */
[----:B------:R-:W-:Y:S02]  /*37be0*/  IMAD.MOV.U32 R149, RZ, RZ, R151 ;  /* 0x000000ffff957224 */ /* 0x000fe400078e0097 */
[----:B------:R-:W-:-:S02]  /*37bf0*/  IMAD.MOV.U32 R150, RZ, RZ, R17 ;  /* 0x000000ffff967224 */ /* 0x000fc400078e0011 */
[----:B------:R-:W-:Y:S02]  /*37c00*/  IMAD.MOV.U32 R151, RZ, RZ, R22 ;  /* 0x000000ffff977224 */ /* 0x000fe400078e0016 */
[----:B------:R-:W3:Y:S01]  /*37c10*/  LDL.LU R22, [R1+0x14] ;  /* 0x0000140001167983 */ /* 0x000ee20000300800 */
[----:B--2---:R-:W-:-:S03]  /*37c20*/  IMAD.MOV.U32 R17, RZ, RZ, R21 ;  /* 0x000000ffff117224 */ /* 0x004fc600078e0015 */
[----:B------:R-:W2:Y:S01]  /*37c30*/  LDL.LU R21, [R1+0x1c] ;  /* 0x00001c0001157983 */ /* 0x000ea20000300800 */
[CC--:B------:R-:W-:Y:S02]  /*37c40*/  LEA R208, P1, R179.reuse, R2.reuse, 0x2 ;  /* 0x00000002b3d07211 */ /* 0x0c0fe400078210ff */
[C---:B-1----:R-:W-:Y:S02]  /*37c50*/  LEA R174, P2, R180.reuse, R2, 0x2 ;  /* 0x00000002b4ae7211 */ /* 0x042fe400078410ff */
        /* <DEDUP_REMOVED lines=10> */
[----:B------:R-:W-:Y:S01]  /*37d00*/  IMAD.MOV.U32 R186, RZ, RZ, R188 ;  /* 0x000000ffffba7224 */ /* 0x000fe200078e00bc */
[CC--:B-1----:R-:W-:Y:S01]  /*37d10*/  LEA R208, P1, R180.reuse, R2.reuse, 0x2 ;  /* 0x00000002b4d07211 */ /* 0x0c2fe200078210ff */
[----:B------:R-:W-:Y:S01]  /*37d20*/  IMAD.MOV.U32 R187, RZ, RZ, R190 ;  /* 0x000000ffffbb7224 */ /* 0x000fe200078e00be */
[----:B------:R-:W-:Y:S02]  /*37d30*/  LEA R174, P2, R181, R2, 0x2 ;  /* 0x00000002b5ae7211 */ /* 0x000fe400078410ff */
[----:B------:R-:W-:Y:S01]  /*37d40*/  LEA.HI.X.SX32 R209, R180, R0, 0x2, P1 ;  /* 0x00000000b4d17211 */ /* 0x000fe200008f16ff */
[----:B------:R-:W-:Y:S01]  /*37d50*/  IMAD.MOV.U32 R188, RZ, RZ, R68 ;  /* 0x000000ffffbc7224 */ /* 0x000fe200078e0044 */
[----:B------:R-:W-:Y:S01]  /*37d60*/  LEA R180, P1, R177, R2, 0x2 ;  /* 0x00000002b1b47211 */ /* 0x000fe200078210ff */
[----:B------:R-:W-:Y:S01]  /*37d70*/  IMAD.MOV.U32 R183, RZ, RZ, R184 ;  /* 0x000000ffffb77224 */ /* 0x000fe200078e00b8 */
[-C--:B------:R-:W-:Y:S01]  /*37d80*/  LEA.HI.X.SX32 R175, R181, R0.reuse, 0x2, P2 ;  /* 0x00000000b5af7211 */ /* 0x080fe200010f16ff */
[----:B------:R-:W-:Y:S01]  /*37d90*/  IMAD.MOV.U32 R184, RZ, RZ, R185 ;  /* 0x000000ffffb87224 */ /* 0x000fe200078e00b9 */
[----:B------:R-:W-:Y:S01]  /*37da0*/  LEA.HI.X.SX32 R181, R177, R0, 0x2, P1 ;  /* 0x00000000b1b57211 */ /* 0x000fe200008f16ff */
[----:B------:R-:W-:-:S02]  /*37db0*/  IMAD.MOV.U32 R190, RZ, RZ, R67 ;  /* 0x000000ffffbe7224 */ /* 0x000fc400078e0043 */
[----:B------:R-:W-:Y:S01]  /*37dc0*/  IMAD.MOV.U32 R185, RZ, RZ, R186 ;  /* 0x000000ffffb97224 */ /* 0x000fe200078e00ba */
[----:B------:R-:W4:Y:S01]  /*37dd0*/  LDL.LU R67, [R1+0x19ec] ;  /* 0x0019ec0001437983 */ /* 0x000f220000300800 */
[----:B------:R-:W-:Y:S02]  /*37de0*/  IMAD.MOV.U32 R186, RZ, RZ, R187 ;  /* 0x000000ffffba7224 */ /* 0x000fe400078e00bb */
[----:B------:R-:W-:Y:S01]  /*37df0*/  IMAD.MOV.U32 R187, RZ, RZ, R188 ;  /* 0x000000ffffbb7224 */ /* 0x000fe200078e00bc */
[----:B------:R-:W4:Y:S01]  /*37e00*/  LDL.LU R68, [R1+0x19e8] ;  /* 0x0019e80001447983 */ /* 0x000f220000300800 */
[----:B------:R-:W-:Y:S02]  /*37e10*/  IMAD.MOV.U32 R188, RZ, RZ, R189 ;  /* 0x000000ffffbc7224 */ /* 0x000fe400078e00bd */
[----:B------:R-:W-:Y:S01]  /*37e20*/  IMAD.MOV.U32 R189, RZ, RZ, R70 ;  /* 0x000000ffffbd7224 */ /* 0x000fe200078e0046 */
[----:B------:R1:W-:Y:S04]  /*37e30*/  STL.64 [R1+0x1410], R208 ;  /* 0x001410d001007387 */ /* 0x0003e80000100a00 */
[----:B------:R-:W-:Y:S04]  /*37e40*/  STL.64 [R1+0x1408], R174 ;  /* 0x001408ae01007387 */ /* 0x000fe80000100a00 */
[----:B------:R-:W4:Y:S04]  /*37e50*/  LDL.LU R70, [R1+0x19e4] ;  /* 0x0019e40001467983 */ /* 0x000f280000300800 */
[----:B------:R1:W-:Y:S02]  /*37e60*/  STL.64 [R1+0x1400], R180 ;  /* 0x001400b401007387 */ /* 0x0003e40000100a00 */
[----:B-1----:R-:W-:Y:S01]  /*37e70*/  LEA R208, P2, R182, R2, 0x2 ;  /* 0x00000002b6d07211 */ /* 0x002fe200078410ff */
[----:B------:R-:W-:-:S02]  /*37e80*/  IMAD.MOV.U32 R177, RZ, RZ, R184 ;  /* 0x000000ffffb17224 */ /* 0x000fc400078e00b8 */
[----:B------:R-:W-:Y:S01]  /*37e90*/  IMAD.MOV.U32 R184, RZ, RZ, R186 ;  /* 0x000000ffffb87224 */ /* 0x000fe200078e00ba */
[----:B------:R-:W-:Y:S01]  /*37ea0*/  LEA.HI.X.SX32 R209, R182, R0, 0x2, P2 ;  /* 0x00000000b6d17211 */ /* 0x000fe200010f16ff */
[----:B------:R-:W-:Y:S02]  /*37eb0*/  IMAD.MOV.U32 R186, RZ, RZ, R188 ;  /* 0x000000ffffba7224 */ /* 0x000fe400078e00bc */
[----:B------:R-:W-:Y:S02]  /*37ec0*/  IMAD.MOV.U32 R180, RZ, RZ, R183 ;  /* 0x000000ffffb47224 */ /* 0x000fe400078e00b7 */
[----:B------:R-:W-:Y:S02]  /*37ed0*/  IMAD.MOV.U32 R183, RZ, RZ, R185 ;  /* 0x000000ffffb77224 */ /* 0x000fe400078e00b9 */
[----:B------:R-:W-:Y:S02]  /*37ee0*/  IMAD.MOV.U32 R185, RZ, RZ, R187 ;  /* 0x000000ffffb97224 */ /* 0x000fe400078e00bb */
[----:B------:R-:W-:-:S02]  /*37ef0*/  IMAD.MOV.U32 R175, RZ, RZ, R183 ;  /* 0x000000ffffaf7224 */ /* 0x000fc400078e00b7 */
[----:B------:R-:W-:Y:S02]  /*37f00*/  IMAD.MOV.U32 R187, RZ, RZ, R189 ;  /* 0x000000ffffbb7224 */ /* 0x000fe400078e00bd */
[----:B------:R-:W-:Y:S02]  /*37f10*/  IMAD.MOV.U32 R188, RZ, RZ, R69 ;  /* 0x000000ffffbc7224 */ /* 0x000fe400078e0045 */
[----:B------:R-:W4:Y:S01]  /*37f20*/  LDL.LU R69, [R1+0x19e0] ;  /* 0x0019e00001457983 */ /* 0x000f220000300800 */
[----:B------:R-:W-:-:S03]  /*37f30*/  IMAD.MOV.U32 R189, RZ, RZ, R71 ;  /* 0x000000ffffbd7224 */ /* 0x000fc600078e0047 */
[----:B------:R-:W4:Y:S01]  /*37f40*/  LDL.LU R71, [R1+0x19dc] ;  /* 0x0019dc0001477983 */ /* 0x000f220000300800 */
[----:B------:R-:W-:-:S03]  /*37f50*/  IMAD.MOV.U32 R181, RZ, RZ, R184 ;  /* 0x000000ffffb57224 */ /* 0x000fc600078e00b8 */
[----:B------:R1:W-:Y:S01]  /*37f60*/  STL.64 [R1+0x13f8], R208 ;  /* 0x0013f8d001007387 */ /* 0x0003e20000100a00 */
[----:B------:R-:W-:Y:S01]  /*37f70*/  IMAD.MOV.U32 R184, RZ, RZ, R185 ;  /* 0x000000ffffb87224 */ /* 0x000fe200078e00b9 */
[C---:B------:R-:W-:Y:S01]  /*37f80*/  LEA R182, P2, R176.reuse, R2, 0x2 ;  /* 0x00000002b0b67211 */ /* 0x040fe200078410ff */
[----:B------:R-:W-:Y:S02]  /*37f90*/  IMAD.MOV.U32 R185, RZ, RZ, R186 ;  /* 0x000000ffffb97224 */ /* 0x000fe400078e00ba */
[----:B------:R-:W-:Y:S01]  /*37fa0*/  IMAD.MOV.U32 R186, RZ, RZ, R187 ;  /* 0x000000ffffba7224 */ /* 0x000fe200078e00bb */
[----:B------:R-:W-:Y:S01]  /*37fb0*/  LEA.HI.X.SX32 R183, R176, R0, 0x2, P2 ;  /* 0x00000000b0b77211 */ /* 0x000fe200010f16ff */
[----:B------:R-:W-:Y:S01]  /*37fc0*/  IMAD.MOV.U32 R187, RZ, RZ, R188 ;  /* 0x000000ffffbb7224 */ /* 0x000fe200078e00bc */
[----:B-1----:R-:W-:Y:S01]  /*37fd0*/  LEA R208, P1, R175, R2, 0x2 ;  /* 0x00000002afd07211 */ /* 0x002fe200078210ff */
[----:B------:R-:W-:-:S03]  /*37fe0*/  IMAD.MOV.U32 R188, RZ, RZ, R189 ;  /* 0x000000ffffbc7224 */ /* 0x000fc600078e00bd */
[----:B------:R-:W-:Y:S01]  /*37ff0*/  LEA.HI.X.SX32 R209, R175, R0, 0x2, P1 ;  /* 0x00000000afd17211 */ /* 0x000fe200008f16ff */
[----:B------:R-:W-:Y:S02]  /*38000*/  IMAD.MOV.U32 R189, RZ, RZ, R72 ;  /* 0x000000ffffbd7224 */ /* 0x000fe400078e0048 */
[----:B------:R-:W4:Y:S01]  /*38010*/  LDL.LU R72, [R1+0x19d8] ;  /* 0x0019d80001487983 */ /* 0x000f220000300800 */
[----:B------:R-:W-:-:S03]  /*38020*/  IMAD.MOV.U32 R175, RZ, RZ, R74 ;  /* 0x000000ffffaf7224 */ /* 0x000fc600078e004a */
[----:B------:R-:W-:Y:S04]  /*38030*/  STL.64 [R1+0x13f0], R208 ;  /* 0x0013f0d001007387 */ /* 0x000fe80000100a00 */
[----:B------:R-:W4:Y:S04]  /*38040*/  LDL.LU R74, [R1+0x19d4] ;  /* 0x0019d400014a7983 */ /* 0x000f280000300800 */
[----:B------:R1:W-:Y:S02]  /*38050*/  STL.64 [R1+0x13e8], R182 ;  /* 0x0013e8b601007387 */ /* 0x0003e40000100a00 */
[----:B-1----:R-:W-:-:S04]  /*38060*/  LEA R182, P2, R177, R2, 0x2 ;  /* 0x00000002b1b67211 */ /* 0x002fc800078410ff */
[----:B------:R-:W-:Y:S01]  /*38070*/  LEA.HI.X.SX32 R183, R177, R0, 0x2, P2 ;  /* 0x00000000b1b77211 */ /* 0x000fe200010f16ff */
[----:B------:R-:W-:Y:S02]  /*38080*/  IMAD.MOV.U32 R177, RZ, RZ, R184 ;  /* 0x000000ffffb17224 */ /* 0x000fe400078e00b8 */
[----:B------:R-:W-:Y:S02]  /*38090*/  IMAD.MOV.U32 R184, RZ, RZ, R185 ;  /* 0x000000ffffb87224 */ /* 0x000fe400078e00b9 */
[----:B------:R-:W-:Y:S02]  /*380a0*/  IMAD.MOV.U32 R185, RZ, RZ, R186 ;  /* 0x000000ffffb97224 */ /* 0x000fe400078e00ba */
[----:B------:R-:W-:Y:S02]  /*380b0*/  IMAD.MOV.U32 R186, RZ, RZ, R187 ;  /* 0x000000ffffba7224 */ /* 0x000fe400078e00bb */
[----:B------:R-:W-:Y:S02]  /*380c0*/  IMAD.MOV.U32 R187, RZ, RZ, R188 ;  /* 0x000000ffffbb7224 */ /* 0x000fe400078e00bc */
[----:B------:R-:W-:Y:S01]  /*380d0*/  IMAD.MOV.U32 R188, RZ, RZ, R189 ;  /* 0x000000ffffbc7224 */ /* 0x000fe200078e00bd */
[----:B------:R-:W-:Y:S01]  /*380e0*/  LEA R208, P1, R175, R2, 0x2 ;  /* 0x00000002afd07211 */ /* 0x000fe200078210ff */
[----:B------:R-:W-:-:S02]  /*380f0*/  IMAD.MOV.U32 R189, RZ, RZ, R190 ;  /* 0x000000ffffbd7224 */ /* 0x000fc400078e00be */
[----:B------:R-:W-:Y:S02]  /*38100*/  IMAD.MOV.U32 R190, RZ, RZ, R191 ;  /* 0x000000ffffbe7224 */ /* 0x000fe400078e00bf */
[----:B------:R-:W-:Y:S02]  /*38110*/  IMAD.MOV.U32 R191, RZ, RZ, R192 ;  /* 0x000000ffffbf7224 */ /* 0x000fe400078e00c0 */
[----:B------:R-:W-:Y:S01]  /*38120*/  IMAD.MOV.U32 R192, RZ, RZ, R146 ;  /* 0x000000ffffc07224 */ /* 0x000fe200078e0092 */
[----:B------:R-:W-:Y:S01]  /*38130*/  LEA.HI.X.SX32 R209, R175, R0, 0x2, P1 ;  /* 0x00000000afd17211 */ /* 0x000fe200008f16ff */
[----:B------:R-:W-:Y:S02]  /*38140*/  IMAD.MOV.U32 R146, RZ, RZ, R147 ;  /* 0x000000ffff927224 */ /* 0x000fe400078e0093 */
[----:B------:R-:W-:Y:S02]  /*38150*/  IMAD.MOV.U32 R147, RZ, RZ, R148 ;  /* 0x000000ffff937224 */ /* 0x000fe400078e0094 */
[----:B------:R-:W-:-:S02]  /*38160*/  IMAD.MOV.U32 R148, RZ, RZ, R149 ;  /* 0x000000ffff947224 */ /* 0x000fc400078e0095 */
[----:B------:R-:W-:Y:S02]  /*38170*/  IMAD.MOV.U32 R149, RZ, RZ, R150 ;  /* 0x000000ffff957224 */ /* 0x000fe400078e0096 */
[----:B------:R-:W-:Y:S01]  /*38180*/  IMAD.MOV.U32 R150, RZ, RZ, R151 ;  /* 0x000000ffff967224 */ /* 0x000fe200078e0097 */
[----:B------:R1:W-:Y:S01]  /*38190*/  STL.64 [R1+0x13e0], R208 ;  /* 0x0013e0d001007387 */ /* 0x0003e20000100a00 */
[----:B------:R-:W-:-:S03]  /*381a0*/  IMAD.MOV.U32 R151, RZ, RZ, R17 ;  /* 0x000000ffff977224 */ /* 0x000fc600078e0011 */
[----:B------:R1:W-:Y:S01]  /*381b0*/  STL.64 [R1+0x13d8], R182 ;  /* 0x0013d8b601007387 */ /* 0x0003e20000100a00 */
[----:B---3--:R-:W-:Y:S02]  /*381c0*/  IMAD.MOV.U32 R17, RZ, RZ, R22 ;  /* 0x000000ffff117224 */ /* 0x008fe400078e0016 */
[----:B--2---:R-:W-:Y:S02]  /*381d0*/  IMAD.MOV.U32 R22, RZ, RZ, R21 ;  /* 0x000000ffff167224 */ /* 0x004fe400078e0015 */
[----:B------:R-:W2:Y:S01]  /*381e0*/  LDL.LU R21, [R1+0x420] ;  /* 0x0004200001157983 */ /* 0x000ea20000300800 */
[----:B-1----:R-:W-:-:S04]  /*381f0*/  LEA R208, P1, R177, R2, 0x2 ;  /* 0x00000002b1d07211 */ /* 0x002fc800078210ff */
[----:B------:R-:W-:Y:S01]  /*38200*/  LEA.HI.X.SX32 R209, R177, R0, 0x2, P1 ;  /* 0x00000000b1d17211 */ /* 0x000fe200008f16ff */
        /* <DEDUP_REMOVED lines=8> */
[C---:B------:R-:W-:Y:S01]  /*38290*/  LEA R182, P2, R178.reuse, R2, 0x2 ;  /* 0x00000002b2b67211 */ /* 0x040fe200078410ff */
[----:B------:R-:W-:Y:S02]  /*382a0*/  IMAD.MOV.U32 R193, RZ, RZ, R194 ;  /* 0x000000ffffc17224 */ /* 0x000fe400078e00c2 */
        /* <DEDUP_REMOVED lines=8> */
[----:B------:R1:W-:Y:S01]  /*38330*/  STL.64 [R1+0x13d0], R208 ;  /* 0x0013d0d001007387 */ /* 0x0003e20000100a00 */
[----:B------:R-:W-:Y:S02]  /*38340*/  IMAD.MOV.U32 R151, RZ, RZ, R17 ;  /* 0x000000ffff977224 */ /* 0x000fe400078e0011 */
[----:B------:R-:W-:Y:S01]  /*38350*/  IMAD.MOV.U32 R17, RZ, RZ, R22 ;  /* 0x000000ffff117224 */ /* 0x000fe200078e0016 */
[----:B------:R3:W-:Y:S01]  /*38360*/  STL.64 [R1+0x13c8], R182 ;  /* 0x0013c8b601007387 */ /* 0x0007e20000100a00 */
[----:B------:R-:W-:-:S02]  /*38370*/  IMAD.MOV.U32 R211, RZ, RZ, R185 ;  /* 0x000000ffffd37224 */ /* 0x000fc400078e00b9 */
[----:B------:R-:W-:Y:S02]  /*38380*/  IMAD.MOV.U32 R185, RZ, RZ, R187 ;  /* 0x000000ffffb97224 */ /* 0x000fe400078e00bb */
[----:B------:R-:W-:Y:S01]  /*38390*/  IMAD.MOV.U32 R187, RZ, RZ, R188 ;  /* 0x000000ffffbb7224 */ /* 0x000fe200078e00bc */
[-C--:B-1----:R-:W-:Y:S01]  /*383a0*/  LEA R208, P1, R177, R2.reuse, 0x2 ;  /* 0x00000002b1d07211 */ /* 0x082fe200078210ff */
[----:B------:R-:W-:Y:S02]  /*383b0*/  IMAD.MOV.U32 R188, RZ, RZ, R189 ;  /* 0x000000ffffbc7224 */ /* 0x000fe400078e00bd */
[----:B------:R-:W-:Y:S01]  /*383c0*/  IMAD.MOV.U32 R189, RZ, RZ, R190 ;  /* 0x000000ffffbd7224 */ /* 0x000fe200078e00be */
[----:B---3--:R-:W-:Y:S01]  /*383d0*/  LEA R182, P2, R179, R2, 0x2 ;  /* 0x00000002b3b67211 */ /* 0x008fe200078410ff */
[----:B--2---:R-:W-:Y:S02]  /*383e0*/  IMAD.MOV.U32 R22, RZ, RZ, R21 ;  /* 0x000000ffff167224 */ /* 0x004fe400078e0015 */
[----:B------:R-:W2:Y:S01]  /*383f0*/  LDL.LU R21, [R1+0x428] ;  /* 0x0004280001157983 */ /* 0x000ea20000300800 */
[-C--:B------:R-:W-:Y:S01]  /*38400*/  LEA.HI.X.SX32 R209, R177, R0.reuse, 0x2, P1 ;  /* 0x00000000b1d17211 */ /* 0x080fe200008f16ff */
[----:B------:R-:W-:Y:S01]  /*38410*/  IMAD.MOV.U32 R190, RZ, RZ, R193 ;  /* 0x000000ffffbe7224 */ /* 0x000fe200078e00c1 */
[----:B------:R-:W-:Y:S01]  /*38420*/  LEA.HI.X.SX32 R183, R179, R0, 0x2, P2 ;  /* 0x00000000b3b77211 */ /* 0x000fe200010f16ff */
[----:B------:R-:W-:-:S02]  /*38430*/  IMAD.MOV.U32 R193, RZ, RZ, R200 ;  /* 0x000000ffffc17224 */ /* 0x000fc400078e00c8 */
[----:B------:R-:W-:Y:S02]  /*38440*/  IMAD.MOV.U32 R200, RZ, RZ, R203 ;  /* 0x000000ffffc87224 */ /* 0x000fe400078e00cb */
[----:B------:R-:W-:Y:S01]  /*38450*/  IMAD.MOV.U32 R203, RZ, RZ, R206 ;  /* 0x000000ffffcb7224 */ /* 0x000fe200078e00ce */
[----:B------:R-:W-:Y:S01]  /*38460*/  STL.64 [R1+0x13c0], R208 ;  /* 0x0013c0d001007387 */ /* 0x000fe20000100a00 */
[----:B------:R-:W-:Y:S02]  /*38470*/  IMAD.MOV.U32 R206, RZ, RZ, R207 ;  /* 0x000000ffffce7224 */ /* 0x000fe400078e00cf */
[----:B------:R-:W-:Y:S02]  /*38480*/  IMAD.MOV.U32 R207, RZ, RZ, R73 ;  /* 0x000000ffffcf7224 */ /* 0x000fe400078e0049 */
[----:B------:R-:W3:Y:S04]  /*38490*/  LDL.LU R73, [R1+0x19d0] ;  /* 0x0019d00001497983 */ /* 0x000ee80000300800 */
[----:B------:R1:W-:Y:S02]  /*384a0*/  STL.64 [R1+0x13b8], R182 ;  /* 0x0013b8b601007387 */ /* 0x0003e40000100a00 */
[----:B-1----:R-:W-:-:S02]  /*384b0*/  IMAD.MOV.U32 R182, RZ, RZ, R185 ;  /* 0x000000ffffb67224 */ /* 0x002fc400078e00b9 */
[----:B------:R-:W-:Y:S02]  /*384c0*/  IMAD.MOV.U32 R183, RZ, RZ, R187 ;  /* 0x000000ffffb77224 */ /* 0x000fe400078e00bb */
[----:B------:R-:W-:Y:S01]  /*384d0*/  IMAD.MOV.U32 R185, RZ, RZ, R188 ;  /* 0x000000ffffb97224 */ /* 0x000fe200078e00bc */
[C---:B------:R-:W-:Y:S01]  /*384e0*/  LEA R212, P1, R182.reuse, R2, 0x2 ;  /* 0x00000002b6d47211 */ /* 0x040fe200078210ff */
[----:B------:R-:W-:Y:S02]  /*384f0*/  IMAD.MOV.U32 R187, RZ, RZ, R189 ;  /* 0x000000ffffbb7224 */ /* 0x000fe400078e00bd */
[----:B------:R-:W-:Y:S01]  /*38500*/  IMAD.MOV.U32 R188, RZ, RZ, R190 ;  /* 0x000000ffffbc7224 */ /* 0x000fe200078e00be */
[----:B------:R-:W-:Y:S01]  /*38510*/  LEA.HI.X.SX32 R213, R182, R0, 0x2, P1 ;  /* 0x00000000b6d57211 */ /* 0x000fe200008f16ff */
[----:B------:R-:W-:Y:S01]  /*38520*/  IMAD.MOV.U32 R189, RZ, RZ, R200 ;  /* 0x000000ffffbd7224 */ /* 0x000fe200078e00c8 */
[----:B------:R-:W-:Y:S01]  /*38530*/  LEA R208, P2, R180, R2, 0x2 ;  /* 0x00000002b4d07211 */ /* 0x000fe200078410ff */
[----:B------:R-:W-:-:S02]  /*38540*/  IMAD.MOV.U32 R190, RZ, RZ, R203 ;  /* 0x000000ffffbe7224 */ /* 0x000fc400078e00cb */
[----:B------:R-:W-:Y:S02]  /*38550*/  IMAD.MOV.U32 R182, RZ, RZ, R185 ;  /* 0x000000ffffb67224 */ /* 0x000fe400078e00b9 */
[----:B------:R-:W-:Y:S01]  /*38560*/  IMAD.MOV.U32 R185, RZ, RZ, R187 ;  /* 0x000000ffffb97224 */ /* 0x000fe200078e00bb */
[----:B------:R-:W-:Y:S01]  /*38570*/  MOV R187, R188 ;  /* 0x000000bc00bb7202 */ /* 0x000fe20000000f00 */
[----:B------:R-:W-:Y:S01]  /*38580*/  IMAD.MOV.U32 R188, RZ, RZ, R189 ;  /* 0x000000ffffbc7224 */ /* 0x000fe200078e00bd */
[----:B------:R-:W-:Y:S01]  /*38590*/  LEA.HI.X.SX32 R209, R180, R0, 0x2, P2 ;  /* 0x00000000b4d17211 */ /* 0x000fe200010f16ff */
[----:B------:R-:W-:Y:S02]  /*385a0*/  IMAD.MOV.U32 R189, RZ, RZ, R190 ;  /* 0x000000ffffbd7224 */ /* 0x000fe400078e00be */
[----:B------:R-:W-:Y:S02]  /*385b0*/  IMAD.MOV.U32 R203, RZ, RZ, R75 ;  /* 0x000000ffffcb7224 */ /* 0x000fe400078e004b */
[----:B------:R-:W-:Y:S01]  /*385c0*/  IMAD.MOV.U32 R190, RZ, RZ, R196 ;  /* 0x000000ffffbe7224 */ /* 0x000fe200078e00c4 */
[----:B------:R-:W3:Y:S01]  /*385d0*/  LDL.LU R75, [R1+0x19cc] ;  /* 0x0019cc00014b7983 */ /* 0x000ee20000300800 */
[----:B------:R-:W-:-:S02]  /*385e0*/  IMAD.MOV.U32 R179, RZ, RZ, R182 ;  /* 0x000000ffffb37224 */ /* 0x000fc400078e00b6 */
[----:B------:R-:W-:Y:S02]  /*385f0*/  IMAD.MOV.U32 R200, RZ, RZ, R76 ;  /* 0x000000ffffc87224 */ /* 0x000fe400078e004c */
[----:B------:R-:W-:Y:S01]  /*38600*/  IMAD.MOV.U32 R196, RZ, RZ, R198 ;  /* 0x000000ffffc47224 */ /* 0x000fe200078e00c6 */
[----:B------:R-:W3:Y:S01]  /*38610*/  LDL.LU R76, [R1+0x19c8] ;  /* 0x0019c800014c7983 */ /* 0x000ee20000300800 */
[----:B------:R-:W-:Y:S02]  /*38620*/  IMAD.MOV.U32 R198, RZ, RZ, R199 ;  /* 0x000000ffffc67224 */ /* 0x000fe400078e00c7 */
[----:B------:R-:W-:Y:S01]  /*38630*/  IMAD.MOV.U32 R199, RZ, RZ, R78 ;  /* 0x000000ffffc77224 */ /* 0x000fe200078e004e */
[----:B------:R1:W-:Y:S01]  /*38640*/  STL.64 [R1+0x13b0], R212 ;  /* 0x0013b0d401007387 */ /* 0x0003e20000100a00 */
[----:B------:R-:W-:-:S03]  /*38650*/  IMAD.MOV.U32 R182, RZ, RZ, R185 ;  /* 0x000000ffffb67224 */ /* 0x000fc600078e00b9 */
[----:B------:R-:W3:Y:S01]  /*38660*/  LDL.LU R78, [R1+0x19c4] ;  /* 0x0019c400014e7983 */ /* 0x000ee20000300800 */
[----:B------:R-:W-:-:S03]  /*38670*/  IMAD.MOV.U32 R185, RZ, RZ, R187 ;  /* 0x000000ffffb97224 */ /* 0x000fc600078e00bb */
[----:B------:R4:W-:Y:S01]  /*38680*/  STL.64 [R1+0x13a8], R208 ;  /* 0x0013a8d001007387 */ /* 0x0009e20000100a00 */
[----:B------:R-:W-:Y:S01]  /*38690*/  IMAD.MOV.U32 R187, RZ, RZ, R188 ;  /* 0x000000ffffbb7224 */ /* 0x000fe200078e00bc */
[C---:B-1----:R-:W-:Y:S01]  /*386a0*/  LEA R212, P1, R179.reuse, R2, 0x2 ;  /* 0x00000002b3d47211 */ /* 0x042fe200078210ff */
[----:B------:R-:W-:Y:S02]  /*386b0*/  IMAD.MOV.U32 R188, RZ, RZ, R189 ;  /* 0x000000ffffbc7224 */ /* 0x000fe400078e00bd */
[----:B------:R-:W-:Y:S01]  /*386c0*/  IMAD.MOV.U32 R189, RZ, RZ, R190 ;  /* 0x000000ffffbd7224 */ /* 0x000fe200078e00be */
[----:B------:R-:W-:Y:S02]  /*386d0*/  LEA.HI.X.SX32 R213, R179, R0, 0x2, P1 ;  /* 0x00000000b3d57211 */ /* 0x000fe400008f16ff */
[C---:B----4-:R-:W-:Y:S01]  /*386e0*/  LEA R208, P2, R181.reuse, R2, 0x2 ;  /* 0x00000002b5d07211 */ /* 0x050fe200078410ff */
[----:B------:R-:W-:Y:S02]  /*386f0*/  IMAD.MOV.U32 R190, RZ, RZ, R196 ;  /* 0x000000ffffbe7224 */ /* 0x000fe400078e00c4 */
[----:B------:R-:W-:Y:S01]  /*38700*/  IMAD.MOV.U32 R196, RZ, RZ, R199 ;  /* 0x000000ffffc47224 */ /* 0x000fe200078e00c7 */
[----:B------:R-:W-:Y:S01]  /*38710*/  LEA.HI.X.SX32 R209, R181, R0, 0x2, P2 ;  /* 0x00000000b5d17211 */ /* 0x000fe200010f16ff */
[----:B------:R-:W-:-:S02]  /*38720*/  IMAD.MOV.U32 R199, RZ, RZ, R77 ;  /* 0x000000ffffc77224 */ /* 0x000fc400078e004d */
[----:B------:R-:W4:Y:S04]  /*38730*/  LDL.LU R77, [R1+0x19c0] ;  /* 0x0019c000014d7983 */ /* 0x000f280000300800 */
[----:B------:R1:W-:Y:S04]  /*38740*/  STL.64 [R1+0x13a0], R212 ;  /* 0x0013a0d401007387 */ /* 0x0003e80000100a00 */
[----:B------:R1:W-:Y:S01]  /*38750*/  STL.64 [R1+0x1398], R208 ;  /* 0x001398d001007387 */ /* 0x0003e20000100a00 */
[----:B------:R-:W-:Y:S02]  /*38760*/  IMAD.MOV.U32 R181, RZ, RZ, R188 ;  /* 0x000000ffffb57224 */ /* 0x000fe400078e00bc */
[----:B------:R-:W-:-:S02]  /*38770*/  IMAD.MOV.U32 R188, RZ, RZ, R190 ;  /* 0x000000ffffbc7224 */ /* 0x000fc400078e00be */
[----:B------:R-:W-:Y:S01]  /*38780*/  IMAD.MOV.U32 R190, RZ, RZ, R192 ;  /* 0x000000ffffbe7224 */ /* 0x000fe200078e00c0 */
[-C--:B-1----:R-:W-:Y:S02]  /*38790*/  LEA R212, P1, R182, R2.reuse, 0x2 ;  /* 0x00000002b6d47211 */ /* 0x082fe400078210ff */
[----:B------:R-:W-:Y:S01]  /*387a0*/  LEA R208, P2, R186, R2, 0x2 ;  /* 0x00000002bad07211 */ /* 0x000fe200078410ff */
[----:B------:R-:W-:-:S03]  /*387b0*/  IMAD.MOV.U32 R192, RZ, RZ, R193 ;  /* 0x000000ffffc07224 */ /* 0x000fc600078e00c1 */
[-C--:B------:R-:W-:Y:S01]  /*387c0*/  LEA.HI.X.SX32 R209, R186, R0.reuse, 0x2, P2 ;  /* 0x00000000bad17211 */ /* 0x080fe200010f16ff */
        /* <DEDUP_REMOVED lines=16> */
[----:B------:R-:W-:Y:S02]  /*388d0*/  IMAD.MOV.U32 R150, RZ, RZ, R17 ;  /* 0x000000ffff967224 */ /* 0x000fe400078e0011 */
[----:B------:R-:W-:Y:S02]  /*388e0*/  IMAD.MOV.U32 R151, RZ, RZ, R22 ;  /* 0x000000ffff977224 */ /* 0x000fe400078e0016 */
[----:B------:R-:W3:Y:S01]  /*388f0*/  LDL.LU R22, [R1+0x20] ;  /* 0x0000200001167983 */ /* 0x000ee20000300800 */
[----:B--2---:R-:W-:-:S03]  /*38900*/  IMAD.MOV.U32 R17, RZ, RZ, R21 ;  /* 0x000000ffff117224 */ /* 0x004fc600078e0015 */
[----:B------:R-:W2:Y:S01]  /*38910*/  LDL.LU R21, [R1+0x28] ;  /* 0x0000280001157983 */ /* 0x000ea20000300800 */
[----:B-1----:R-:W-:Y:S01]  /*38920*/  LEA R212, P1, R181, R2, 0x2 ;  /* 0x00000002b5d47211 */ /* 0x002fe200078210ff */
[----:B------:R-:W-:-:S03]  /*38930*/  IMAD.MOV.U32 R210, RZ, RZ, R188 ;  /* 0x000000ffffd27224 */ /* 0x000fc600078e00bc */
[----:B------:R-:W-:Y:S02]  /*38940*/  LEA.HI.X.SX32 R213, R181, R0, 0x2, P1 ;  /* 0x00000000b5d57211 */ /* 0x000fe400008f16ff */
[----:B------:R-:W-:-:S03]  /*38950*/  LEA R208, P2, R184, R2, 0x2 ;  /* 0x00000002b8d07211 */ /* 0x000fc600078410ff */
[----:B------:R1:W-:Y:S01]  /*38960*/  STL.64 [R1+0x1380], R212 ;  /* 0x001380d401007387 */ /* 0x0003e20000100a00 */
[----:B------:R-:W-:Y:S01]  /*38970*/  LEA.HI.X.SX32 R209, R184, R0, 0x2, P2 ;  /* 0x00000000b8d17211 */ /* 0x000fe200010f16ff */
[----:B------:R-:W-:Y:S02]  /*38980*/  IMAD.MOV.U32 R184, RZ, RZ, R189 ;  /* 0x000000ffffb87224 */ /* 0x000fe400078e00bd */
[----:B------:R-:W-:Y:S02]  /*38990*/  IMAD.MOV.U32 R188, RZ, RZ, R190 ;  /* 0x000000ffffbc7224 */ /* 0x000fe400078e00be */
[----:B------:R-:W-:Y:S02]  /*389a0*/  IMAD.MOV.U32 R189, RZ, RZ, R193 ;  /* 0x000000ffffbd7224 */ /* 0x000fe400078e00c1 */
[----:B------:R-:W-:Y:S01]  /*389b0*/  IMAD.MOV.U32 R190, RZ, RZ, R191 ;  /* 0x000000ffffbe7224 */ /* 0x000fe200078e00bf */
[C---:B-1----:R-:W-:Y:S01]  /*389c0*/  LEA R212, P1, R210.reuse, R2, 0x2 ;  /* 0x00000002d2d47211 */ /* 0x042fe200078210ff */
[----:B------:R-:W-:Y:S01]  /*389d0*/  IMAD.MOV.U32 R193, RZ, RZ, R195 ;  /* 0x000000ffffc17224 */ /* 0x000fe200078e00c3 */
[----:B------:R1:W-:Y:S01]  /*389e0*/  STL.64 [R1+0x1378], R208 ;  /* 0x001378d001007387 */ /* 0x0003e20000100a00 */
[----:B------:R-:W-:Y:S01]  /*389f0*/  IMAD.MOV.U32 R191, RZ, RZ, R194 ;  /* 0x000000ffffbf7224 */ /* 0x000fe200078e00c2 */
[----:B------:R-:W-:Y:S01]  /*38a00*/  LEA.HI.X.SX32 R213, R210, R0, 0x2, P1 ;  /* 0x00000000d2d57211 */ /* 0x000fe200008f16ff */
[----:B------:R-:W-:-:S02]  /*38a10*/  IMAD.MOV.U32 R195, RZ, RZ, R206 ;  /* 0x000000ffffc37224 */ /* 0x000fc400078e00ce */
[----:B------:R-:W-:Y:S02]  /*38a20*/  IMAD.MOV.U32 R194, RZ, RZ, R200 ;  /* 0x000000ffffc27224 */ /* 0x000fe400078e00c8 */
[----:B------:R-:W-:Y:S02]  /*38a30*/  IMAD.MOV.U32 R206, RZ, RZ, R79 ;  /* 0x000000ffffce7224 */ /* 0x000fe400078e004f */
[----:B------:R-:W4:Y:S01]  /*38a40*/  LDL.LU R79, [R1+0x19bc] ;  /* 0x0019bc00014f7983 */ /* 0x000f220000300800 */
[----:B------:R-:W-:-:S03]  /*38a50*/  IMAD.MOV.U32 R200, RZ, RZ, R80 ;  /* 0x000000ffffc87224 */ /* 0x000fc600078e0050 */
[----:B------:R-:W4:Y:S04]  /*38a60*/  LDL.LU R80, [R1+0x19b8] ;  /* 0x0019b80001507983 */ /* 0x000f280000300800 */
[----:B------:R1:W-:Y:S02]  /*38a70*/  STL.64 [R1+0x1370], R212 ;  /* 0x001370d401007387 */ /* 0x0003e40000100a00 */
[----:B-1----:R-:W-:Y:S01]  /*38a80*/  LEA R208, P2, R211, R2, 0x2 ;  /* 0x00000002d3d07211 */ /* 0x002fe200078410ff */
[----:B------:R-:W-:Y:S02]  /*38a90*/  IMAD.MOV.U32 R213, RZ, RZ, R184 ;  /* 0x000000ffffd57224 */ /* 0x000fe400078e00b8 */
[----:B------:R-:W-:Y:S02]  /*38aa0*/  IMAD.MOV.U32 R184, RZ, RZ, R188 ;  /* 0x000000ffffb87224 */ /* 0x000fe400078e00bc */
[----:B------:R-:W-:-:S02]  /*38ab0*/  IMAD.MOV.U32 R188, RZ, RZ, R191 ;  /* 0x000000ffffbc7224 */ /* 0x000fc400078e00bf */
[----:B------:R-:W-:Y:S01]  /*38ac0*/  IMAD.MOV.U32 R210, RZ, RZ, R184 ;  /* 0x000000ffffd27224 */ /* 0x000fe200078e00b8 */
[----:B------:R-:W-:Y:S01]  /*38ad0*/  LEA.HI.X.SX32 R209, R211, R0, 0x2, P2 ;  /* 0x00000000d3d17211 */ /* 0x000fe200010f16ff */
[----:B------:R-:W-:Y:S02]  /*38ae0*/  IMAD.MOV.U32 R191, RZ, RZ, R195 ;  /* 0x000000ffffbf7224 */ /* 0x000fe400078e00c3 */
[----:B------:R-:W-:Y:S01]  /*38af0*/  IMAD.MOV.U32 R195, RZ, RZ, R196 ;  /* 0x000000ffffc37224 */ /* 0x000fe200078e00c4 */
[C---:B------:R-:W-:Y:S01]  /*38b00*/  LEA R214, P1, R210.reuse, R2, 0x2 ;  /* 0x00000002d2d67211 */ /* 0x040fe200078210ff */
[----:B------:R-:W-:Y:S02]  /*38b10*/  IMAD.MOV.U32 R211, RZ, RZ, R188 ;  /* 0x000000ffffd37224 */ /* 0x000fe400078e00bc */
[----:B------:R-:W-:Y:S01]  /*38b20*/  IMAD.MOV.U32 R196, RZ, RZ, R198 ;  /* 0x000000ffffc47224 */ /* 0x000fe200078e00c6 */
[----:B------:R-:W-:Y:S01]  /*38b30*/  LEA.HI.X.SX32 R215, R210, R0, 0x2, P1 ;  /* 0x00000000d2d77211 */ /* 0x000fe200008f16ff */
[----:B------:R-:W-:-:S02]  /*38b40*/  IMAD.MOV.U32 R198, RZ, RZ, R82 ;  /* 0x000000ffffc67224 */ /* 0x000fc400078e0052 */
[----:B------:R-:W-:Y:S01]  /*38b50*/  IMAD.MOV.U32 R188, RZ, RZ, R191 ;  /* 0x000000ffffbc7224 */ /* 0x000fe200078e00bf */
[----:B------:R-:W4:Y:S01]  /*38b60*/  LDL.LU R82, [R1+0x19b4] ;  /* 0x0019b40001527983 */ /* 0x000f220000300800 */
[----:B------:R-:W-:Y:S02]  /*38b70*/  IMAD.MOV.U32 R210, RZ, RZ, R211 ;  /* 0x000000ffffd27224 */ /* 0x000fe400078e00d3 */
[----:B------:R-:W-:Y:S02]  /*38b80*/  IMAD.MOV.U32 R191, RZ, RZ, R196 ;  /* 0x000000ffffbf7224 */ /* 0x000fe400078e00c4 */
[----:B------:R-:W-:Y:S01]  /*38b90*/  IMAD.MOV.U32 R211, RZ, RZ, R83 ;  /* 0x000000ffffd37224 */ /* 0x000fe200078e0053 */
[----:B------:R1:W-:Y:S01]  /*38ba0*/  STL.64 [R1+0x1368], R208 ;  /* 0x001368d001007387 */ /* 0x0003e20000100a00 */
[----:B------:R-:W-:Y:S02]  /*38bb0*/  IMAD.MOV.U32 R196, RZ, RZ, R198 ;  /* 0x000000ffffc47224 */ /* 0x000fe400078e00c6 */
[----:B------:R-:W-:-:S02]  /*38bc0*/  IMAD.MOV.U32 R198, RZ, RZ, R81 ;  /* 0x000000ffffc67224 */ /* 0x000fc400078e0051 */
[----:B------:R-:W4:Y:S04]  /*38bd0*/  LDL.LU R81, [R1+0x19b0] ;  /* 0x0019b00001517983 */ /* 0x000f280000300800 */
[----:B------:R1:W-:Y:S02]  /*38be0*/  STL.64 [R1+0x1360], R214 ;  /* 0x001360d601007387 */ /* 0x0003e40000100a00 */
[-C--:B-1----:R-:W-:Y:S02]  /*38bf0*/  LEA R208, P2, R183, R2.reuse, 0x2 ;  /* 0x00000002b7d07211 */ /* 0x082fe400078410ff */
[----:B------:R-:W4:Y:S01]  /*38c00*/  LDL.LU R83, [R1+0x19ac] ;  /* 0x0019ac0001537983 */ /* 0x000f220000300800 */
[----:B------:R-:W-:-:S04]  /*38c10*/  LEA R214, P1, R211, R2, 0x2 ;  /* 0x00000002d3d67211 */ /* 0x000fc800078210ff */
[-C--:B------:R-:W-:Y:S01]  /*38c20*/  LEA.HI.X.SX32 R215, R211, R0.reuse, 0x2, P1 ;  /* 0x00000000d3d77211 */ /* 0x080fe200008f16ff */
[----:B------:R-:W-:Y:S01]  /*38c30*/  IMAD.MOV.U32 R211, RZ, RZ, R188 ;  /* 0x000000ffffd37224 */ /* 0x000fe200078e00bc */
[----:B------:R-:W-:Y:S01]  /*38c40*/  LEA.HI.X.SX32 R209, R183, R0, 0x2, P2 ;  /* 0x00000000b7d17211 */ /* 0x000fe200010f16ff */
[----:B------:R-:W-:Y:S02]  /*38c50*/  IMAD.MOV.U32 R188, RZ, RZ, R189 ;  /* 0x000000ffffbc7224 */ /* 0x000fe400078e00bd */
[----:B------:R-:W-:Y:S02]  /*38c60*/  IMAD.MOV.U32 R189, RZ, RZ, R190 ;  /* 0x000000ffffbd7224 */ /* 0x000fe400078e00be */
[----:B------:R-:W-:Y:S02]  /*38c70*/  IMAD.MOV.U32 R190, RZ, RZ, R192 ;  /* 0x000000ffffbe7224 */ /* 0x000fe400078e00c0 */
[----:B------:R-:W-:Y:S02]  /*38c80*/  IMAD.MOV.U32 R192, RZ, RZ, R193 ;  /* 0x000000ffffc07224 */ /* 0x000fe400078e00c1 */
[----:B------:R-:W-:Y:S01]  /*38c90*/  IMAD.MOV.U32 R193, RZ, RZ, R142 ;  /* 0x000000ffffc17224 */ /* 0x000fe200078e008e */
[----:B------:R1:W-:Y:S01]  /*38ca0*/  STL.64 [R1+0x1358], R208 ;  /* 0x001358d001007387 */ /* 0x0003e20000100a00 */
[----:B------:R-:W-:-:S02]  /*38cb0*/  IMAD.MOV.U32 R142, RZ, RZ, R143 ;  /* 0x000000ffff8e7224 */ /* 0x000fc400078e008f */
[----:B------:R-:W-:Y:S02]  /*38cc0*/  IMAD.MOV.U32 R143, RZ, RZ, R144 ;  /* 0x000000ffff8f7224 */ /* 0x000fe400078e0090 */
[----:B------:R-:W-:Y:S02]  /*38cd0*/  IMAD.MOV.U32 R144, RZ, RZ, R145 ;  /* 0x000000ffff907224 */ /* 0x000fe400078e0091 */
[----:B------:R-:W-:Y:S02]  /*38ce0*/  IMAD.MOV.U32 R145, RZ, RZ, R146 ;  /* 0x000000ffff917224 */ /* 0x000fe400078e0092 */
[----:B------:R-:W-:Y:S01]  /*38cf0*/  IMAD.MOV.U32 R146, RZ, RZ, R147 ;  /* 0x000000ffff927224 */ /* 0x000fe200078e0093 */
[C---:B-1----:R-:W-:Y:S01]  /*38d00*/  LEA R208, P2, R186.reuse, R2, 0x2 ;  /* 0x00000002bad07211 */ /* 0x042fe200078410ff */
[----:B------:R-:W-:Y:S02]  /*38d10*/  IMAD.MOV.U32 R147, RZ, RZ, R148 ;  /* 0x000000ffff937224 */ /* 0x000fe400078e0094 */
[----:B------:R-:W-:Y:S01]  /*38d20*/  IMAD.MOV.U32 R148, RZ, RZ, R149 ;  /* 0x000000ffff947224 */ /* 0x000fe200078e0095 */
[----:B------:R-:W-:Y:S01]  /*38d30*/  LEA.HI.X.SX32 R209, R186, R0, 0x2, P2 ;  /* 0x00000000bad17211 */ /* 0x000fe200010f16ff */
[----:B------:R-:W-:-:S02]  /*38d40*/  IMAD.MOV.U32 R149, RZ, RZ, R150 ;  /* 0x000000ffff957224 */ /* 0x000fc400078e0096 */
        /* <DEDUP_REMOVED lines=9> */
[----:B------:R-:W-:-:S04]  /*38de0*/  IMAD.MOV.U32 R211, RZ, RZ, R84 ;  /* 0x000000ffffd37224 */ /* 0x000fc800078e0054 */
[----:B------:R1:W-:Y:S01]  /*38df0*/  STL.64 [R1+0x1340], R214 ;  /* 0x001340d601007387 */ /* 0x0003e20000100a00 */
[----:B------:R-:W-:-:S03]  /*38e00*/  LEA R208, P2, R185, R2, 0x2 ;  /* 0x00000002b9d07211 */ /* 0x000fc600078410ff */
[----:B------:R-:W3:Y:S01]  /*38e10*/  LDL.LU R84, [R1+0x19a8] ;  /* 0x0019a80001547983 */ /* 0x000ee20000300800 */
        /* <DEDUP_REMOVED lines=18> */
[----:B------:R-:W-:Y:S02]  /*38f40*/  IMAD.MOV.U32 R151, RZ, RZ, R17 ;  /* 0x000000ffff977224 */ /* 0x000fe400078e0011 */
[----:B------:R-:W-:Y:S01]  /*38f50*/  IMAD.MOV.U32 R17, RZ, RZ, R22 ;  /* 0x000000ffff117224 */ /* 0x000fe200078e0016 */
[----:B------:R1:W-:Y:S01]  /*38f60*/  STL.64 [R1+0x1330], R214 ;  /* 0x001330d601007387 */ /* 0x0003e20000100a00 */
[----:B--2---:R-:W-:-:S03]  /*38f70*/  IMAD.MOV.U32 R22, RZ, RZ, R21 ;  /* 0x000000ffff167224 */ /* 0x004fc600078e0015 */
[----:B------:R-:W2:Y:S01]  /*38f80*/  LDL.LU R21, [R1+0x42c] ;  /* 0x00042c0001157983 */ /* 0x000ea20000300800 */
[----:B------:R-:W-:Y:S01]  /*38f90*/  IMAD.MOV.U32 R217, RZ, RZ, R188 ;  /* 0x000000ffffd97224 */ /* 0x000fe200078e00bc */
[-C--:B-1----:R-:W-:Y:S01]  /*38fa0*/  LEA R208, P2, R187, R2.reuse, 0x2 ;  /* 0x00000002bbd07211 */ /* 0x082fe200078410ff */
[----:B------:R-:W-:Y:S02]  /*38fb0*/  IMAD.MOV.U32 R212, RZ, RZ, R189 ;  /* 0x000000ffffd47224 */ /* 0x000fe400078e00bd */
[----:B------:R-:W-:Y:S01]  /*38fc0*/  IMAD.MOV.U32 R189, RZ, RZ, R192 ;  /* 0x000000ffffbd7224 */ /* 0x000fe200078e00c0 */
[----:B------:R-:W-:Y:S01]  /*38fd0*/  LEA R214, P1, R217, R2, 0x2 ;  /* 0x00000002d9d67211 */ /* 0x000fe200078210ff */
[----:B------:R-:W-:Y:S01]  /*38fe0*/  IMAD.MOV.U32 R192, RZ, RZ, R195 ;  /* 0x000000ffffc07224 */ /* 0x000fe200078e00c3 */
[-C--:B------:R-:W-:Y:S01]  /*38ff0*/  LEA.HI.X.SX32 R209, R187, R0.reuse, 0x2, P2 ;  /* 0x00000000bbd17211 */ /* 0x080fe200010f16ff */
[----:B------:R-:W-:Y:S01]  /*39000*/  IMAD.MOV.U32 R187, RZ, RZ, R189 ;  /* 0x000000ffffbb7224 */ /* 0x000fe200078e00bd */
[----:B------:R-:W-:Y:S01]  /*39010*/  LEA.HI.X.SX32 R215, R217, R0, 0x2, P1 ;  /* 0x00000000d9d77211 */ /* 0x000fe200008f16ff */
[----:B------:R-:W-:-:S02]  /*39020*/  IMAD.MOV.U32 R195, RZ, RZ, R201 ;  /* 0x000000ffffc37224 */ /* 0x000fc400078e00c9 */
[----:B------:R-:W-:Y:S02]  /*39030*/  IMAD.MOV.U32 R189, RZ, RZ, R190 ;  /* 0x000000ffffbd7224 */ /* 0x000fe400078e00be */
[----:B------:R-:W-:Y:S02]  /*39040*/  IMAD.MOV.U32 R201, RZ, RZ, R86 ;  /* 0x000000ffffc97224 */ /* 0x000fe400078e0056 */
[----:B------:R-:W-:Y:S01]  /*39050*/  IMAD.MOV.U32 R190, RZ, RZ, R192 ;  /* 0x000000ffffbe7224 */ /* 0x000fe200078e00c0 */
[----:B------:R-:W3:Y:S01]  /*39060*/  LDL.LU R86, [R1+0x19a4] ;  /* 0x0019a40001567983 */ /* 0x000ee20000300800 */
[----:B------:R-:W-:Y:S02]  /*39070*/  IMAD.MOV.U32 R192, RZ, RZ, R193 ;  /* 0x000000ffffc07224 */ /* 0x000fe400078e00c1 */
[----:B------:R-:W-:Y:S01]  /*39080*/  IMAD.MOV.U32 R193, RZ, RZ, R85 ;  /* 0x000000ffffc17224 */ /* 0x000fe200078e0055 */
[----:B------:R1:W-:Y:S04]  /*39090*/  STL.64 [R1+0x1328], R208 ;  /* 0x001328d001007387 */ /* 0x0003e80000100a00 */
[----:B------:R-:W3:Y:S04]  /*390a0*/  LDL.LU R85, [R1+0x19a0] ;  /* 0x0019a00001557983 */ /* 0x000ee80000300800 */
[----:B------:R4:W-:Y:S01]  /*390b0*/  STL.64 [R1+0x1320], R214 ;  /* 0x001320d601007387 */ /* 0x0009e20000100a00 */
[----:B-1----:R-:W-:Y:S01]  /*390c0*/  LEA R208, P2, R213, R2, 0x2 ;  /* 0x00000002d5d07211 */ /* 0x002fe200078410ff */
[----:B----4-:R-:W-:-:S02]  /*390d0*/  IMAD.MOV.U32 R215, RZ, RZ, R187 ;  /* 0x000000ffffd77224 */ /* 0x010fc400078e00bb */
        /* <DEDUP_REMOVED lines=8> */
[----:B------:R-:W-:Y:S02]  /*39160*/  IMAD.MOV.U32 R203, RZ, RZ, R204 ;  /* 0x000000ffffcb7224 */ /* 0x000fe400078e00cc */
[----:B------:R-:W-:Y:S01]  /*39170*/  IMAD.MOV.U32 R204, RZ, RZ, R87 ;  /* 0x000000ffffcc7224 */ /* 0x000fe200078e0057 */
[----:B------:R-:W-:Y:S01]  /*39180*/  LEA R216, P1, R214, R2, 0x2 ;  /* 0x00000002d6d87211 */ /* 0x000fe200078210ff */
[----:B------:R-:W4:Y:S01]  /*39190*/  LDL.LU R87, [R1+0x199c] ;  /* 0x00199c0001577983 */ /* 0x000f220000300800 */
[----:B------:R-:W-:-:S03]  /*391a0*/  IMAD.MOV.U32 R213, RZ, RZ, R189 ;  /* 0x000000ffffd57224 */ /* 0x000fc600078e00bd */
[----:B------:R1:W-:Y:S01]  /*391b0*/  STL.64 [R1+0x1318], R208 ;  /* 0x001318d001007387 */ /* 0x0003e20000100a00 */
[----:B------:R-:W-:Y:S01]  /*391c0*/  IMAD.MOV.U32 R189, RZ, RZ, R190 ;  /* 0x000000ffffbd7224 */ /* 0x000fe200078e00be */
[----:B------:R-:W-:Y:S01]  /*391d0*/  LEA.HI.X.SX32 R217, R214, R0, 0x2, P1 ;  /* 0x00000000d6d97211 */ /* 0x000fe200008f16ff */
[----:B------:R-:W-:Y:S02]  /*391e0*/  IMAD.MOV.U32 R190, RZ, RZ, R192 ;  /* 0x000000ffffbe7224 */ /* 0x000fe400078e00c0 */
[----:B------:R-:W-:Y:S02]  /*391f0*/  IMAD.MOV.U32 R192, RZ, RZ, R193 ;  /* 0x000000ffffc07224 */ /* 0x000fe400078e00c1 */
[----:B------:R-:W-:Y:S01]  /*39200*/  IMAD.MOV.U32 R193, RZ, RZ, R194 ;  /* 0x000000ffffc17224 */ /* 0x000fe200078e00c2 */
[C---:B-1----:R-:W-:Y:S01]  /*39210*/  LEA R208, P2, R210.reuse, R2, 0x2 ;  /* 0x00000002d2d07211 */ /* 0x042fe200078410ff */
[----:B------:R-:W-:Y:S02]  /*39220*/  IMAD.MOV.U32 R194, RZ, RZ, R88 ;  /* 0x000000ffffc27224 */ /* 0x000fe400078e0058 */
[----:B------:R-:W4:Y:S01]  /*39230*/  LDL.LU R88, [R1+0x1998] ;  /* 0x0019980001587983 */ /* 0x000f220000300800 */
[----:B------:R-:W-:-:S03]  /*39240*/  LEA.HI.X.SX32 R209, R210, R0, 0x2, P2 ;  /* 0x00000000d2d17211 */ /* 0x000fc600010f16ff */
[----:B------:R1:W-:Y:S04]  /*39250*/  STL.64 [R1+0x1310], R216 ;  /* 0x001310d801007387 */ /* 0x0003e80000100a00 */
[----:B------:R1:W-:Y:S02]  /*39260*/  STL.64 [R1+0x1308], R208 ;  /* 0x001308d001007387 */ /* 0x0003e40000100a00 */
[-C--:B-1----:R-:W-:Y:S02]  /*39270*/  LEA R216, P1, R213, R2.reuse, 0x2 ;  /* 0x00000002d5d87211 */ /* 0x082fe400078210ff */
[----:B------:R-:W-:Y:S02]  /*39280*/  LEA R208, P2, R211, R2, 0x2 ;  /* 0x00000002d3d07211 */ /* 0x000fe400078410ff */
[----:B------:R-:W-:-:S02]  /*39290*/  LEA.HI.X.SX32 R217, R213, R0, 0x2, P1 ;  /* 0x00000000d5d97211 */ /* 0x000fc400008f16ff */
[----:B------:R-:W-:Y:S01]  /*392a0*/  LEA.HI.X.SX32 R209, R211, R0, 0x2, P2 ;  /* 0x00000000d3d17211 */ /* 0x000fe200010f16ff */
[----:B------:R-:W-:Y:S02]  /*392b0*/  IMAD.MOV.U32 R214, RZ, RZ, R192 ;  /* 0x000000ffffd67224 */ /* 0x000fe400078e00c0 */
[----:B------:R-:W-:Y:S01]  /*392c0*/  STL.64 [R1+0x1300], R216 ;  /* 0x001300d801007387 */ /* 0x000fe20000100a00 */
[----:B------:R-:W-:-:S03]  /*392d0*/  IMAD.MOV.U32 R192, RZ, RZ, R194 ;  /* 0x000000ffffc07224 */ /* 0x000fc600078e00c2 */
[----:B------:R1:W-:Y:S01]  /*392e0*/  STL.64 [R1+0x12f8], R208 ;  /* 0x0012f8d001007387 */ /* 0x0003e20000100a00 */
[----:B------:R-:W-:Y:S02]  /*392f0*/  IMAD.MOV.U32 R194, RZ, RZ, R196 ;  /* 0x000000ffffc27224 */ /* 0x000fe400078e00c4 */
[----:B------:R-:W-:Y:S02]  /*39300*/  IMAD.MOV.U32 R196, RZ, RZ, R139 ;  /* 0x000000ffffc47224 */ /* 0x000fe400078e008b */
[----:B------:R-:W-:Y:S02]  /*39310*/  IMAD.MOV.U32 R139, RZ, RZ, R141 ;  /* 0x000000ffff8b7224 */ /* 0x000fe400078e008d */
[----:B------:R-:W-:Y:S02]  /*39320*/  IMAD.MOV.U32 R141, RZ, RZ, R143 ;  /* 0x000000ffff8d7224 */ /* 0x000fe400078e008f */
[----:B-1----:R-:W-:Y:S02]  /*39330*/  IMAD.MOV.U32 R208, RZ, RZ, R193 ;  /* 0x000000ffffd07224 */ /* 0x002fe400078e00c1 */
        /* <DEDUP_REMOVED lines=14> */
[----:B------:R-:W3:Y:S01]  /*39420*/  LDL.LU R22, [R1+0x24] ;  /* 0x0000240001167983 */ /* 0x000ee20000300800 */
[----:B--2---:R-:W-:-:S03]  /*39430*/  IMAD.MOV.U32 R17, RZ, RZ, R21 ;  /* 0x000000ffff117224 */ /* 0x004fc600078e0015 */
[----:B------:R-:W2:Y:S01]  /*39440*/  LDL.LU R21, [R1+0x2c] ;  /* 0x00002c0001157983 */ /* 0x000ea20000300800 */
[----:B------:R-:W-:-:S04]  /*39450*/  IMAD.MOV.U32 R210, RZ, RZ, R189 ;  /* 0x000000ffffd27224 */ /* 0x000fc800078e00bd */
[----:B------:R-:W-:Y:S01]  /*39460*/  IMAD.MOV.U32 R213, RZ, RZ, R210 ;  /* 0x000000ffffd57224 */ /* 0x000fe200078e00d2 */
[----:B------:R-:W-:-:S04]  /*39470*/  LEA R210, P2, R191, R2, 0x2 ;  /* 0x00000002bfd27211 */ /* 0x000fc800078410ff */
        /* <DEDUP_REMOVED lines=14> */
[----:B------:R-:W-:Y:S01]  /*39560*/  IMAD.MOV.U32 R145, RZ, RZ, R146 ;  /* 0x000000ffff917224 */ /* 0x000fe200078e0092 */
[----:B------:R-:W-:Y:S01]  /*39570*/  LEA.HI.X.SX32 R217, R214, R0, 0x2, P1 ;  /* 0x00000000d6d97211 */ /* 0x000fe200008f16ff */
[----:B------:R-:W-:Y:S02]  /*39580*/  IMAD.MOV.U32 R146, RZ, RZ, R147 ;  /* 0x000000ffff927224 */ /* 0x000fe400078e0093 */
[----:B------:R-:W-:Y:S02]  /*39590*/  IMAD.MOV.U32 R147, RZ, RZ, R148 ;  /* 0x000000ffff937224 */ /* 0x000fe400078e0094 */
[----:B------:R-:W-:Y:S02]  /*395a0*/  IMAD.MOV.U32 R148, RZ, RZ, R149 ;  /* 0x000000ffff947224 */ /* 0x000fe400078e0095 */
[----:B------:R-:W-:Y:S02]  /*395b0*/  IMAD.MOV.U32 R149, RZ, RZ, R150 ;  /* 0x000000ffff957224 */ /* 0x000fe400078e0096 */
[----:B------:R-:W-:Y:S01]  /*395c0*/  IMAD.MOV.U32 R150, RZ, RZ, R151 ;  /* 0x000000ffff967224 */ /* 0x000fe200078e0097 */
[----:B------:R-:W-:Y:S01]  /*395d0*/  STL.64 [R1+0x12f0], R216 ;  /* 0x0012f0d801007387 */ /* 0x000fe20000100a00 */
[----:B------:R-:W-:-:S03]  /*395e0*/  IMAD.MOV.U32 R151, RZ, RZ, R17 ;  /* 0x000000ffff977224 */ /* 0x000fc600078e0011 */
[----:B------:R1:W-:Y:S01]  /*395f0*/  STL.64 [R1+0x12e8], R210 ;  /* 0x0012e8d201007387 */ /* 0x0003e20000100a00 */
[----:B---3--:R-:W-:Y:S01]  /*39600*/  MOV R17, R22 ;  /* 0x0000001600117202 */ /* 0x008fe20000000f00 */
[----:B--2---:R-:W-:Y:S02]  /*39610*/  IMAD.MOV.U32 R22, RZ, RZ, R21 ;  /* 0x000000ffff167224 */ /* 0x004fe400078e0015 */
[----:B------:R-:W2:Y:S01]  /*39620*/  LDL.LU R21, [R1+0x430] ;  /* 0x0004300001157983 */ /* 0x000ea20000300800 */
[----:B------:R-:W-:Y:S01]  /*39630*/  IMAD.MOV.U32 R214, RZ, RZ, R192 ;  /* 0x000000ffffd67224 */ /* 0x000fe200078e00c0 */
[----:B-1----:R-:W-:-:S04]  /*39640*/  LEA R210, P2, R212, R2, 0x2 ;  /* 0x00000002d4d27211 */ /* 0x002fc800078410ff */
[----:B------:R-:W-:Y:S02]  /*39650*/  LEA R216, P1, R214, R2, 0x2 ;  /* 0x00000002d6d87211 */ /* 0x000fe400078210ff */
[-C--:B------:R-:W-:Y:S02]  /*39660*/  LEA.HI.X.SX32 R211, R212, R0.reuse, 0x2, P2 ;  /* 0x00000000d4d37211 */ /* 0x080fe400010f16ff */
[----:B------:R-:W-:Y:S01]  /*39670*/  LEA.HI.X.SX32 R217, R214, R0, 0x2, P1 ;  /* 0x00000000d6d97211 */ /* 0x000fe200008f16ff */
[----:B------:R-:W-:-:S04]  /*39680*/  IMAD.MOV.U32 R214, RZ, RZ, R193 ;  /* 0x000000ffffd67224 */ /* 0x000fc800078e00c1 */
[----:B------:R-:W-:Y:S01]  /*39690*/  STL.64 [R1+0x12e0], R216 ;  /* 0x0012e0d801007387 */ /* 0x000fe20000100a00 */
[C---:B------:R-:W-:Y:S01]  /*396a0*/  LEA R218, P1, R214.reuse, R2, 0x2 ;  /* 0x00000002d6da7211 */ /* 0x040fe200078210ff */
[----:B------:R-:W-:Y:S02]  /*396b0*/  IMAD.MOV.U32 R189, RZ, RZ, R190 ;  /* 0x000000ffffbd7224 */ /* 0x000fe400078e00be */
[----:B------:R1:W-:Y:S01]  /*396c0*/  STL.64 [R1+0x12d8], R210 ;  /* 0x0012d8d201007387 */ /* 0x0003e20000100a00 */
[----:B------:R-:W-:Y:S01]  /*396d0*/  IMAD.MOV.U32 R212, RZ, RZ, R194 ;  /* 0x000000ffffd47224 */ /* 0x000fe200078e00c2 */
[----:B------:R-:W-:Y:S01]  /*396e0*/  LEA.HI.X.SX32 R219, R214, R0, 0x2, P1 ;  /* 0x00000000d6db7211 */ /* 0x000fe200008f16ff */
[----:B------:R-:W-:Y:S02]  /*396f0*/  IMAD.MOV.U32 R193, RZ, RZ, R195 ;  /* 0x000000ffffc17224 */ /* 0x000fe400078e00c3 */
[----:B------:R-:W-:Y:S02]  /*39700*/  IMAD.MOV.U32 R194, RZ, RZ, R199 ;  /* 0x000000ffffc27224 */ /* 0x000fe400078e00c7 */
[----:B------:R-:W-:Y:S01]  /*39710*/  IMAD.MOV.U32 R209, RZ, RZ, R189 ;  /* 0x000000ffffd17224 */ /* 0x000fe200078e00bd */
[----:B-1----:R-:W-:Y:S01]  /*39720*/  LEA R210, P2, R215, R2, 0x2 ;  /* 0x00000002d7d27211 */ /* 0x002fe200078410ff */
[----:B------:R-:W-:-:S02]  /*39730*/  IMAD.MOV.U32 R195, RZ, RZ, R200 ;  /* 0x000000ffffc37224 */ /* 0x000fc400078e00c8 */
[----:B------:R-:W-:Y:S01]  /*39740*/  IMAD.MOV.U32 R199, RZ, RZ, R90 ;  /* 0x000000ffffc77224 */ /* 0x000fe200078e005a */
[----:B------:R-:W-:Y:S01]  /*39750*/  LEA.HI.X.SX32 R211, R215, R0, 0x2, P2 ;  /* 0x00000000d7d37211 */ /* 0x000fe200010f16ff */
[----:B------:R-:W3:Y:S01]  /*39760*/  LDL.LU R90, [R1+0x1994] ;  /* 0x00199400015a7983 */ /* 0x000ee20000300800 */
[----:B------:R-:W-:-:S03]  /*39770*/  IMAD.MOV.U32 R200, RZ, RZ, R5 ;  /* 0x000000ffffc87224 */ /* 0x000fc600078e0005 */
[----:B------:R-:W4:Y:S04]  /*39780*/  LDL.LU R5, [R1+0x1990] ;  /* 0x0019900001057983 */ /* 0x000f280000300800 */
[----:B------:R-:W-:Y:S04]  /*39790*/  STL.64 [R1+0x12d0], R218 ;  /* 0x0012d0da01007387 */ /* 0x000fe80000100a00 */
[----:B------:R1:W-:Y:S01]  /*397a0*/  STL.64 [R1+0x12c8], R210 ;  /* 0x0012c8d201007387 */ /* 0x0003e20000100a00 */
[----:B------:R-:W-:Y:S02]  /*397b0*/  IMAD.MOV.U32 R214, RZ, RZ, R195 ;  /* 0x000000ffffd67224 */ /* 0x000fe400078e00c3 */
[----:B------:R-:W-:-:S02]  /*397c0*/  IMAD.MOV.U32 R195, RZ, RZ, R198 ;  /* 0x000000ffffc37224 */ /* 0x000fc400078e00c6 */
[----:B------:R-:W-:Y:S01]  /*397d0*/  IMAD.MOV.U32 R198, RZ, RZ, R203 ;  /* 0x000000ffffc67224 */ /* 0x000fe200078e00cb */
[CC--:B-1----:R-:W-:Y:S01]  /*397e0*/  LEA R210, P2, R209.reuse, R2.reuse, 0x2 ;  /* 0x00000002d1d27211 */ /* 0x0c2fe200078410ff */
[----:B------:R-:W-:Y:S01]  /*397f0*/  IMAD.MOV.U32 R203, RZ, RZ, R207 ;  /* 0x000000ffffcb7224 */ /* 0x000fe200078e00cf */
[----:B------:R-:W-:Y:S02]  /*39800*/  LEA R218, P1, R212, R2, 0x2 ;  /* 0x00000002d4da7211 */ /* 0x000fe400078210ff */
[----:B------:R-:W-:Y:S01]  /*39810*/  LEA.HI.X.SX32 R211, R209, R0, 0x2, P2 ;  /* 0x00000000d1d37211 */ /* 0x000fe200010f16ff */
        /* <DEDUP_REMOVED lines=21> */
[----:B------:R-:W-:Y:S02]  /*39970*/  IMAD.MOV.U32 R150, RZ, RZ, R17 ;  /* 0x000000ffff967224 */ /* 0x000fe400078e0011 */
[----:B------:R-:W-:Y:S02]  /*39980*/  IMAD.MOV.U32 R151, RZ, RZ, R22 ;  /* 0x000000ffff977224 */ /* 0x000fe400078e0016 */
[----:B------:R-:W3:Y:S01]  /*39990*/  LDL.LU R22, [R1+0x438] ;  /* 0x0004380001167983 */ /* 0x000ee20000300800 */
[----:B--2---:R-:W-:-:S03]  /*399a0*/  IMAD.MOV.U32 R17, RZ, RZ, R21 ;  /* 0x000000ffff117224 */ /* 0x004fc600078e0015 */
[----:B------:R-:W2:Y:S01]  /*399b0*/  LDL.LU R21, [R1+0x30] ;  /* 0x0000300001157983 */ /* 0x000ea20000300800 */
[CC--:B-1----:R-:W-:Y:S02]  /*399c0*/  LEA R218, P1, R214.reuse, R2.reuse, 0x2 ;  /* 0x00000002d6da7211 */ /* 0x0c2fe400078210ff */
[C---:B------:R-:W-:Y:S01]  /*399d0*/  LEA R210, P2, R213.reuse, R2, 0x2 ;  /* 0x00000002d5d27211 */ /* 0x040fe200078410ff */
[----:B------:R-:W-:Y:S01]  /*399e0*/  IMAD.MOV.U32 R216, RZ, RZ, R195 ;  /* 0x000000ffffd87224 */ /* 0x000fe200078e00c3 */
[-C--:B------:R-:W-:Y:S02]  /*399f0*/  LEA.HI.X.SX32 R219, R214, R0.reuse, 0x2, P1 ;  /* 0x00000000d6db7211 */ /* 0x080fe400008f16ff */
[----:B------:R-:W-:-:S03]  /*39a00*/  LEA.HI.X.SX32 R211, R213, R0, 0x2, P2 ;  /* 0x00000000d5d37211 */ /* 0x000fc600010f16ff */
[----:B------:R1:W-:Y:S04]  /*39a10*/  STL.64 [R1+0x12b0], R218 ;  /* 0x0012b0da01007387 */ /* 0x0003e80000100a00 */
[----:B------:R1:W-:Y:S01]  /*39a20*/  STL.64 [R1+0x12a8], R210 ;  /* 0x0012a8d201007387 */ /* 0x0003e20000100a00 */
[----:B------:R-:W-:Y:S02]  /*39a30*/  IMAD.MOV.U32 R213, RZ, RZ, R209 ;  /* 0x000000ffffd57224 */ /* 0x000fe400078e00d1 */
[----:B------:R-:W-:Y:S01]  /*39a40*/  IMAD.MOV.U32 R214, RZ, RZ, R196 ;  /* 0x000000ffffd67224 */ /* 0x000fe200078e00c4 */
[-C--:B-1----:R-:W-:Y:S02]  /*39a50*/  LEA R218, P1, R216, R2.reuse, 0x2 ;  /* 0x00000002d8da7211 */ /* 0x082fe400078210ff */
[----:B------:R-:W-:-:S02]  /*39a60*/  LEA R210, P2, R208, R2, 0x2 ;  /* 0x00000002d0d27211 */ /* 0x000fc400078410ff */
[-C--:B------:R-:W-:Y:S01]  /*39a70*/  LEA.HI.X.SX32 R219, R216, R0.reuse, 0x2, P1 ;  /* 0x00000000d8db7211 */ /* 0x080fe200008f16ff */
[----:B------:R-:W-:Y:S01]  /*39a80*/  IMAD.MOV.U32 R215, RZ, RZ, R193 ;  /* 0x000000ffffd77224 */ /* 0x000fe200078e00c1 */
[----:B------:R-:W-:Y:S01]  /*39a90*/  LEA.HI.X.SX32 R211, R208, R0, 0x2, P2 ;  /* 0x00000000d0d37211 */ /* 0x000fe200010f16ff */
[----:B------:R-:W-:Y:S02]  /*39aa0*/  IMAD.MOV.U32 R209, RZ, RZ, R206 ;  /* 0x000000ffffd17224 */ /* 0x000fe400078e00ce */
[----:B------:R-:W-:Y:S02]  /*39ab0*/  IMAD.MOV.U32 R195, RZ, RZ, R19 ;  /* 0x000000ffffc37224 */ /* 0x000fe400078e0013 */
[----:B------:R-:W4:Y:S01]  /*39ac0*/  LDL.LU R19, [R1+0x198c] ;  /* 0x00198c0001137983 */ /* 0x000f220000300800 */
[----:B------:R-:W-:-:S03]  /*39ad0*/  IMAD.MOV.U32 R206, RZ, RZ, R23 ;  /* 0x000000ffffce7224 */ /* 0x000fc600078e0017 */
[----:B------:R-:W4:Y:S04]  /*39ae0*/  LDL.LU R23, [R1+0x1988] ;  /* 0x0019880001177983 */ /* 0x000f280000300800 */
[----:B------:R1:W-:Y:S04]  /*39af0*/  STL.64 [R1+0x12a0], R218 ;  /* 0x0012a0da01007387 */ /* 0x0003e80000100a00 */
[----:B------:R1:W-:Y:S01]  /*39b00*/  STL.64 [R1+0x1298], R210 ;  /* 0x001298d201007387 */ /* 0x0003e20000100a00 */
[----:B------:R-:W-:Y:S01]  /*39b10*/  IMAD.MOV.U32 R208, RZ, RZ, R209 ;  /* 0x000000ffffd07224 */ /* 0x000fe200078e00d1 */
[----:B-1----:R-:W-:-:S02]  /*39b20*/  LEA R218, P1, R214, R2, 0x2 ;  /* 0x00000002d6da7211 */ /* 0x002fc400078210ff */
[C---:B------:R-:W-:Y:S02]  /*39b30*/  LEA R210, P2, R215.reuse, R2, 0x2 ;  /* 0x00000002d7d27211 */ /* 0x040fe400078410ff */
[-C--:B------:R-:W-:Y:S02]  /*39b40*/  LEA.HI.X.SX32 R219, R214, R0.reuse, 0x2, P1 ;  /* 0x00000000d6db7211 */ /* 0x080fe400008f16ff */
[----:B------:R-:W-:-:S03]  /*39b50*/  LEA.HI.X.SX32 R211, R215, R0, 0x2, P2 ;  /* 0x00000000d7d37211 */ /* 0x000fc600010f16ff */
[----:B------:R-:W-:Y:S04]  /*39b60*/  STL.64 [R1+0x1290], R218 ;  /* 0x001290da01007387 */ /* 0x000fe80000100a00 */
[----:B------:R1:W-:Y:S02]  /*39b70*/  STL.64 [R1+0x1288], R210 ;  /* 0x001288d201007387 */ /* 0x0003e40000100a00 */
[----:B-1----:R-:W-:Y:S02]  /*39b80*/  IMAD.MOV.U32 R211, RZ, RZ, R208 ;  /* 0x000000ffffd37224 */ /* 0x002fe400078e00d0 */
        /* <DEDUP_REMOVED lines=19> */
[----:B---3--:R-:W-:-:S02]  /*39cc0*/  IMAD.MOV.U32 R17, RZ, RZ, R22 ;  /* 0x000000ffff117224 */ /* 0x008fc400078e0016 */
[----:B--2---:R-:W-:Y:S02]  /*39cd0*/  IMAD.MOV.U32 R22, RZ, RZ, R21 ;  /* 0x000000ffff167224 */ /* 0x004fe400078e0015 */
[----:B------:R-:W2:Y:S01]  /*39ce0*/  LDL.LU R21, [R1+0x38] ;  /* 0x0000380001157983 */ /* 0x000ea20000300800 */
[----:B------:R-:W-:-:S04]  /*39cf0*/  IMAD.MOV.U32 R209, RZ, RZ, R195 ;  /* 0x000000ffffd17224 */ /* 0x000fc800078e00c3 */
[----:B------:R-:W-:Y:S02]  /*39d00*/  IMAD.MOV.U32 R216, RZ, RZ, R209 ;  /* 0x000000ffffd87224 */ /* 0x000fe400078e00d1 */
[----:B------:R-:W-:-:S03]  /*39d10*/  IMAD.MOV.U32 R210, RZ, RZ, R199 ;  /* 0x000000ffffd27224 */ /* 0x000fc600078e00c7 */
[----:B------:R-:W-:Y:S01]  /*39d20*/  LEA R218, P1, R216, R2, 0x2 ;  /* 0x00000002d8da7211 */ /* 0x000fe200078210ff */
[----:B------:R-:W-:-:S03]  /*39d30*/  IMAD.MOV.U32 R217, RZ, RZ, R191 ;  /* 0x000000ffffd97224 */ /* 0x000fc600078e00bf */
[----:B------:R-:W-:Y:S01]  /*39d40*/  LEA.HI.X.SX32 R219, R216, R0, 0x2, P1 ;  /* 0x00000000d8db7211 */ /* 0x000fe200008f16ff */
[----:B------:R-:W-:Y:S01]  /*39d50*/  IMAD.MOV.U32 R216, RZ, RZ, R210 ;  /* 0x000000ffffd87224 */ /* 0x000fe200078e00d2 */
[C---:B------:R-:W-:Y:S01]  /*39d60*/  LEA R214, P2, R217.reuse, R2, 0x2 ;  /* 0x00000002d9d67211 */ /* 0x040fe200078410ff */
[----:B------:R-:W-:Y:S02]  /*39d70*/  IMAD.MOV.U32 R209, RZ, RZ, R18 ;  /* 0x000000ffffd17224 */ /* 0x000fe400078e0012 */
[----:B------:R-:W3:Y:S01]  /*39d80*/  LDL.LU R18, [R1+0x1984] ;  /* 0x0019840001127983 */ /* 0x000ee20000300800 */
[----:B------:R-:W-:-:S03]  /*39d90*/  LEA.HI.X.SX32 R215, R217, R0, 0x2, P2 ;  /* 0x00000000d9d77211 */ /* 0x000fc600010f16ff */
[----:B------:R1:W-:Y:S01]  /*39da0*/  STL.64 [R1+0x1280], R218 ;  /* 0x001280da01007387 */ /* 0x0003e20000100a00 */
[----:B------:R-:W-:Y:S02]  /*39db0*/  IMAD.MOV.U32 R217, RZ, RZ, R208 ;  /* 0x000000ffffd97224 */ /* 0x000fe400078e00d0 */
[----:B------:R-:W-:Y:S01]  /*39dc0*/  IMAD.MOV.U32 R208, RZ, RZ, R203 ;  /* 0x000000ffffd07224 */ /* 0x000fe200078e00cb */
[----:B------:R-:W-:Y:S01]  /*39dd0*/  STL.64 [R1+0x1278], R214 ;  /* 0x001278d601007387 */ /* 0x000fe20000100a00 */
[----:B------:R-:W-:-:S03]  /*39de0*/  IMAD.MOV.U32 R203, RZ, RZ, R16 ;  /* 0x000000ffffcb7224 */ /* 0x000fc600078e0010 */
[----:B------:R-:W3:Y:S01]  /*39df0*/  LDL.LU R16, [R1+0x1980] ;  /* 0x0019800001107983 */ /* 0x000ee20000300800 */
[----:B-1----:R-:W-:-:S04]  /*39e00*/  LEA R218, P1, R216, R2, 0x2 ;  /* 0x00000002d8da7211 */ /* 0x002fc800078210ff */
[----:B------:R-:W-:-:S05]  /*39e10*/  LEA.HI.X.SX32 R219, R216, R0, 0x2, P1 ;  /* 0x00000000d8db7211 */ /* 0x000fca00008f16ff */
[----:B------:R1:W-:Y:S02]  /*39e20*/  STL.64 [R1+0x1270], R218 ;  /* 0x001270da01007387 */ /* 0x0003e40000100a00 */
[----:B-1----:R-:W-:Y:S02]  /*39e30*/  IMAD.MOV.U32 R219, RZ, RZ, R208 ;  /* 0x000000ffffdb7224 */ /* 0x002fe400078e00d0 */
        /* <DEDUP_REMOVED lines=21> */
[----:B------:R-:W-:Y:S02]  /*39f90*/  IMAD.MOV.U32 R150, RZ, RZ, R151 ;  /* 0x000000ffff967224 */ /* 0x000fe400078e0097 */
[----:B------:R-:W-:Y:S01]  /*39fa0*/  IMAD.MOV.U32 R151, RZ, RZ, R17 ;  /* 0x000000ffff977224 */ /* 0x000fe200078e0011 */
[----:B------:R1:W-:Y:S01]  /*39fb0*/  STL.64 [R1+0x1268], R214 ;  /* 0x001268d601007387 */ /* 0x0003e20000100a00 */
[----:B------:R-:W-:Y:S02]  /*39fc0*/  IMAD.MOV.U32 R17, RZ, RZ, R22 ;  /* 0x000000ffff117224 */ /* 0x000fe400078e0016 */
[----:B--2---:R-:W-:-:S02]  /*39fd0*/  IMAD.MOV.U32 R22, RZ, RZ, R21 ;  /* 0x000000ffff167224 */ /* 0x004fc400078e0015 */
[----:B------:R-:W2:Y:S01]  /*39fe0*/  LDL.LU R21, [R1+0x434] ;  /* 0x0004340001157983 */ /* 0x000ea20000300800 */
[----:B------:R-:W-:-:S04]  /*39ff0*/  IMAD.MOV.U32 R210, RZ, RZ, R198 ;  /* 0x000000ffffd27224 */ /* 0x000fc800078e00c6 */
[----:B------:R-:W-:Y:S02]  /*3a000*/  IMAD.MOV.U32 R213, RZ, RZ, R210 ;  /* 0x000000ffffd57224 */ /* 0x000fe400078e00d2 */
[----:B------:R-:W-:-:S03]  /*3a010*/  IMAD.MOV.U32 R210, RZ, RZ, R209 ;  /* 0x000000ffffd27224 */ /* 0x000fc600078e00d1 */
[----:B------:R-:W-:Y:S01]  /*3a020*/  LEA R220, P1, R213, R2, 0x2 ;  /* 0x00000002d5dc7211 */ /* 0x000fe200078210ff */
[----:B------:R-:W-:-:S03]  /*3a030*/  IMAD.MOV.U32 R209, RZ, RZ, R201 ;  /* 0x000000ffffd17224 */ /* 0x000fc600078e00c9 */
        /* <DEDUP_REMOVED lines=28> */
[----:B--2---:R-:W-:Y:S02]  /*3a200*/  IMAD.MOV.U32 R22, RZ, RZ, R21 ;  /* 0x000000ffff167224 */ /* 0x004fe400078e0015 */
[----:B------:R-:W2:Y:S01]  /*3a210*/  LDL.LU R21, [R1+0x43c] ;  /* 0x00043c0001157983 */ /* 0x000ea20000300800 */
[----:B------:R-:W-:-:S04]  /*3a220*/  IMAD.MOV.U32 R193, RZ, RZ, R194 ;  /* 0x000000ffffc17224 */ /* 0x000fc800078e00c2 */
[----:B------:R-:W-:Y:S02]  /*3a230*/  IMAD.MOV.U32 R212, RZ, RZ, R193 ;  /* 0x000000ffffd47224 */ /* 0x000fe400078e00c1 */
[----:B------:R-:W-:-:S03]  /*3a240*/  IMAD.MOV.U32 R216, RZ, RZ, R213 ;  /* 0x000000ffffd87224 */ /* 0x000fc600078e00d5 */
[----:B-1----:R-:W-:-:S04]  /*3a250*/  LEA R214, P2, R212, R2, 0x2 ;  /* 0x00000002d4d67211 */ /* 0x002fc800078410ff */
[----:B------:R-:W-:Y:S01]  /*3a260*/  LEA.HI.X.SX32 R215, R212, R0, 0x2, P2 ;  /* 0x00000000d4d77211 */ /* 0x000fe200010f16ff */
[----:B------:R-:W-:Y:S01]  /*3a270*/  IMAD.MOV.U32 R212, RZ, RZ, R208 ;  /* 0x000000ffffd47224 */ /* 0x000fe200078e00d0 */
[----:B----4-:R-:W-:-:S03]  /*3a280*/  LEA R220, P1, R216, R2, 0x2 ;  /* 0x00000002d8dc7211 */ /* 0x010fc600078210ff */
[----:B------:R1:W-:Y:S01]  /*3a290*/  STL.64 [R1+0x1258], R214 ;  /* 0x001258d601007387 */ /* 0x0003e20000100a00 */
[----:B------:R-:W-:Y:S01]  /*3a2a0*/  LEA.HI.X.SX32 R221, R216, R0, 0x2, P1 ;  /* 0x00000000d8dd7211 */ /* 0x000fe200008f16ff */
[----:B------:R-:W-:Y:S02]  /*3a2b0*/  IMAD.MOV.U32 R213, RZ, RZ, R209 ;  /* 0x000000ffffd57224 */ /* 0x000fe400078e00d1 */
[----:B------:R-:W-:Y:S02]  /*3a2c0*/  IMAD.MOV.U32 R208, RZ, RZ, R206 ;  /* 0x000000ffffd07224 */ /* 0x000fe400078e00ce */
[----:B------:R-:W-:Y:S02]  /*3a2d0*/  IMAD.MOV.U32 R209, RZ, RZ, R200 ;  /* 0x000000ffffd17224 */ /* 0x000fe400078e00c8 */
[----:B------:R-:W-:Y:S01]  /*3a2e0*/  IMAD.MOV.U32 R206, RZ, RZ, R207 ;  /* 0x000000ffffce7224 */ /* 0x000fe200078e00cf */
[----:B-1----:R-:W-:Y:S01]  /*3a2f0*/  LEA R214, P2, R212, R2, 0x2 ;  /* 0x00000002d4d67211 */ /* 0x002fe200078410ff */
[----:B------:R-:W-:-:S02]  /*3a300*/  IMAD.MOV.U32 R207, RZ, RZ, R7 ;  /* 0x000000ffffcf7224 */ /* 0x000fc400078e0007 */
[----:B------:R-:W4:Y:S01]  /*3a310*/  LDL.LU R7, [R1+0x197c] ;  /* 0x00197c0001077983 */ /* 0x000f220000300800 */
[----:B------:R-:W-:Y:S01]  /*3a320*/  LEA.HI.X.SX32 R215, R212, R0, 0x2, P2 ;  /* 0x00000000d4d77211 */ /* 0x000fe200010f16ff */
[----:B------:R-:W-:Y:S02]  /*3a330*/  IMAD.MOV.U32 R212, RZ, RZ, R208 ;  /* 0x000000ffffd47224 */ /* 0x000fe400078e00d0 */
[----:B------:R1:W-:Y:S01]  /*3a340*/  STL.64 [R1+0x1250], R220 ;  /* 0x001250dc01007387 */ /* 0x0003e20000100a00 */
[----:B------:R-:W-:Y:S02]  /*3a350*/  IMAD.MOV.U32 R208, RZ, RZ, R209 ;  /* 0x000000ffffd07224 */ /* 0x000fe400078e00d1 */
[----:B------:R-:W-:Y:S01]  /*3a360*/  IMAD.MOV.U32 R209, RZ, RZ, R203 ;  /* 0x000000ffffd17224 */ /* 0x000fe200078e00cb */
[----:B------:R3:W-:Y:S01]  /*3a370*/  STL.64 [R1+0x1248], R214 ;  /* 0x001248d601007387 */ /* 0x0007e20000100a00 */
[----:B------:R-:W-:Y:S01]  /*3a380*/  IMAD.MOV.U32 R216, RZ, RZ, R208 ;  /* 0x000000ffffd87224 */ /* 0x000fe200078e00d0 */
[----:B-1----:R-:W-:-:S02]  /*3a390*/  LEA R220, P1, R213, R2, 0x2 ;  /* 0x00000002d5dc7211 */ /* 0x002fc400078210ff */
[----:B---3--:R-:W-:Y:S02]  /*3a3a0*/  LEA R214, P2, R211, R2, 0x2 ;  /* 0x00000002d3d67211 */ /* 0x008fe400078410ff */
[-C--:B------:R-:W-:Y:S01]  /*3a3b0*/  LEA.HI.X.SX32 R221, R213, R0.reuse, 0x2, P1 ;  /* 0x00000000d5dd7211 */ /* 0x080fe200008f16ff */
[----:B------:R-:W-:Y:S01]  /*3a3c0*/  IMAD.MOV.U32 R213, RZ, RZ, R209 ;  /* 0x000000ffffd57224 */ /* 0x000fe200078e00d1 */
        /* <DEDUP_REMOVED lines=15> */
[----:B------:R-:W-:Y:S01]  /*3a4c0*/  STL.64 [R1+0x1240], R220 ;  /* 0x001240dc01007387 */ /* 0x000fe20000100a00 */
[----:B------:R-:W-:Y:S02]  /*3a4d0*/  IMAD.MOV.U32 R139, RZ, RZ, R142 ;  /* 0x000000ffff8b7224 */ /* 0x000fe400078e008e */
[----:B------:R-:W-:-:S02]  /*3a4e0*/  IMAD.MOV.U32 R141, RZ, RZ, R144 ;  /* 0x000000ffff8d7224 */ /* 0x000fc400078e0090 */
[----:B------:R-:W-:Y:S01]  /*3a4f0*/  IMAD.MOV.U32 R143, RZ, RZ, R146 ;  /* 0x000000ffff8f7224 */ /* 0x000fe200078e0092 */
[----:B------:R1:W-:Y:S01]  /*3a500*/  STL.64 [R1+0x1238], R214 ;  /* 0x001238d601007387 */ /* 0x0003e20000100a00 */
[----:B------:R-:W-:Y:S02]  /*3a510*/  IMAD.MOV.U32 R142, RZ, RZ, R145 ;  /* 0x000000ffff8e7224 */ /* 0x000fe400078e0091 */
[----:B------:R-:W-:Y:S02]  /*3a520*/  IMAD.MOV.U32 R144, RZ, RZ, R147 ;  /* 0x000000ffff907224 */ /* 0x000fe400078e0093 */
[----:B------:R-:W-:Y:S02]  /*3a530*/  IMAD.MOV.U32 R146, RZ, RZ, R149 ;  /* 0x000000ffff927224 */ /* 0x000fe400078e0095 */
[----:B------:R-:W-:Y:S02]  /*3a540*/  IMAD.MOV.U32 R145, RZ, RZ, R148 ;  /* 0x000000ffff917224 */ /* 0x000fe400078e0094 */
[----:B------:R-:W-:-:S02]  /*3a550*/  IMAD.MOV.U32 R147, RZ, RZ, R150 ;  /* 0x000000ffff937224 */ /* 0x000fc400078e0096 */
[----:B------:R-:W-:Y:S02]  /*3a560*/  IMAD.MOV.U32 R149, RZ, RZ, R17 ;  /* 0x000000ffff957224 */ /* 0x000fe400078e0011 */
[----:B------:R-:W-:Y:S01]  /*3a570*/  IMAD.MOV.U32 R148, RZ, RZ, R151 ;  /* 0x000000ffff947224 */ /* 0x000fe200078e0097 */
[----:B------:R-:W3:Y:S01]  /*3a580*/  LDL.LU R17, [R1+0x34] ;  /* 0x0000340001117983 */ /* 0x000ee20000300800 */
[----:B------:R-:W-:-:S03]  /*3a590*/  IMAD.MOV.U32 R150, RZ, RZ, R22 ;  /* 0x000000ffff967224 */ /* 0x000fc600078e0016 */
[----:B------:R-:W4:Y:S01]  /*3a5a0*/  LDL.LU R22, [R1+0x3c] ;  /* 0x00003c0001167983 */ /* 0x000f220000300800 */
[----:B--2---:R-:W-:-:S03]  /*3a5b0*/  IMAD.MOV.U32 R151, RZ, RZ, R21 ;  /* 0x000000ffff977224 */ /* 0x004fc600078e0015 */
[----:B------:R-:W2:Y:S01]  /*3a5c0*/  LDL.LU R21, [R1+0x440] ;  /* 0x0004400001157983 */ /* 0x000ea20000300800 */
[----:B------:R-:W-:-:S04]  /*3a5d0*/  IMAD.MOV.U32 R203, RZ, RZ, R204 ;  /* 0x000000ffffcb7224 */ /* 0x000fc800078e00cc */
[----:B------:R-:W-:Y:S01]  /*3a5e0*/  IMAD.MOV.U32 R218, RZ, RZ, R203 ;  /* 0x000000ffffda7224 */ /* 0x000fe200078e00cb */
[----:B-1----:R-:W-:-:S04]  /*3a5f0*/  LEA R214, P2, R217, R2, 0x2 ;  /* 0x00000002d9d67211 */ /* 0x002fc800078410ff */
[C---:B------:R-:W-:Y:S02]  /*3a600*/  LEA R220, P1, R218.reuse, R2, 0x2 ;  /* 0x00000002dadc7211 */ /* 0x040fe400078210ff */
[-C--:B------:R-:W-:Y:S02]  /*3a610*/  LEA.HI.X.SX32 R215, R217, R0.reuse, 0x2, P2 ;  /* 0x00000000d9d77211 */ /* 0x080fe400010f16ff */
[----:B------:R-:W-:Y:S02]  /*3a620*/  LEA.HI.X.SX32 R221, R218, R0, 0x2, P1 ;  /* 0x00000000dadd7211 */ /* 0x000fe400008f16ff */
[----:B------:R-:W-:-:S03]  /*3a630*/  MOV R217, R208 ;  /* 0x000000d000d97202 */ /* 0x000fc60000000f00 */
[----:B------:R-:W-:Y:S01]  /*3a640*/  STL.64 [R1+0x1230], R220 ;  /* 0x001230dc01007387 */ /* 0x000fe20000100a00 */
[----:B------:R-:W-:-:S03]  /*3a650*/  IMAD.MOV.U32 R208, RZ, RZ, R207 ;  /* 0x000000ffffd07224 */ /* 0x000fc600078e00cf */
        /* <DEDUP_REMOVED lines=19> */
[----:B------:R-:W-:Y:S01]  /*3a790*/  LEA R220, P1, R218, R2, 0x2 ;  /* 0x00000002dadc7211 */ /* 0x000fe200078210ff */
[----:B------:R-:W-:Y:S02]  /*3a7a0*/  IMAD.MOV.U32 R142, RZ, RZ, R143 ;  /* 0x000000ffff8e7224 */ /* 0x000fe400078e008f */
[----:B------:R-:W-:-:S02]  /*3a7b0*/  IMAD.MOV.U32 R143, RZ, RZ, R144 ;  /* 0x000000ffff8f7224 */ /* 0x000fc400078e0090 */
[----:B------:R-:W-:Y:S02]  /*3a7c0*/  IMAD.MOV.U32 R144, RZ, RZ, R145 ;  /* 0x000000ffff907224 */ /* 0x000fe400078e0091 */
[----:B------:R-:W-:Y:S01]  /*3a7d0*/  IMAD.MOV.U32 R145, RZ, RZ, R146 ;  /* 0x000000ffff917224 */ /* 0x000fe200078e0092 */
[----:B------:R-:W-:Y:S01]  /*3a7e0*/  LEA.HI.X.SX32 R221, R218, R0, 0x2, P1 ;  /* 0x00000000dadd7211 */ /* 0x000fe200008f16ff */
[----:B------:R-:W-:Y:S02]  /*3a7f0*/  IMAD.MOV.U32 R146, RZ, RZ, R147 ;  /* 0x000000ffff927224 */ /* 0x000fe400078e0093 */
[----:B------:R-:W-:Y:S02]  /*3a800*/  IMAD.MOV.U32 R147, RZ, RZ, R148 ;  /* 0x000000ffff937224 */ /* 0x000fe400078e0094 */
[----:B------:R-:W-:Y:S02]  /*3a810*/  IMAD.MOV.U32 R148, RZ, RZ, R149 ;  /* 0x000000ffff947224 */ /* 0x000fe400078e0095 */
[----:B------:R-:W-:-:S02]  /*3a820*/  IMAD.MOV.U32 R149, RZ, RZ, R150 ;  /* 0x000000ffff957224 */ /* 0x000fc400078e0096 */
[----:B------:R-:W-:Y:S02]  /*3a830*/  IMAD.MOV.U32 R211, RZ, RZ, R20 ;  /* 0x000000ffffd37224 */ /* 0x000fe400078e0014 */
[----:B------:R-:W-:Y:S01]  /*3a840*/  IMAD.MOV.U32 R150, RZ, RZ, R151 ;  /* 0x000000ffff967224 */ /* 0x000fe200078e0097 */
[----:B------:R-:W2:Y:S04]  /*3a850*/  LDL.LU R20, [R1+0x1978] ;  /* 0x0019780001147983 */ /* 0x000ea80000300800 */
[----:B------:R-:W-:Y:S04]  /*3a860*/  STL.64 [R1+0x1220], R220 ;  /* 0x001220dc01007387 */ /* 0x000fe80000100a00 */
[----:B------:R1:W-:Y:S01]  /*3a870*/  STL.64 [R1+0x1218], R214 ;  /* 0x001218d601007387 */ /* 0x0003e20000100a00 */
[----:B---3--:R-:W-:-:S02]  /*3a880*/  IMAD.MOV.U32 R151, RZ, RZ, R17 ;  /* 0x000000ffff977224 */ /* 0x008fc400078e0011 */
[----:B----4-:R-:W-:Y:S02]  /*3a890*/  IMAD.MOV.U32 R17, RZ, RZ, R22 ;  /* 0x000000ffff117224 */ /* 0x010fe400078e0016 */
[----:B--2---:R-:W-:Y:S02]  /*3a8a0*/  IMAD.MOV.U32 R22, RZ, RZ, R21 ;  /* 0x000000ffff167224 */ /* 0x004fe400078e0015 */
[----:B------:R-:W2:Y:S01]  /*3a8b0*/  LDL.LU R21, [R1+0x448] ;  /* 0x0004480001157983 */ /* 0x000ea20000300800 */
[----:B------:R-:W-:Y:S01]  /*3a8c0*/  IMAD.MOV.U32 R218, RZ, RZ, R211 ;  /* 0x000000ffffda7224 */ /* 0x000fe200078e00d3 */
[----:B-1----:R-:W-:-:S04]  /*3a8d0*/  LEA R214, P2, R210, R2, 0x2 ;  /* 0x00000002d2d67211 */ /* 0x002fc800078410ff */
[----:B------:R-:W-:Y:S02]  /*3a8e0*/  LEA R220, P1, R218, R2, 0x2 ;  /* 0x00000002dadc7211 */ /* 0x000fe400078210ff */
[-C--:B------:R-:W-:Y:S02]  /*3a8f0*/  LEA.HI.X.SX32 R215, R210, R0.reuse, 0x2, P2 ;  /* 0x00000000d2d77211 */ /* 0x080fe400010f16ff */
[----:B------:R-:W-:-:S05]  /*3a900*/  LEA.HI.X.SX32 R221, R218, R0, 0x2, P1 ;  /* 0x00000000dadd7211 */ /* 0x000fca00008f16ff */
[----:B------:R-:W-:Y:S04]  /*3a910*/  STL.64 [R1+0x1210], R220 ;  /* 0x001210dc01007387 */ /* 0x000fe80000100a00 */
        /* <DEDUP_REMOVED lines=29> */
[----:B------:R-:W-:Y:S01]  /*3aaf0*/  IMAD.MOV.U32 R150, RZ, RZ, R151 ;  /* 0x000000ffff967224 */ /* 0x000fe200078e0097 */
[----:B------:R-:W-:Y:S01]  /*3ab00*/  STL.64 [R1+0x1200], R218 ;  /* 0x001200da01007387 */ /* 0x000fe20000100a00 */
[----:B------:R-:W-:Y:S02]  /*3ab10*/  IMAD.MOV.U32 R151, RZ, RZ, R17 ;  /* 0x000000ffff977224 */ /* 0x000fe400078e0011 */
[----:B------:R-:W-:Y:S01]  /*3ab20*/  IMAD.MOV.U32 R17, RZ, RZ, R22 ;  /* 0x000000ffff117224 */ /* 0x000fe200078e0016 */
[----:B------:R1:W-:Y:S01]  /*3ab30*/  STL.64 [R1+0x11f8], R214 ;  /* 0x0011f8d601007387 */ /* 0x0003e20000100a00 */
[----:B--2---:R-:W-:-:S03]  /*3ab40*/  IMAD.MOV.U32 R22, RZ, RZ, R21 ;  /* 0x000000ffff167224 */ /* 0x004fc600078e0015 */
[----:B------:R-:W2:Y:S01]  /*3ab50*/  LDL.LU R21, [R1+0x40] ;  /* 0x0000400001157983 */ /* 0x000ea20000300800 */
[----:B------:R-:W-:Y:S02]  /*3ab60*/  IMAD.MOV.U32 R210, RZ, RZ, R209 ;  /* 0x000000ffffd27224 */ /* 0x000fe400078e00d1 */
[----:B------:R-:W-:Y:S01]  /*3ab70*/  IMAD.MOV.U32 R211, RZ, RZ, R206 ;  /* 0x000000ffffd37224 */ /* 0x000fe200078e00ce */
[C---:B-1----:R-:W-:Y:S01]  /*3ab80*/  LEA R214, P2, R216.reuse, R2, 0x2 ;  /* 0x00000002d8d67211 */ /* 0x042fe200078410ff */
[----:B------:R-:W-:Y:S02]  /*3ab90*/  IMAD.MOV.U32 R221, RZ, RZ, R210 ;  /* 0x000000ffffdd7224 */ /* 0x000fe400078e00d2 */
[----:B------:R-:W-:Y:S02]  /*3aba0*/  IMAD.MOV.U32 R210, RZ, RZ, R211 ;  /* 0x000000ffffd27224 */ /* 0x000fe400078e00d3 */
[----:B------:R-:W-:Y:S01]  /*3abb0*/  IMAD.MOV.U32 R211, RZ, RZ, R208 ;  /* 0x000000ffffd37224 */ /* 0x000fe200078e00d0 */
[----:B------:R-:W-:-:S03]  /*3abc0*/  LEA.HI.X.SX32 R215, R216, R0, 0x2, P2 ;  /* 0x00000000d8d77211 */ /* 0x000fc600010f16ff */
        /* <DEDUP_REMOVED lines=28> */
[----:B------:R-:W-:Y:S01]  /*3ad90*/  STL.64 [R1+0x11f0], R218 ;  /* 0x0011f0da01007387 */ /* 0x000fe20000100a00 */
[----:B------:R-:W-:Y:S02]  /*3ada0*/  IMAD.MOV.U32 R151, RZ, RZ, R17 ;  /* 0x000000ffff977224 */ /* 0x000fe400078e0011 */
[----:B------:R-:W-:Y:S01]  /*3adb0*/  IMAD.MOV.U32 R17, RZ, RZ, R22 ;  /* 0x000000ffff117224 */ /* 0x000fe200078e0016 */
[----:B------:R1:W-:Y:S01]  /*3adc0*/  STL.64 [R1+0x11e8], R214 ;  /* 0x0011e8d601007387 */ /* 0x0003e20000100a00 */
[----:B--2---:R-:W-:-:S03]  /*3add0*/  IMAD.MOV.U32 R22, RZ, RZ, R21 ;  /* 0x000000ffff167224 */ /* 0x004fc600078e0015 */
[----:B------:R-:W2:Y:S01]  /*3ade0*/  LDL.LU R21, [R1+0x48] ;  /* 0x0000480001157983 */ /* 0x000ea20000300800 */
[----:B------:R-:W-:Y:S01]  /*3adf0*/  IMAD.MOV.U32 R221, RZ, RZ, R212 ;  /* 0x000000ffffdd7224 */ /* 0x000fe200078e00d4 */
[----:B-1----:R-:W-:-:S04]  /*3ae00*/  LEA R214, P2, R213, R2, 0x2 ;  /* 0x00000002d5d67211 */ /* 0x002fc800078410ff */
[----:B------:R-:W-:Y:S02]  /*3ae10*/  LEA R218, P1, R221, R2, 0x2 ;  /* 0x00000002ddda7211 */ /* 0x000fe400078210ff */
[-C--:B------:R-:W-:Y:S02]  /*3ae20*/  LEA.HI.X.SX32 R215, R213, R0.reuse, 0x2, P2 ;  /* 0x00000000d5d77211 */ /* 0x080fe400010f16ff */
[----:B------:R-:W-:-:S05]  /*3ae30*/  LEA.HI.X.SX32 R219, R221, R0, 0x2, P1 ;  /* 0x00000000dddb7211 */ /* 0x000fca00008f16ff */
[----:B------:R1:W-:Y:S04]  /*3ae40*/  STL.64 [R1+0x11e0], R218 ;  /* 0x0011e0da01007387 */ /* 0x0003e80000100a00 */
[----:B------:R3:W-:Y:S01]  /*3ae50*/  STL.64 [R1+0x11d8], R214 ;  /* 0x0011d8d601007387 */ /* 0x0007e20000100a00 */
[----:B------:R-:W-:Y:S01]  /*3ae60*/  IMAD.MOV.U32 R213, RZ, RZ, R211 ;  /* 0x000000ffffd57224 */ /* 0x000fe200078e00d3 */
[CC--:B-1----:R-:W-:Y:S02]  /*3ae70*/  LEA R218, P1, R216.reuse, R2.reuse, 0x2 ;  /* 0x00000002d8da7211 */ /* 0x0c2fe400078210ff */
[----:B---3--:R-:W-:Y:S02]  /*3ae80*/  LEA R214, P2, R217, R2, 0x2 ;  /* 0x00000002d9d67211 */ /* 0x008fe400078410ff */
[----:B------:R-:W-:-:S02]  /*3ae90*/  LEA.HI.X.SX32 R219, R216, R0, 0x2, P1 ;  /* 0x00000000d8db7211 */ /* 0x000fc400008f16ff */
        /* <DEDUP_REMOVED lines=33> */
[----:B------:R-:W2:Y:S01]  /*3b0b0*/  LDL.LU R21, [R1+0x444] ;  /* 0x0004440001157983 */ /* 0x000ea20000300800 */
[----:B------:R-:W-:-:S04]  /*3b0c0*/  LEA R218, P1, R214, R2, 0x2 ;  /* 0x00000002d6da7211 */ /* 0x000fc800078210ff */
[----:B------:R-:W-:-:S05]  /*3b0d0*/  LEA.HI.X.SX32 R219, R214, R0, 0x2, P1 ;  /* 0x00000000d6db7211 */ /* 0x000fca00008f16ff */
        /* <DEDUP_REMOVED lines=22> */
[----:B------:R-:W-:Y:S02]  /*3b240*/  IMAD.MOV.U32 R213, RZ, RZ, R92 ;  /* 0x000000ffffd57224 */ /* 0x000fe400078e005c */
[----:B------:R-:W-:Y:S02]  /*3b250*/  IMAD.MOV.U32 R141, RZ, RZ, R142 ;  /* 0x000000ffff8d7224 */ /* 0x000fe400078e008e */
[----:B------:R-:W-:-:S02]  /*3b260*/  IMAD.MOV.U32 R142, RZ, RZ, R143 ;  /* 0x000000ffff8e7224 */ /* 0x000fc400078e008f */
[----:B------:R-:W-:Y:S01]  /*3b270*/  IMAD.MOV.U32 R143, RZ, RZ, R144 ;  /* 0x000000ffff8f7224 */ /* 0x000fe200078e0090 */
[C---:B-1----:R-:W-:Y:S01]  /*3b280*/  LEA R216, P2, R93.reuse, R2, 0x2 ;  /* 0x000000025dd87211 */ /* 0x042fe200078410ff */
[----:B------:R-:W-:Y:S01]  /*3b290*/  IMAD.MOV.U32 R144, RZ, RZ, R145 ;  /* 0x000000ffff907224 */ /* 0x000fe200078e0091 */
[----:B------:R1:W-:Y:S01]  /*3b2a0*/  STL.64 [R1+0x11b0], R218 ;  /* 0x0011b0da01007387 */ /* 0x0003e20000100a00 */
[----:B------:R-:W-:Y:S01]  /*3b2b0*/  IMAD.MOV.U32 R145, RZ, RZ, R146 ;  /* 0x000000ffff917224 */ /* 0x000fe200078e0092 */
[----:B------:R-:W-:Y:S01]  /*3b2c0*/  LEA.HI.X.SX32 R217, R93, R0, 0x2, P2 ;  /* 0x000000005dd97211 */ /* 0x000fe200010f16ff */
[----:B------:R-:W-:Y:S01]  /*3b2d0*/  IMAD.MOV.U32 R146, RZ, RZ, R147 ;  /* 0x000000ffff927224 */ /* 0x000fe200078e0093 */
[----:B------:R-:W-:Y:S01]  /*3b2e0*/  LEA R92, P2, R210, R2, 0x2 ;  /* 0x00000002d25c7211 */ /* 0x000fe200078410ff */
[----:B------:R-:W-:Y:S02]  /*3b2f0*/  IMAD.MOV.U32 R147, RZ, RZ, R148 ;  /* 0x000000ffff937224 */ /* 0x000fe400078e0094 */
[----:B------:R-:W-:-:S02]  /*3b300*/  IMAD.MOV.U32 R148, RZ, RZ, R149 ;  /* 0x000000ffff947224 */ /* 0x000fc400078e0095 */
[----:B------:R-:W-:Y:S01]  /*3b310*/  IMAD.MOV.U32 R149, RZ, RZ, R150 ;  /* 0x000000ffff957224 */ /* 0x000fe200078e0096 */
[C---:B-1----:R-:W-:Y:S01]  /*3b320*/  LEA R218, P1, R213.reuse, R2, 0x2 ;  /* 0x00000002d5da7211 */ /* 0x042fe200078210ff */
[----:B------:R-:W-:Y:S01]  /*3b330*/  IMAD.MOV.U32 R150, RZ, RZ, R151 ;  /* 0x000000ffff967224 */ /* 0x000fe200078e0097 */
[-C--:B------:R-:W-:Y:S01]  /*3b340*/  LEA.HI.X.SX32 R93, R210, R0.reuse, 0x2, P2 ;  /* 0x00000000d25d7211 */ /* 0x080fe200010f16ff */
[----:B------:R-:W-:Y:S01]  /*3b350*/  IMAD.MOV.U32 R151, RZ, RZ, R17 ;  /* 0x000000ffff977224 */ /* 0x000fe200078e0011 */
[----:B------:R-:W-:Y:S01]  /*3b360*/  LEA.HI.X.SX32 R219, R213, R0, 0x2, P1 ;  /* 0x00000000d5db7211 */ /* 0x000fe200008f16ff */
[----:B------:R-:W-:Y:S01]  /*3b370*/  IMAD.MOV.U32 R17, RZ, RZ, R22 ;  /* 0x000000ffff117224 */ /* 0x000fe200078e0016 */
[----:B------:R-:W-:Y:S01]  /*3b380*/  STL.64 [R1+0x11a8], R216 ;  /* 0x0011a8d801007387 */ /* 0x000fe20000100a00 */
        /* <DEDUP_REMOVED lines=46> */
[----:B--2---:R-:W-:Y:S02]  /*3b670*/  IMAD.MOV.U32 R22, RZ, RZ, R21 ;  /* 0x000000ffff167224 */ /* 0x004fe400078e0015 */
[----:B------:R-:W2:Y:S04]  /*3b680*/  LDL.LU R21, [R1+0x44c] ;  /* 0x00044c0001157983 */ /* 0x000ea80000300800 */
[----:B------:R1:W-:Y:S04]  /*3b690*/  STL.64 [R1+0x11a0], R218 ;  /* 0x0011a0da01007387 */ /* 0x0003e80000100a00 */
[----:B------:R3:W-:Y:S01]  /*3b6a0*/  STL.64 [R1+0x1198], R92 ;  /* 0x0011985c01007387 */ /* 0x0007e20000100a00 */
[----:B-1----:R-:W-:-:S02]  /*3b6b0*/  LEA R218, P1, R123, R2, 0x2 ;  /* 0x000000027bda7211 */ /* 0x002fc400078210ff */
[C---:B---3--:R-:W-:Y:S02]  /*3b6c0*/  LEA R92, P2, R122.reuse, R2, 0x2 ;  /* 0x000000027a5c7211 */ /* 0x048fe400078410ff */
[-C--:B------:R-:W-:Y:S02]  /*3b6d0*/  LEA.HI.X.SX32 R219, R123, R0.reuse, 0x2, P1 ;  /* 0x000000007bdb7211 */ /* 0x080fe400008f16ff */
[----:B------:R-:W-:Y:S02]  /*3b6e0*/  LEA.HI.X.SX32 R93, R122, R0, 0x2, P2 ;  /* 0x000000007a5d7211 */ /* 0x000fe400010f16ff */
[C---:B------:R-:W-:Y:S01]  /*3b6f0*/  LEA R122, P1, R121.reuse, R2, 0x2 ;  /* 0x00000002797a7211 */ /* 0x040fe200078210ff */
[----:B------:R-:W-:Y:S04]  /*3b700*/  STL.64 [R1+0x1190], R218 ;  /* 0x001190da01007387 */ /* 0x000fe80000100a00 */
[----:B------:R1:W-:Y:S01]  /*3b710*/  STL.64 [R1+0x1188], R92 ;  /* 0x0011885c01007387 */ /* 0x0003e20000100a00 */
[----:B------:R-:W-:-:S02]  /*3b720*/  LEA.HI.X.SX32 R123, R121, R0, 0x2, P1 ;  /* 0x00000000797b7211 */ /* 0x000fc400008f16ff */
[----:B-1----:R-:W-:-:S04]  /*3b730*/  LEA R92, P2, R120, R2, 0x2 ;  /* 0x00000002785c7211 */ /* 0x002fc800078410ff */
[----:B------:R-:W-:Y:S01]  /*3b740*/  LEA.HI.X.SX32 R93, R120, R0, 0x2, P2 ;  /* 0x00000000785d7211 */ /* 0x000fe200010f16ff */
[----:B------:R-:W-:Y:S01]  /*3b750*/  STL.64 [R1+0x1180], R122 ;  /* 0x0011807a01007387 */ /* 0x000fe20000100a00 */
[----:B------:R-:W-:-:S03]  /*3b760*/  LEA R120, P1, R119, R2, 0x2 ;  /* 0x0000000277787211 */ /* 0x000fc600078210ff */
[----:B------:R1:W-:Y:S01]  /*3b770*/  STL.64 [R1+0x1178], R92 ;  /* 0x0011785c01007387 */ /* 0x0003e20000100a00 */
[----:B------:R-:W-:Y:S02]  /*3b780*/  LEA.HI.X.SX32 R121, R119, R0, 0x2, P1 ;  /* 0x0000000077797211 */ /* 0x000fe400008f16ff */
        /* <DEDUP_REMOVED lines=57> */
[C---:B------:R-:W-:Y:S01]  /*3bb20*/  LEA R100, P1, R99.reuse, R2, 0x2 ;  /* 0x0000000263647211 */ /* 0x040fe200078210ff */
[C---:B------:R-:W-:Y:S01]  /*3bb30*/  VIADD R97, R98.reuse, UR54 ;  /* 0x0000003662617c36 */ /* 0x040fe20008000000 */
[----:B------:R-:W-:Y:S01]  /*3bb40*/  ULDC UR54, c[0x0][0x248] ;  /* 0x0000920000367ab9 */ /* 0x000fe20000000800 */
[----:B------:R1:W-:Y:S01]  /*3bb50*/  STL.64 [R1+0x10d0], R92 ;  /* 0x0010d05c01007387 */ /* 0x0003e20000100a00 */
[----:B------:R-:W-:Y:S01]  /*3bb60*/  LEA.HI.X.SX32 R101, R99, R0, 0x2, P1 ;  /* 0x0000000063657211 */ /* 0x000fe200008f16ff */
[----:B------:R-:W-:Y:S01]  /*3bb70*/  VIADD R96, R97, UR55 ;  /* 0x0000003761607c36 */ /* 0x000fe20008000000 */
[----:B------:R-:W-:Y:S01]  /*3bb80*/  ULDC UR55, c[0x0][0x248] ;  /* 0x0000920000377ab9 */ /* 0x000fe20000000800 */
        /* <DEDUP_REMOVED lines=23> */
[----:B------:R-:W-:Y:S01]  /*3bd00*/  LEA R94, P1, R91, R2, 0x2 ;  /* 0x000000025b5e7211 */ /* 0x000fe200078210ff */
[----:B------:R-:W-:Y:S01]  /*3bd10*/  VIADD R205, R89, UR60 ;  /* 0x0000003c59cd7c36 */ /* 0x000fe20008000000 */
[----:B------:R-:W-:Y:S01]  /*3bd20*/  ULDC UR60, c[0x0][0x248] ;  /* 0x00009200003c7ab9 */ /* 0x000fe20000000800 */
[----:B------:R1:W-:Y:S01]  /*3bd30*/  STL.64 [R1+0x10a0], R92 ;  /* 0x0010a05c01007387 */ /* 0x0003e20000100a00 */
[----:B------:R-:W-:Y:S01]  /*3bd40*/  LEA.HI.X.SX32 R95, R91, R0, 0x2, P1 ;  /* 0x000000005b5f7211 */ /* 0x000fe200008f16ff */
[----:B------:R-:W-:Y:S01]  /*3bd50*/  VIADD R202, R205, UR61 ;  /* 0x0000003dcdca7c36 */ /* 0x000fe20008000000 */
[----:B------:R-:W-:Y:S01]  /*3bd60*/  ULDC UR61, c[0x0][0x248] ;  /* 0x00009200003d7ab9 */ /* 0x000fe20000000800 */
[----:B-1----:R-:W-:-:S04]  /*3bd70*/  LEA R92, P2, R89, R2, 0x2 ;  /* 0x00000002595c7211 */ /* 0x002fc800078410ff */
[----:B------:R-:W-:Y:S01]  /*3bd80*/  LEA.HI.X.SX32 R93, R89, R0, 0x2, P2 ;  /* 0x00000000595d7211 */ /* 0x000fe200010f16ff */
[----:B------:R1:W-:Y:S01]  /*3bd90*/  STL.64 [R1+0x1098], R94 ;  /* 0x0010985e01007387 */ /* 0x0003e20000100a00 */
[C---:B------:R-:W-:Y:S01]  /*3bda0*/  VIADD R197, R202.reuse, UR7 ;  /* 0x00000007cac57c36 */ /* 0x040fe20008000000 */
[----:B------:R-:W-:Y:S02]  /*3bdb0*/  ULDC UR7, c[0x0][0x248] ;  /* 0x0000920000077ab9 */ /* 0x000fe40000000800 */
[----:B------:R3:W-:Y:S01]  /*3bdc0*/  STL.64 [R1+0x1090], R92 ;  /* 0x0010905c01007387 */ /* 0x0007e20000100a00 */
[----:B------:R-:W-:Y:S01]  /*3bdd0*/  VIADD R168, R197, UR8 ;  /* 0x00000008c5a87c36 */ /* 0x000fe20008000000 */
[----:B------:R-:W-:Y:S01]  /*3bde0*/  ULDC UR8, c[0x0][0x248] ;  /* 0x0000920000087ab9 */ /* 0x000fe20000000800 */
[-C--:B-1----:R-:W-:Y:S02]  /*3bdf0*/  LEA R94, P1, R205, R2.reuse, 0x2 ;  /* 0x00000002cd5e7211 */ /* 0x082fe400078210ff */
[----:B---3--:R-:W-:-:S02]  /*3be00*/  LEA R92, P2, R202, R2, 0x2 ;  /* 0x00000002ca5c7211 */ /* 0x008fc400078410ff */
[-C--:B------:R-:W-:Y:S02]  /*3be10*/  LEA.HI.X.SX32 R95, R205, R0.reuse, 0x2, P1 ;  /* 0x00000000cd5f7211 */ /* 0x080fe400008f16ff */
[----:B------:R-:W-:-:S03]  /*3be20*/  LEA.HI.X.SX32 R93, R202, R0, 0x2, P2 ;  /* 0x00000000ca5d7211 */ /* 0x000fc600010f16ff */
[----:B------:R1:W-:Y:S01]  /*3be30*/  STL.64 [R1+0x1088], R94 ;  /* 0x0010885e01007387 */ /* 0x0003e20000100a00 */
[C---:B------:R-:W-:Y:S01]  /*3be40*/  VIADD R167, R168.reuse, UR9 ;  /* 0x00000009a8a77c36 */ /* 0x040fe20008000000 */
[----:B------:R-:W-:Y:S02]  /*3be50*/  ULDC UR9, c[0x0][0x248] ;  /* 0x0000920000097ab9 */ /* 0x000fe40000000800 */
[----:B------:R3:W-:Y:S01]  /*3be60*/  STL.64 [R1+0x1080], R92 ;  /* 0x0010805c01007387 */ /* 0x0007e20000100a00 */
[----:B------:R-:W-:Y:S01]  /*3be70*/  VIADD R166, R167, UR10 ;  /* 0x0000000aa7a67c36 */ /* 0x000fe20008000000 */
[----:B------:R-:W-:Y:S01]  /*3be80*/  ULDC UR10, c[0x0][0x248] ;  /* 0x00009200000a7ab9 */ /* 0x000fe20000000800 */
[CC--:B-1----:R-:W-:Y:S02]  /*3be90*/  LEA R94, P1, R197.reuse, R2.reuse, 0x2 ;  /* 0x00000002c55e7211 */ /* 0x0c2fe400078210ff */
[----:B---3--:R-:W-:Y:S02]  /*3bea0*/  LEA R92, P2, R168, R2, 0x2 ;  /* 0x00000002a85c7211 */ /* 0x008fe400078410ff */
[----:B------:R-:W-:-:S02]  /*3beb0*/  LEA.HI.X.SX32 R95, R197, R0, 0x2, P1 ;  /* 0x00000000c55f7211 */ /* 0x000fc400008f16ff */
        /* <DEDUP_REMOVED lines=70> */
[----:B------:R-:W-:Y:S01]  /*3c320*/  LEA.HI.X.SX32 R93, R154, R0, 0x2, P2 ;  /* 0x000000009a5d7211 */ /* 0x000fe200010f16ff */
[----:B------:R-:W-:Y:S01]  /*3c330*/  VIADD R15, R152, UR25 ;  /* 0x00000019980f7c36 */ /* 0x000fe20008000000 */
[----:B------:R-:W-:Y:S01]  /*3c340*/  ULDC UR25, c[0x0][0x248] ;  /* 0x0000920000197ab9 */ /* 0x000fe20000000800 */
[----:B------:R1:W-:Y:S04]  /*3c350*/  STL.64 [R1+0x1008], R94 ;  /* 0x0010085e01007387 */ /* 0x0003e80000100a00 */
[----:B------:R3:W-:Y:S01]  /*3c360*/  STL.64 [R1+0x1000], R92 ;  /* 0x0010005c01007387 */ /* 0x0007e20000100a00 */
[----:B------:R-:W-:Y:S01]  /*3c370*/  VIADD R14, R15, UR26 ;  /* 0x0000001a0f0e7c36 */ /* 0x000fe20008000000 */
[----:B------:R-:W-:Y:S01]  /*3c380*/  ULDC UR26, c[0x0][0x248] ;  /* 0x00009200001a7ab9 */ /* 0x000fe20000000800 */
[----:B-1----:R-:W-:-:S02]  /*3c390*/  LEA R94, P1, R153, R2, 0x2 ;  /* 0x00000002995e7211 */ /* 0x002fc400078210ff */
[C---:B---3--:R-:W-:Y:S02]  /*3c3a0*/  LEA R92, P2, R152.reuse, R2, 0x2 ;  /* 0x00000002985c7211 */ /* 0x048fe400078410ff */
[-C--:B------:R-:W-:Y:S02]  /*3c3b0*/  LEA.HI.X.SX32 R95, R153, R0.reuse, 0x2, P1 ;  /* 0x00000000995f7211 */ /* 0x080fe400008f16ff */
        /* <DEDUP_REMOVED lines=12> */
[----:B------:R-:W-:Y:S01]  /*3c480*/  LEA R14, P1, R13, R2, 0x2 ;  /* 0x000000020d0e7211 */ /* 0x000fe200078210ff */
[----:B------:R-:W-:Y:S01]  /*3c490*/  STL.64 [R1+0xfe8], R94 ;  /* 0x000fe85e01007387 */ /* 0x000fe20000100a00 */
[----:B------:R-:W-:Y:S01]  /*3c4a0*/  ULDC UR29, c[0x0][0x248] ;  /* 0x00009200001d7ab9 */ /* 0x000fe20000000800 */
[----:B------:R-:W-:Y:S01]  /*3c4b0*/  VIADD R10, R11, UR30 ;  /* 0x0000001e0b0a7c36 */ /* 0x000fe20008000000 */
[----:B------:R-:W-:Y:S01]  /*3c4c0*/  LEA.HI.X.SX32 R15, R13, R0, 0x2, P1 ;  /* 0x000000000d0f7211 */ /* 0x000fe200008f16ff */
[----:B------:R1:W-:Y:S01]  /*3c4d0*/  STL.64 [R1+0xfe0], R92 ;  /* 0x000fe05c01007387 */ /* 0x0003e20000100a00 */
[----:B------:R-:W-:Y:S01]  /*3c4e0*/  ULDC UR30, c[0x0][0x248] ;  /* 0x00009200001e7ab9 */ /* 0x000fe20000000800 */
[----:B------:R-:W-:Y:S01]  /*3c4f0*/  VIADD R9, R10, UR31 ;  /* 0x0000001f0a097c36 */ /* 0x000fe20008000000 */
[----:B------:R-:W-:Y:S01]  /*3c500*/  ULDC UR31, c[0x0][0x248] ;  /* 0x00009200001f7ab9 */ /* 0x000fe20000000800 */
[----:B------:R3:W-:Y:S01]  /*3c510*/  STL.64 [R1+0xfd8], R14 ;  /* 0x000fd80e01007387 */ /* 0x0007e20000100a00 */
[----:B-1----:R-:W-:-:S04]  /*3c520*/  LEA R92, P2, R12, R2, 0x2 ;  /* 0x000000020c5c7211 */ /* 0x002fc800078410ff */
[----:B------:R-:W-:Y:S02]  /*3c530*/  LEA.HI.X.SX32 R93, R12, R0, 0x2, P2 ;  /* 0x000000000c5d7211 */ /* 0x000fe400010f16ff */
[-C--:B------:R-:W-:Y:S02]  /*3c540*/  LEA R12, P1, R11, R2.reuse, 0x2 ;  /* 0x000000020b0c7211 */ /* 0x080fe400078210ff */
[C---:B---3--:R-:W-:Y:S01]  /*3c550*/  LEA R14, P2, R10.reuse, R2, 0x2 ;  /* 0x000000020a0e7211 */ /* 0x048fe200078410ff */
[----:B------:R-:W-:Y:S01]  /*3c560*/  VIADD R8, R9, UR32 ;  /* 0x0000002009087c36 */ /* 0x000fe20008000000 */
[-C--:B------:R-:W-:Y:S01]  /*3c570*/  LEA.HI.X.SX32 R13, R11, R0.reuse, 0x2, P1 ;  /* 0x000000000b0d7211 */ /* 0x080fe200008f16ff */
[----:B------:R-:W-:Y:S01]  /*3c580*/  STL.64 [R1+0xfd0], R92 ;  /* 0x000fd05c01007387 */ /* 0x000fe20000100a00 */
[----:B------:R-:W-:Y:S01]  /*3c590*/  LEA.HI.X.SX32 R15, R10, R0, 0x2, P2 ;  /* 0x000000000a0f7211 */ /* 0x000fe200010f16ff */
[----:B------:R-:W-:Y:S01]  /*3c5a0*/  VIADD R170, R8, UR33 ;  /* 0x0000002108aa7c36 */ /* 0x000fe20008000000 */
[C---:B------:R-:W-:Y:S01]  /*3c5b0*/  LEA R10, P1, R9.reuse, R2, 0x2 ;  /* 0x00000002090a7211 */ /* 0x040fe200078210ff */
[----:B------:R1:W-:Y:S01]  /*3c5c0*/  STL.64 [R1+0xfc8], R12 ;  /* 0x000fc80c01007387 */ /* 0x0003e20000100a00 */
[----:B------:R-:W-:Y:S01]  /*3c5d0*/  ULDC UR32, c[0x0][0x248] ;  /* 0x0000920000207ab9 */ /* 0x000fe20000000800 */
[----:B------:R-:W-:Y:S01]  /*3c5e0*/  VIADD R169, R170, UR34 ;  /* 0x00000022aaa97c36 */ /* 0x000fe20008000000 */
[----:B------:R-:W-:Y:S01]  /*3c5f0*/  LEA.HI.X.SX32 R11, R9, R0, 0x2, P1 ;  /* 0x00000000090b7211 */ /* 0x000fe200008f16ff */
[----:B------:R-:W-:Y:S01]  /*3c600*/  STL.64 [R1+0xfc0], R14 ;  /* 0x000fc00e01007387 */ /* 0x000fe20000100a00 */
[----:B------:R-:W-:Y:S01]  /*3c610*/  ULDC UR33, c[0x0][0x248] ;  /* 0x0000920000217ab9 */ /* 0x000fe20000000800 */
[----:B------:R-:W-:Y:S01]  /*3c620*/  ULDC UR34, c[0x0][0x248] ;  /* 0x0000920000227ab9 */ /* 0x000fe20000000800 */
[C---:B-1----:R-:W-:Y:S01]  /*3c630*/  LEA R12, P2, R8.reuse, R2, 0x2 ;  /* 0x00000002080c7211 */ /* 0x042fe200078410ff */
[----:B------:R1:W-:Y:S03]  /*3c640*/  STL.64 [R1+0xfb8], R10 ;  /* 0x000fb80a01007387 */ /* 0x0003e60000100a00 */
[----:B------:R-:W-:-:S02]  /*3c650*/  LEA.HI.X.SX32 R13, R8, R0, 0x2, P2 ;  /* 0x00000000080d7211 */ /* 0x000fc400010f16ff */
[C---:B------:R-:W-:Y:S01]  /*3c660*/  LEA R8, P1, R170.reuse, R2, 0x2 ;  /* 0x00000002aa087211 */ /* 0x040fe200078210ff */
[C---:B------:R-:W-:Y:S01]  /*3c670*/  VIADD R172, R169.reuse, UR35 ;  /* 0x00000023a9ac7c36 */ /* 0x040fe20008000000 */
[----:B------:R-:W-:Y:S02]  /*3c680*/  ULDC UR35, c[0x0][0x248] ;  /* 0x0000920000237ab9 */ /* 0x000fe40000000800 */
[----:B------:R-:W-:Y:S02]  /*3c690*/  LEA.HI.X.SX32 R9, R170, R0, 0x2, P1 ;  /* 0x00000000aa097211 */ /* 0x000fe400008f16ff */
[C---:B-1----:R-:W-:Y:S01]  /*3c6a0*/  LEA R10, P2, R169.reuse, R2, 0x2 ;  /* 0x00000002a90a7211 */ /* 0x042fe200078410ff */
[----:B------:R-:W-:Y:S01]  /*3c6b0*/  VIADD R171, R172, UR36 ;  /* 0x00000024acab7c36 */ /* 0x000fe20008000000 */
[----:B------:R-:W-:Y:S01]  /*3c6c0*/  STL.64 [R1+0xfb0], R12 ;  /* 0x000fb00c01007387 */ /* 0x000fe20000100a00 */
[----:B------:R-:W-:Y:S01]  /*3c6d0*/  ULDC UR36, c[0x0][0x248] ;  /* 0x0000920000247ab9 */ /* 0x000fe20000000800 */
[----:B------:R-:W-:-:S02]  /*3c6e0*/  LEA.HI.X.SX32 R11, R169, R0, 0x2, P2 ;  /* 0x00000000a90b7211 */ /* 0x000fc400010f16ff */
        /* <DEDUP_REMOVED lines=11> */
[----:B------:R-:W-:-:S03]  /*3c7a0*/  ULDC UR39, c[0x0][0x248] ;  /* 0x0000920000277ab9 */ /* 0x000fc60000000800 */
[----:B------:R1:W-:Y:S04]  /*3c7b0*/  STL.64 [R1+0xf98], R10 ;  /* 0x000f980a01007387 */ /* 0x0003e80000100a00 */
        /* <DEDUP_REMOVED lines=76> */
[----:B------:R-:W-:Y:S02]  /*3cc80*/  LEA.HI.X.SX32 R9, R187, R0, 0x2, P2 ;  /* 0x00000000bb097211 */ /* 0x000fe400010f16ff */
[C---:B------:R-:W-:Y:S01]  /*3cc90*/  LEA R92, P1, R190.reuse, R2, 0x2 ;  /* 0x00000002be5c7211 */ /* 0x040fe200078210ff */
[----:B------:R-:W-:Y:S01]  /*3cca0*/  VIADD R192, R189, UR55 ;  /* 0x00000037bdc07c36 */ /* 0x000fe20008000000 */
[----:B------:R-:W-:Y:S01]  /*3ccb0*/  STL.64 [R1+0xf18], R10 ;  /* 0x000f180a01007387 */ /* 0x000fe20000100a00 */
[----:B------:R-:W-:Y:S01]  /*3ccc0*/  ULDC UR55, c[0x0][0x248] ;  /* 0x0000920000377ab9 */ /* 0x000fe20000000800 */
[----:B------:R-:W-:-:S02]  /*3ccd0*/  LEA.HI.X.SX32 R93, R190, R0, 0x2, P1 ;  /* 0x00000000be5d7211 */ /* 0x000fc400008f16ff */
[----:B------:R1:W-:Y:S01]  /*3cce0*/  STL.64 [R1+0xf10], R8 ;  /* 0x000f100801007387 */ /* 0x0003e20000100a00 */
[----:B------:R-:W-:Y:S01]  /*3ccf0*/  VIADD R191, R192, UR56 ;  /* 0x00000038c0bf7c36 */ /* 0x000fe20008000000 */
[----:B------:R-:W-:Y:S02]  /*3cd00*/  ULDC UR56, c[0x0][0x248] ;  /* 0x0000920000387ab9 */ /* 0x000fe40000000800 */
[----:B------:R3:W-:Y:S01]  /*3cd10*/  STL.64 [R1+0xf08], R92 ;  /* 0x000f085c01007387 */ /* 0x0007e20000100a00 */
[----:B------:R-:W-:Y:S01]  /*3cd20*/  VIADD R194, R191, UR57 ;  /* 0x00000039bfc27c36 */ /* 0x000fe20008000000 */
[----:B------:R-:W-:Y:S01]  /*3cd30*/  ULDC UR57, c[0x0][0x248] ;  /* 0x0000920000397ab9 */ /* 0x000fe20000000800 */
[----:B-1----:R-:W-:-:S04]  /*3cd40*/  LEA R8, P2, R189, R2, 0x2 ;  /* 0x00000002bd087211 */ /* 0x002fc800078410ff */
[----:B------:R-:W-:Y:S02]  /*3cd50*/  LEA.HI.X.SX32 R9, R189, R0, 0x2, P2 ;  /* 0x00000000bd097211 */ /* 0x000fe400010f16ff */
[----:B---3--:R-:W-:Y:S01]  /*3cd60*/  LEA R92, P1, R192, R2, 0x2 ;  /* 0x00000002c05c7211 */ /* 0x008fe200078210ff */
[----:B------:R-:W-:Y:S01]  /*3cd70*/  VIADD R193, R194, UR58 ;  /* 0x0000003ac2c17c36 */ /* 0x000fe20008000000 */
[----:B------:R-:W-:Y:S01]  /*3cd80*/  ULDC UR58, c[0x0][0x248] ;  /* 0x00009200003a7ab9 */ /* 0x000fe20000000800 */
[----:B------:R1:W-:Y:S01]  /*3cd90*/  STL.64 [R1+0xf00], R8 ;  /* 0x000f000801007387 */ /* 0x0003e20000100a00 */
[----:B------:R-:W-:Y:S02]  /*3cda0*/  LEA.HI.X.SX32 R93, R192, R0, 0x2, P1 ;  /* 0x00000000c05d7211 */ /* 0x000fe400008f16ff */
[-C--:B------:R-:W-:Y:S01]  /*3cdb0*/  LEA R94, P1, R194, R2.reuse, 0x2 ;  /* 0x00000002c25e7211 */ /* 0x080fe200078210ff */
[----:B------:R-:W-:Y:S01]  /*3cdc0*/  VIADD R196, R193, UR59 ;  /* 0x0000003bc1c47c36 */ /* 0x000fe20008000000 */
[----:B------:R-:W-:Y:S01]  /*3cdd0*/  ULDC UR59, c[0x0][0x248] ;  /* 0x00009200003b7ab9 */ /* 0x000fe20000000800 */
[----:B------:R3:W-:Y:S01]  /*3cde0*/  STL.64 [R1+0xef8], R92 ;  /* 0x000ef85c01007387 */ /* 0x0007e20000100a00 */
[----:B-1----:R-:W-:-:S04]  /*3cdf0*/  LEA R8, P2, R191, R2, 0x2 ;  /* 0x00000002bf087211 */ /* 0x002fc800078410ff */
[----:B------:R-:W-:Y:S02]  /*3ce00*/  LEA.HI.X.SX32 R9, R191, R0, 0x2, P2 ;  /* 0x00000000bf097211 */ /* 0x000fe400010f16ff */
[C---:B---3--:R-:W-:Y:S02]  /*3ce10*/  LEA R92, P2, R193.reuse, R2, 0x2 ;  /* 0x00000002c15c7211 */ /* 0x048fe400078410ff */
[-C--:B------:R-:W-:Y:S01]  /*3ce20*/  LEA.HI.X.SX32 R95, R194, R0.reuse, 0x2, P1 ;  /* 0x00000000c25f7211 */ /* 0x080fe200008f16ff */
[----:B------:R-:W-:Y:S01]  /*3ce30*/  VIADD R195, R196, UR60 ;  /* 0x0000003cc4c37c36 */ /* 0x000fe20008000000 */
[----:B------:R-:W-:Y:S01]  /*3ce40*/  LEA.HI.X.SX32 R93, R193, R0, 0x2, P2 ;  /* 0x00000000c15d7211 */ /* 0x000fe200010f16ff */
[----:B------:R-:W-:Y:S01]  /*3ce50*/  STL.64 [R1+0xef0], R8 ;  /* 0x000ef00801007387 */ /* 0x000fe20000100a00 */
[----:B------:R-:W-:-:S03]  /*3ce60*/  ULDC UR60, c[0x0][0x248] ;  /* 0x00009200003c7ab9 */ /* 0x000fc60000000800 */
[----:B------:R1:W-:Y:S01]  /*3ce70*/  STL.64 [R1+0xee8], R94 ;  /* 0x000ee85e01007387 */ /* 0x0003e20000100a00 */
[----:B------:R-:W-:Y:S01]  /*3ce80*/  VIADD R199, R195, UR61 ;  /* 0x0000003dc3c77c36 */ /* 0x000fe20008000000 */
        /* <DEDUP_REMOVED lines=169> */
[C---:B------:R-:W-:Y:S01]  /*3d920*/  IADD3 R234, R237.reuse, UR40, RZ ;  /* 0x00000028edea7c10 */ /* 0x040fe2000fffe0ff */
[----:B------:R-:W-:Y:S02]  /*3d930*/  ULDC UR40, c[0x0][0x248] ;  /* 0x0000920000287ab9 */ /* 0x000fe40000000800 */
[----:B------:R3:W-:Y:S02]  /*3d940*/  STL.64 [R1+0xdc8], R92 ;  /* 0x000dc85c01007387 */ /* 0x0007e40000100a00 */
        /* <DEDUP_REMOVED lines=62> */
[-C--:B-1----:R-:W-:Y:S02]  /*3dd30*/  LEA R94, P1, R167, R2.reuse, 0x2 ;  /* 0x00000002a75e7211 */ /* 0x082fe400078210ff */
        /* <DEDUP_REMOVED lines=43> */
[----:B------:R-:W-:Y:S01]  /*3dff0*/  STL.64 [R1+0xd20], R94 ;  /* 0x000d205e01007387 */ /* 0x000fe20000100a00 */
[----:B------:R-:W-:-:S03]  /*3e000*/  LEA R14, P2, R11, R2, 0x2 ;  /* 0x000000020b0e7211 */ /* 0x000fc600078410ff */
[----:B------:R1:W-:Y:S01]  /*3e010*/  STL.64 [R1+0xd18], R92 ;  /* 0x000d185c01007387 */ /* 0x0003e20000100a00 */
[C---:B------:R-:W-:Y:S01]  /*3e020*/  VIADD R10, R11.reuse, UR7 ;  /* 0x000000070b0a7c36 */ /* 0x040fe20008000000 */
[----:B------:R-:W-:Y:S01]  /*3e030*/  LEA.HI.X.SX32 R15, R11, R0, 0x2, P2 ;  /* 0x000000000b0f7211 */ /* 0x000fe200010f16ff */
[----:B------:R-:W-:Y:S02]  /*3e040*/  ULDC UR7, c[0x0][0x248] ;  /* 0x0000920000077ab9 */ /* 0x000fe40000000800 */
[----:B------:R-:W-:Y:S01]  /*3e050*/  VIADD R9, R10, UR8 ;  /* 0x000000080a097c36 */ /* 0x000fe20008000000 */
[----:B------:R-:W-:Y:S01]  /*3e060*/  ULDC UR8, c[0x0][0x248] ;  /* 0x0000920000087ab9 */ /* 0x000fe20000000800 */
[----:B-1----:R-:W-:-:S04]  /*3e070*/  LEA R92, P1, R12, R2, 0x2 ;  /* 0x000000020c5c7211 */ /* 0x002fc800078210ff */
[----:B------:R-:W-:Y:S02]  /*3e080*/  LEA.HI.X.SX32 R93, R12, R0, 0x2, P1 ;  /* 0x000000000c5d7211 */ /* 0x000fe400008f16ff */
[----:B------:R-:W-:-:S03]  /*3e090*/  LEA R12, P2, R9, R2, 0x2 ;  /* 0x00000002090c7211 */ /* 0x000fc600078410ff */
[----:B------:R-:W-:Y:S04]  /*3e0a0*/  STL.64 [R1+0xd10], R92 ;  /* 0x000d105c01007387 */ /* 0x000fe80000100a00 */
        /* <DEDUP_REMOVED lines=17> */
[----:B------:R-:W-:Y:S01]  /*3e1c0*/  LEA.HI.X.SX32 R13, R8, R0, 0x2, P1 ;  /* 0x00000000080d7211 */ /* 0x000fe200008f16ff */
[C---:B------:R-:W-:Y:S01]  /*3e1d0*/  VIADD R162, R159.reuse, UR13 ;  /* 0x0000000d9fa27c36 */ /* 0x040fe20008000000 */
[C---:B------:R-:W-:Y:S01]  /*3e1e0*/  LEA R8, P2, R159.reuse, R2, 0x2 ;  /* 0x000000029f087211 */ /* 0x040fe200078410ff */
[----:B------:R-:W-:Y:S02]  /*3e1f0*/  ULDC UR13, c[0x0][0x248] ;  /* 0x00009200000d7ab9 */ /* 0x000fe40000000800 */
[----:B------:R-:W-:Y:S04]  /*3e200*/  STL.64 [R1+0xcf0], R12 ;  /* 0x000cf00c01007387 */ /* 0x000fe80000100a00 */
[----:B------:R1:W-:Y:S01]  /*3e210*/  STL.64 [R1+0xce8], R10 ;  /* 0x000ce80a01007387 */ /* 0x0003e20000100a00 */
[----:B------:R-:W-:Y:S01]  /*3e220*/  LEA.HI.X.SX32 R9, R159, R0, 0x2, P2 ;  /* 0x000000009f097211 */ /* 0x000fe200010f16ff */
[----:B------:R-:W-:Y:S01]  /*3e230*/  VIADD R161, R162, UR14 ;  /* 0x0000000ea2a17c36 */ /* 0x000fe20008000000 */
[----:B------:R-:W-:Y:S01]  /*3e240*/  ULDC UR14, c[0x0][0x248] ;  /* 0x00009200000e7ab9 */ /* 0x000fe20000000800 */
[----:B-1----:R-:W-:-:S04]  /*3e250*/  LEA R10, P1, R160, R2, 0x2 ;  /* 0x00000002a00a7211 */ /* 0x002fc800078210ff */
        /* <DEDUP_REMOVED lines=32> */
[C---:B------:R-:W-:Y:S01]  /*3e460*/  LEA R92, P1, R169.reuse, R2, 0x2 ;  /* 0x00000002a95c7211 */ /* 0x040fe200078210ff */
[----:B------:R-:W-:Y:S01]  /*3e470*/  STL.64 [R1+0xcb0], R10 ;  /* 0x000cb00a01007387 */ /* 0x000fe20000100a00 */
[----:B------:R-:W-:Y:S01]  /*3e480*/  ULDC UR21, c[0x0][0x248] ;  /* 0x0000920000157ab9 */ /* 0x000fe20000000800 */
[C---:B------:R-:W-:Y:S01]  /*3e490*/  VIADD R173, R170.reuse, UR22 ;  /* 0x00000016aaad7c36 */ /* 0x040fe20008000000 */
[----:B------:R-:W-:Y:S01]  /*3e4a0*/  LEA.HI.X.SX32 R93, R169, R0, 0x2, P1 ;  /* 0x00000000a95d7211 */ /* 0x000fe200008f16ff */
[----:B------:R1:W-:Y:S01]  /*3e4b0*/  STL.64 [R1+0xca8], R8 ;  /* 0x000ca80801007387 */ /* 0x0003e20000100a00 */
[-C--:B------:R-:W-:Y:S01]  /*3e4c0*/  LEA R94, P1, R170, R2.reuse, 0x2 ;  /* 0x00000002aa5e7211 */ /* 0x080fe200078210ff */
[----:B------:R-:W-:Y:S01]  /*3e4d0*/  VIADD R175, R173, UR23 ;  /* 0x00000017adaf7c36 */ /* 0x000fe20008000000 */
[----:B------:R-:W-:Y:S01]  /*3e4e0*/  ULDC UR22, c[0x0][0x248] ;  /* 0x0000920000167ab9 */ /* 0x000fe20000000800 */
[----:B------:R3:W-:Y:S01]  /*3e4f0*/  STL.64 [R1+0xca0], R92 ;  /* 0x000ca05c01007387 */ /* 0x0007e20000100a00 */
[----:B-1----:R-:W-:Y:S01]  /*3e500*/  LEA R8, P2, R168, R2, 0x2 ;  /* 0x00000002a8087211 */ /* 0x002fe200078410ff */
[----:B------:R-:W-:-:S03]  /*3e510*/  ULDC UR23, c[0x0][0x248] ;  /* 0x0000920000177ab9 */ /* 0x000fc60000000800 */
[----:B------:R-:W-:Y:S02]  /*3e520*/  LEA.HI.X.SX32 R9, R168, R0, 0x2, P2 ;  /* 0x00000000a8097211 */ /* 0x000fe400010f16ff */
[----:B---3--:R-:W-:Y:S02]  /*3e530*/  LEA R92, P2, R173, R2, 0x2 ;  /* 0x00000002ad5c7211 */ /* 0x008fe400078410ff */
        /* <DEDUP_REMOVED lines=145> */
[----:B------:R-:W-:Y:S01]  /*3ee50*/  LEA R10, P1, R9, R2, 0x2 ;  /* 0x00000002090a7211 */ /* 0x000fe200078210ff */
[----:B------:R1:W-:Y:S01]  /*3ee60*/  STL.64 [R1+0xb18], R12 ;  /* 0x000b180c01007387 */ /* 0x0003e20000100a00 */
[----:B------:R-:W-:Y:S01]  /*3ee70*/  IMAD.MOV.U32 R122, RZ, RZ, R127 ;  /* 0x000000ffff7a7224 */ /* 0x000fe200078e007f */
[----:B------:R-:W-:Y:S01]  /*3ee80*/  LOP3.LUT R3, R3, 0xffffffef, RZ, 0xc0, !PT ;  /* 0xffffffef03037812 */ /* 0x000fe200078ec0ff */
[----:B------:R-:W-:Y:S01]  /*3ee90*/  VIADD R155, R156, UR54 ;  /* 0x000000369c9b7c36 */ /* 0x000fe20008000000 */
[----:B------:R-:W-:Y:S01]  /*3eea0*/  LEA.HI.X.SX32 R11, R9, R0, 0x2, P1 ;  /* 0x00000000090b7211 */ /* 0x000fe200008f16ff */
[----:B------:R-:W-:Y:S01]  /*3eeb0*/  STL.64 [R1+0xc08], R14 ;  /* 0x000c080e01007387 */ /* 0x000fe20000100a00 */
[----:B------:R-:W-:Y:S01]  /*3eec0*/  IMAD.MOV.U32 R120, RZ, RZ, R125 ;  /* 0x000000ffff787224 */ /* 0x000fe200078e007d */
[----:B------:R-:W-:Y:S01]  /*3eed0*/  LOP3.LUT R5, R5, 0xffff7fff, RZ, 0xc0, !PT ;  /* 0xffff7fff05057812 */ /* 0x000fe200078ec0ff */
[----:B------:R-:W-:Y:S01]  /*3eee0*/  IMAD.MOV.U32 R123, RZ, RZ, R128 ;  /* 0x000000ffff7b7224 */ /* 0x000fe200078e0080 */
[----:B------:R-:W-:Y:S01]  /*3eef0*/  LOP3.LUT R19, R19, 0xffffbfff, RZ, 0xc0, !PT ;  /* 0xffffbfff13137812 */ /* 0x000fe200078ec0ff */
[----:B------:R-:W-:Y:S01]  /*3ef00*/  IMAD.MOV.U32 R121, RZ, RZ, R126 ;  /* 0x000000ffff797224 */ /* 0x000fe200078e007e */
[----:B------:R-:W-:Y:S01]  /*3ef10*/  ULDC UR53, c[0x0][0x22c] ;  /* 0x00008b0000357ab9 */ /* 0x000fe20000000800 */
[C---:B-1----:R-:W-:Y:S01]  /*3ef20*/  LEA R12, P2, R8.reuse, R2, 0x2 ;  /* 0x00000002080c7211 */ /* 0x042fe200078410ff */
[----:B------:R1:W-:Y:S01]  /*3ef30*/  STL.64 [R1+0xb10], R10 ;  /* 0x000b100a01007387 */ /* 0x0003e20000100a00 */
[----:B------:R-:W-:Y:S01]  /*3ef40*/  IMAD.MOV.U32 R127, RZ, RZ, R131 ;  /* 0x000000ffff7f7224 */ /* 0x000fe200078e0083 */
[----:B------:R-:W-:Y:S01]  /*3ef50*/  ULDC UR54, c[0x0][0x22c] ;  /* 0x00008b0000367ab9 */ /* 0x000fe20000000800 */
[----:B------:R-:W-:Y:S01]  /*3ef60*/  LEA.HI.X.SX32 R13, R8, R0, 0x2, P2 ;  /* 0x00000000080d7211 */ /* 0x000fe200010f16ff */
[----:B------:R-:W-:Y:S01]  /*3ef70*/  ULDC UR52, c[0x0][0x22c] ;  /* 0x00008b0000347ab9 */ /* 0x000fe20000000800 */
[----:B------:R-:W-:Y:S01]  /*3ef80*/  LEA R8, P1, R156, R2, 0x2 ;  /* 0x000000029c087211 */ /* 0x000fe200078210ff */
[----:B------:R-:W-:Y:S01]  /*3ef90*/  VIADD R158, R155, UR55 ;  /* 0x000000379b9e7c36 */ /* 0x000fe20008000000 */
[----:B------:R-:W-:-:S02]  /*3efa0*/  ULDC UR55, c[0x0][0x22c] ;  /* 0x00008b0000377ab9 */ /* 0x000fc40000000800 */
[----:B------:R-:W-:Y:S02]  /*3efb0*/  LEA.HI.X.SX32 R9, R156, R0, 0x2, P1 ;  /* 0x000000009c097211 */ /* 0x000fe400008f16ff */
[C---:B-1----:R-:W-:Y:S01]  /*3efc0*/  LEA R10, P2, R155.reuse, R2, 0x2 ;  /* 0x000000029b0a7211 */ /* 0x042fe200078410ff */
[----:B------:R-:W-:Y:S01]  /*3efd0*/  VIADD R157, R158, UR56 ;  /* 0x000000389e9d7c36 */ /* 0x000fe20008000000 */
[----:B------:R-:W-:Y:S01]  /*3efe0*/  STL.64 [R1+0xc00], R12 ;  /* 0x000c000c01007387 */ /* 0x000fe20000100a00 */
[----:B------:R-:W-:Y:S01]  /*3eff0*/  IMAD.MOV.U32 R125, RZ, RZ, R129 ;  /* 0x000000ffff7d7224 */ /* 0x000fe200078e0081 */
[----:B------:R-:W-:Y:S01]  /*3f000*/  LEA.HI.X.SX32 R11, R155, R0, 0x2, P2 ;  /* 0x000000009b0b7211 */ /* 0x000fe200010f16ff */
[----:B------:R-:W-:Y:S01]  /*3f010*/  IMAD.MOV.U32 R128, RZ, RZ, R132 ;  /* 0x000000ffff807224 */ /* 0x000fe200078e0084 */
[----:B------:R1:W-:Y:S01]  /*3f020*/  STL.64 [R1+0xb08], R8 ;  /* 0x000b080801007387 */ /* 0x0003e20000100a00 */
[----:B------:R-:W-:Y:S01]  /*3f030*/  VIADD R159, R157, UR57 ;  /* 0x000000399d9f7c36 */ /* 0x000fe20008000000 */
[----:B------:R-:W-:Y:S01]  /*3f040*/  ULDC UR57, c[0x0][0x22c] ;  /* 0x00008b0000397ab9 */ /* 0x000fe20000000800 */
[----:B------:R-:W-:Y:S01]  /*3f050*/  IMAD.MOV.U32 R131, RZ, RZ, R135 ;  /* 0x000000ffff837224 */ /* 0x000fe200078e0087 */
[----:B------:R3:W-:Y:S01]  /*3f060*/  STL.64 [R1+0xbf8], R10 ;  /* 0x000bf80a01007387 */ /* 0x0007e20000100a00 */
[----:B------:R-:W-:Y:S01]  /*3f070*/  VIADD R160, R159, UR58 ;  /* 0x0000003a9fa07c36 */ /* 0x000fe20008000000 */
[----:B------:R-:W-:Y:S01]  /*3f080*/  ULDC UR58, c[0x0][0x22c] ;  /* 0x00008b00003a7ab9 */ /* 0x000fe20000000800 */
[----:B------:R-:W-:Y:S01]  /*3f090*/  IMAD.MOV.U32 R126, RZ, RZ, R130 ;  /* 0x000000ffff7e7224 */ /* 0x000fe200078e0082 */
[----:B------:R-:W-:Y:S01]  /*3f0a0*/  ULDC UR56, c[0x0][0x22c] ;  /* 0x00008b0000387ab9 */ /* 0x000fe20000000800 */
[----:B-1----:R-:W-:-:S02]  /*3f0b0*/  LEA R8, P2, R157, R2, 0x2 ;  /* 0x000000029d087211 */ /* 0x002fc400078410ff */
[C---:B---3--:R-:W-:Y:S02]  /*3f0c0*/  LEA R10, P1, R158.reuse, R2, 0x2 ;  /* 0x000000029e0a7211 */ /* 0x048fe400078210ff */
[-C--:B------:R-:W-:Y:S02]  /*3f0d0*/  LEA.HI.X.SX32 R9, R157, R0.reuse, 0x2, P2 ;  /* 0x000000009d097211 */ /* 0x080fe400010f16ff */
[----:B------:R-:W-:Y:S01]  /*3f0e0*/  LEA.HI.X.SX32 R11, R158, R0, 0x2, P1 ;  /* 0x000000009e0b7211 */ /* 0x000fe200008f16ff */
[----:B------:R-:W-:Y:S01]  /*3f0f0*/  VIADD R162, R160, UR59 ;  /* 0x0000003ba0a27c36 */ /* 0x000fe20008000000 */
[----:B------:R-:W-:-:S03]  /*3f100*/  ULDC UR59, c[0x0][0x22c] ;  /* 0x00008b00003b7ab9 */ /* 0x000fc60000000800 */
[----:B------:R1:W-:Y:S01]  /*3f110*/  STL.64 [R1+0xb00], R10 ;  /* 0x000b000a01007387 */ /* 0x0003e20000100a00 */
[----:B------:R-:W-:Y:S01]  /*3f120*/  VIADD R161, R162, UR60 ;  /* 0x0000003ca2a17c36 */ /* 0x000fe20008000000 */
[----:B------:R-:W-:Y:S02]  /*3f130*/  ULDC UR60, c[0x0][0x22c] ;  /* 0x00008b00003c7ab9 */ /* 0x000fe40000000800 */
[----:B------:R3:W-:Y:S01]  /*3f140*/  STL.64 [R1+0xbf0], R8 ;  /* 0x000bf00801007387 */ /* 0x0007e20000100a00 */
[----:B------:R-:W-:Y:S01]  /*3f150*/  VIADD R166, R161, UR61 ;  /* 0x0000003da1a67c36 */ /* 0x000fe20008000000 */
[----:B------:R-:W-:Y:S01]  /*3f160*/  LOP3.LUT R23, R23, 0x7fffffff, RZ, 0xc0, !PT ;  /* 0x7fffffff17177812 */ /* 0x000fe200078ec0ff */
[----:B------:R-:W-:Y:S01]  /*3f170*/  IMAD.MOV.U32 R129, RZ, RZ, R133 ;  /* 0x000000ffff817224 */ /* 0x000fe200078e0085 */
[----:B------:R-:W-:Y:S02]  /*3f180*/  LOP3.LUT R18, R18, 0x7fffffff, RZ, 0xc0, !PT ;  /* 0x7fffffff12127812 */ /* 0x000fe400078ec0ff */
[-C--:B-1----:R-:W-:Y:S01]  /*3f190*/  LEA R10, P1, R159, R2.reuse, 0x2 ;  /* 0x000000029f0a7211 */ /* 0x082fe200078210ff */
[----:B------:R-:W-:Y:S01]  /*3f1a0*/  IMAD.MOV.U32 R132, RZ, RZ, R136 ;  /* 0x000000ffff847224 */ /* 0x000fe200078e0088 */
[----:B------:R-:W-:Y:S01]  /*3f1b0*/  ULDC UR61, c[0x0][0x22c] ;  /* 0x00008b00003d7ab9 */ /* 0x000fe20000000800 */
[----:B---3--:R-:W-:-:S02]  /*3f1c0*/  LEA R8, P2, R160, R2, 0x2 ;  /* 0x00000002a0087211 */ /* 0x008fc400078410ff */
[-C--:B------:R-:W-:Y:S02]  /*3f1d0*/  LEA.HI.X.SX32 R11, R159, R0.reuse, 0x2, P1 ;  /* 0x000000009f0b7211 */ /* 0x080fe400008f16ff */
[----:B------:R-:W-:Y:S02]  /*3f1e0*/  LEA.HI.X.SX32 R9, R160, R0, 0x2, P2 ;  /* 0x00000000a0097211 */ /* 0x000fe400010f16ff */
[----:B------:R-:W-:Y:S01]  /*3f1f0*/  LEA R92, P1, R162, R2, 0x2 ;  /* 0x00000002a25c7211 */ /* 0x000fe200078210ff */
[----:B------:R-:W-:Y:S01]  /*3f200*/  STL.64 [R1+0xaf8], R10 ;  /* 0x000af80a01007387 */ /* 0x000fe20000100a00 */
[----:B------:R-:W-:Y:S01]  /*3f210*/  VIADD R165, R166, UR7 ;  /* 0x00000007a6a57c36 */ /* 0x000fe20008000000 */
[----:B------:R-:W-:Y:S01]  /*3f220*/  ULDC UR7, c[0x0][0x248] ;  /* 0x0000920000077ab9 */ /* 0x000fe20000000800 */
[----:B------:R-:W-:Y:S01]  /*3f230*/  LEA.HI.X.SX32 R93, R162, R0, 0x2, P1 ;  /* 0x00000000a25d7211 */ /* 0x000fe200008f16ff */
[----:B------:R1:W-:Y:S01]  /*3f240*/  STL.64 [R1+0xbe8], R8 ;  /* 0x000be80801007387 */ /* 0x0003e20000100a00 */
        /* <DEDUP_REMOVED lines=94> */
[----:B------:R1:W-:Y:S02]  /*3f830*/  STL.64 [R1+0xaa8], R94 ;  /* 0x000aa85e01007387 */ /* 0x0003e40000100a00 */
[----:B------:R-:W-:Y:S01]  /*3f840*/  VIADD R12, R13, UR27 ;  /* 0x0000001b0d0c7c36 */ /* 0x000fe20008000000 */
[----:B------:R-:W-:Y:S01]  /*3f850*/  ULDC UR27, c[0x0][0x248] ;  /* 0x00009200001b7ab9 */ /* 0x000fe20000000800 */
[----:B------:R3:W-:Y:S02]  /*3f860*/  STL.64 [R1+0xb98], R92 ;  /* 0x000b985c01007387 */ /* 0x0007e40000100a00 */
        /* <DEDUP_REMOVED lines=9> */
[----:B------:R-:W-:-:S03]  /*3f900*/  ULDC UR29, c[0x0][0x248] ;  /* 0x00009200001d7ab9 */ /* 0x000fc60000000800 */
[----:B------:R1:W-:Y:S01]  /*3f910*/  STL.64 [R1+0xb90], R92 ;  /* 0x000b905c01007387 */ /* 0x0003e20000100a00 */
[----:B------:R-:W-:Y:S01]  /*3f920*/  VIADD R9, R10, UR30 ;  /* 0x0000001e0a097c36 */ /* 0x000fe20008000000 */
[----:B------:R-:W-:Y:S01]  /*3f930*/  LEA.HI.X.SX32 R15, R13, R0, 0x2, P1 ;  /* 0x000000000d0f7211 */ /* 0x000fe200008f16ff */
[----:B------:R-:W-:Y:S02]  /*3f940*/  ULDC UR30, c[0x0][0x248] ;  /* 0x00009200001e7ab9 */ /* 0x000fe40000000800 */
[----:B------:R-:W-:Y:S01]  /*3f950*/  VIADD R8, R9, UR31 ;  /* 0x0000001f09087c36 */ /* 0x000fe20008000000 */
[----:B------:R-:W-:Y:S01]  /*3f960*/  ULDC UR31, c[0x0][0x248] ;  /* 0x00009200001f7ab9 */ /* 0x000fe20000000800 */
[----:B-1----:R-:W-:-:S04]  /*3f970*/  LEA R92, P2, R12, R2, 0x2 ;  /* 0x000000020c5c7211 */ /* 0x002fc800078410ff */
[----:B------:R-:W-:Y:S02]  /*3f980*/  LEA.HI.X.SX32 R93, R12, R0, 0x2, P2 ;  /* 0x000000000c5d7211 */ /* 0x000fe400010f16ff */
[C---:B------:R-:W-:Y:S01]  /*3f990*/  LEA R12, P1, R11.reuse, R2, 0x2 ;  /* 0x000000020b0c7211 */ /* 0x040fe200078210ff */
[----:B------:R1:W-:Y:S01]  /*3f9a0*/  STL.64 [R1+0xa98], R14 ;  /* 0x000a980e01007387 */ /* 0x0003e20000100a00 */
[----:B------:R-:W-:Y:S01]  /*3f9b0*/  VIADD R153, R8, UR32 ;  /* 0x0000002008997c36 */ /* 0x000fe20008000000 */
[----:B------:R-:W-:Y:S01]  /*3f9c0*/  ULDC UR32, c[0x0][0x248] ;  /* 0x0000920000207ab9 */ /* 0x000fe20000000800 */
[----:B------:R-:W-:Y:S01]  /*3f9d0*/  LEA.HI.X.SX32 R13, R11, R0, 0x2, P1 ;  /* 0x000000000b0d7211 */ /* 0x000fe200008f16ff */
[----:B------:R-:W-:Y:S01]  /*3f9e0*/  STL.64 [R1+0xb88], R92 ;  /* 0x000b885c01007387 */ /* 0x000fe20000100a00 */
[----:B------:R-:W-:Y:S01]  /*3f9f0*/  VIADD R154, R153, UR33 ;  /* 0x00000021999a7c36 */ /* 0x000fe20008000000 */
[----:B------:R-:W-:Y:S01]  /*3fa00*/  ULDC UR33, c[0x0][0x248] ;  /* 0x0000920000217ab9 */ /* 0x000fe20000000800 */
[C---:B-1----:R-:W-:Y:S01]  /*3fa10*/  LEA R14, P2, R10.reuse, R2, 0x2 ;  /* 0x000000020a0e7211 */ /* 0x042fe200078410ff */
[----:B------:R1:W-:Y:S03]  /*3fa20*/  STL.64 [R1+0xa90], R12 ;  /* 0x000a900c01007387 */ /* 0x0003e60000100a00 */
[----:B------:R-:W-:-:S02]  /*3fa30*/  LEA.HI.X.SX32 R15, R10, R0, 0x2, P2 ;  /* 0x000000000a0f7211 */ /* 0x000fc400010f16ff */
[C---:B------:R-:W-:Y:S01]  /*3fa40*/  LEA R10, P1, R9.reuse, R2, 0x2 ;  /* 0x00000002090a7211 */ /* 0x040fe200078210ff */
[----:B------:R-:W-:Y:S01]  /*3fa50*/  VIADD R156, R154, UR34 ;  /* 0x000000229a9c7c36 */ /* 0x000fe20008000000 */
[----:B------:R-:W-:Y:S02]  /*3fa60*/  ULDC UR34, c[0x0][0x22c] ;  /* 0x00008b0000227ab9 */ /* 0x000fe40000000800 */
[----:B------:R-:W-:Y:S02]  /*3fa70*/  LEA.HI.X.SX32 R11, R9, R0, 0x2, P1 ;  /* 0x00000000090b7211 */ /* 0x000fe400008f16ff */
[----:B-1----:R-:W-:Y:S01]  /*3fa80*/  LEA R12, P2, R8, R2, 0x2 ;  /* 0x00000002080c7211 */ /* 0x002fe200078410ff */
[----:B------:R-:W-:Y:S01]  /*3fa90*/  VIADD R155, R156, UR35 ;  /* 0x000000239c9b7c36 */ /* 0x000fe20008000000 */
[----:B------:R1:W-:Y:S01]  /*3faa0*/  STL.64 [R1+0xb80], R14 ;  /* 0x000b800e01007387 */ /* 0x0003e20000100a00 */
[----:B------:R-:W-:Y:S01]  /*3fab0*/  IMAD.MOV.U32 R135, RZ, RZ, R139 ;  /* 0x000000ffff877224 */ /* 0x000fe200078e008b */
[----:B------:R-:W-:Y:S01]  /*3fac0*/  LEA.HI.X.SX32 R13, R8, R0, 0x2, P2 ;  /* 0x00000000080d7211 */ /* 0x000fe200010f16ff */
[----:B------:R-:W-:Y:S01]  /*3fad0*/  IMAD.MOV.U32 R130, RZ, RZ, R134 ;  /* 0x000000ffff827224 */ /* 0x000fe200078e0086 */
[----:B------:R-:W-:Y:S01]  /*3fae0*/  LEA R8, P1, R153, R2, 0x2 ;  /* 0x0000000299087211 */ /* 0x000fe200078210ff */
[----:B------:R3:W-:Y:S01]  /*3faf0*/  STL.64 [R1+0xa88], R10 ;  /* 0x000a880a01007387 */ /* 0x0007e20000100a00 */
[----:B------:R-:W-:Y:S01]  /*3fb00*/  VIADD R158, R155, UR36 ;  /* 0x000000249b9e7c36 */ /* 0x000fe20008000000 */
[----:B------:R-:W-:Y:S01]  /*3fb10*/  ULDC UR36, c[0x0][0x22c] ;  /* 0x00008b0000247ab9 */ /* 0x000fe20000000800 */
[----:B------:R-:W-:Y:S01]  /*3fb20*/  LEA.HI.X.SX32 R9, R153, R0, 0x2, P1 ;  /* 0x0000000099097211 */ /* 0x000fe200008f16ff */
[----:B------:R-:W-:Y:S01]  /*3fb30*/  STL.64 [R1+0xb78], R12 ;  /* 0x000b780c01007387 */ /* 0x000fe20000100a00 */
[----:B------:R-:W-:Y:S01]  /*3fb40*/  IMAD.MOV.U32 R133, RZ, RZ, R137 ;  /* 0x000000ffff857224 */ /* 0x000fe200078e0089 */
[----:B------:R-:W-:Y:S01]  /*3fb50*/  ULDC UR35, c[0x0][0x22c] ;  /* 0x00008b0000237ab9 */ /* 0x000fe20000000800 */
[----:B-1----:R-:W-:-:S02]  /*3fb60*/  LEA R14, P1, R156, R2, 0x2 ;  /* 0x000000029c0e7211 */ /* 0x002fc400078210ff */
[----:B---3--:R-:W-:Y:S01]  /*3fb70*/  LEA R10, P2, R154, R2, 0x2 ;  /* 0x000000029a0a7211 */ /* 0x008fe200078410ff */
[----:B------:R1:W-:Y:S01]  /*3fb80*/  STL.64 [R1+0xa80], R8 ;  /* 0x000a800801007387 */ /* 0x0003e20000100a00 */
[-C--:B------:R-:W-:Y:S02]  /*3fb90*/  LEA.HI.X.SX32 R15, R156, R0.reuse, 0x2, P1 ;  /* 0x000000009c0f7211 */ /* 0x080fe400008f16ff */
[----:B------:R-:W-:Y:S01]  /*3fba0*/  LEA.HI.X.SX32 R11, R154, R0, 0x2, P2 ;  /* 0x000000009a0b7211 */ /* 0x000fe200010f16ff */
[C---:B------:R-:W-:Y:S01]  /*3fbb0*/  VIADD R157, R158.reuse, UR37 ;  /* 0x000000259e9d7c36 */ /* 0x040fe20008000000 */
[-C--:B------:R-:W-:Y:S01]  /*3fbc0*/  LEA R92, P1, R158, R2.reuse, 0x2 ;  /* 0x000000029e5c7211 */ /* 0x080fe200078210ff */
[----:B------:R-:W-:Y:S01]  /*3fbd0*/  IMAD.MOV.U32 R136, RZ, RZ, R140 ;  /* 0x000000ffff887224 */ /* 0x000fe200078e008c */
[----:B------:R-:W-:Y:S01]  /*3fbe0*/  ULDC UR37, c[0x0][0x22c] ;  /* 0x00008b0000257ab9 */ /* 0x000fe20000000800 */
[----:B------:R-:W-:Y:S01]  /*3fbf0*/  STL.64 [R1+0xa78], R10 ;  /* 0x000a780a01007387 */ /* 0x000fe20000100a00 */
[----:B-1----:R-:W-:-:S03]  /*3fc00*/  LEA R8, P2, R155, R2, 0x2 ;  /* 0x000000029b087211 */ /* 0x002fc600078410ff */
[----:B------:R1:W-:Y:S01]  /*3fc10*/  STL.64 [R1+0xa70], R14 ;  /* 0x000a700e01007387 */ /* 0x0003e20000100a00 */
[-C--:B------:R-:W-:Y:S01]  /*3fc20*/  LEA.HI.X.SX32 R9, R155, R0.reuse, 0x2, P2 ;  /* 0x000000009b097211 */ /* 0x080fe200010f16ff */
[C---:B------:R-:W-:Y:S01]  /*3fc30*/  VIADD R161, R157.reuse, UR38 ;  /* 0x000000269da17c36 */ /* 0x040fe20008000000 */
[----:B------:R-:W-:Y:S01]  /*3fc40*/  LEA.HI.X.SX32 R93, R158, R0, 0x2, P1 ;  /* 0x000000009e5d7211 */ /* 0x000fe200008f16ff */
[----:B------:R-:W-:Y:S01]  /*3fc50*/  IMAD.MOV.U32 R139, RZ, RZ, R143 ;  /* 0x000000ffff8b7224 */ /* 0x000fe200078e008f */
[----:B------:R-:W-:Y:S01]  /*3fc60*/  ULDC UR38, c[0x0][0x22c] ;  /* 0x00008b0000267ab9 */ /* 0x000fe20000000800 */
[----:B-1----:R-:W-:Y:S01]  /*3fc70*/  LEA R14, P2, R157, R2, 0x2 ;  /* 0x000000029d0e7211 */ /* 0x002fe200078410ff */
[----:B------:R-:W-:Y:S01]  /*3fc80*/  VIADD R162, R161, UR39 ;  /* 0x00000027a1a27c36 */ /* 0x000fe20008000000 */
[----:B------:R-:W-:Y:S01]  /*3fc90*/  STL.64 [R1+0xa68], R8 ;  /* 0x000a680801007387 */ /* 0x000fe20000100a00 */
[----:B------:R-:W-:Y:S01]  /*3fca0*/  IMAD.MOV.U32 R134, RZ, RZ, R138 ;  /* 0x000000ffff867224 */ /* 0x000fe200078e008a */
[----:B------:R-:W-:Y:S01]  /*3fcb0*/  LEA.HI.X.SX32 R15, R157, R0, 0x2, P2 ;  /* 0x000000009d0f7211 */ /* 0x000fe200010f16ff */
[----:B------:R-:W-:Y:S01]  /*3fcc0*/  IMAD.MOV.U32 R137, RZ, RZ, R141 ;  /* 0x000000ffff897224 */ /* 0x000fe200078e008d */
[----:B------:R1:W-:Y:S01]  /*3fcd0*/  STL.64 [R1+0xa60], R92 ;  /* 0x000a605c01007387 */ /* 0x0003e20000100a00 */
[C---:B------:R-:W-:Y:S01]  /*3fce0*/  VIADD R171, R162.reuse, UR40 ;  /* 0x00000028a2ab7c36 */ /* 0x040fe20008000000 */
        /* <DEDUP_REMOVED lines=10> */
[----:B------:R-:W-:Y:S02]  /*3fd90*/  LEA.HI.X.SX32 R15, R161, R0, 0x2, P1 ;  /* 0x00000000a10f7211 */ /* 0x000fe400008f16ff */
[----:B------:R-:W-:-:S03]  /*3fda0*/  LEA R94, P1, R171, R2, 0x2 ;  /* 0x00000002ab5e7211 */ /* 0x000fc600078210ff */
[----:B------:R-:W-:Y:S01]  /*3fdb0*/  STL.64 [R1+0xa50], R14 ;  /* 0x000a500e01007387 */ /* 0x000fe20000100a00 */
[----:B------:R-:W-:Y:S01]  /*3fdc0*/  VIADD R170, R167, UR42 ;  /* 0x0000002aa7aa7c36 */ /* 0x000fe20008000000 */
[----:B------:R-:W-:Y:S01]  /*3fdd0*/  LEA.HI.X.SX32 R95, R171, R0, 0x2, P1 ;  /* 0x00000000ab5f7211 */ /* 0x000fe200008f16ff */
[----:B------:R-:W-:Y:S01]  /*3fde0*/  IMAD.MOV.U32 R138, RZ, RZ, R142 ;  /* 0x000000ffff8a7224 */ /* 0x000fe200078e008e */
[----:B------:R1:W-:Y:S01]  /*3fdf0*/  STL.64 [R1+0xa48], R92 ;  /* 0x000a485c01007387 */ /* 0x0003e20000100a00 */
[----:B------:R-:W-:Y:S01]  /*3fe00*/  VIADD R169, R170, UR43 ;  /* 0x0000002baaa97c36 */ /* 0x000fe20008000000 */
[----:B------:R-:W-:Y:S01]  /*3fe10*/  ULDC UR43, c[0x0][0x22c] ;  /* 0x00008b00002b7ab9 */ /* 0x000fe20000000800 */
[----:B------:R-:W-:Y:S01]  /*3fe20*/  IMAD.MOV.U32 R141, RZ, RZ, R145 ;  /* 0x000000ffff8d7224 */ /* 0x000fe200078e0091 */
[----:B------:R3:W-:Y:S01]  /*3fe30*/  STL.64 [R1+0xa40], R94 ;  /* 0x000a405e01007387 */ /* 0x0007e20000100a00 */
[----:B------:R-:W-:Y:S01]  /*3fe40*/  IMAD.MOV.U32 R144, RZ, RZ, R148 ;  /* 0x000000ffff907224 */ /* 0x000fe200078e0094 */
[----:B------:R-:W-:Y:S01]  /*3fe50*/  ULDC UR42, c[0x0][0x22c] ;  /* 0x00008b00002a7ab9 */ /* 0x000fe20000000800 */
[----:B-1----:R-:W-:-:S04]  /*3fe60*/  LEA R92, P2, R167, R2, 0x2 ;  /* 0x00000002a75c7211 */ /* 0x002fc800078410ff */
[----:B------:R-:W-:Y:S02]  /*3fe70*/  LEA.HI.X.SX32 R93, R167, R0, 0x2, P2 ;  /* 0x00000000a75d7211 */ /* 0x000fe400010f16ff */
[C---:B---3--:R-:W-:Y:S01]  /*3fe80*/  LEA R94, P1, R170.reuse, R2, 0x2 ;  /* 0x00000002aa5e7211 */ /* 0x048fe200078210ff */
        /* <DEDUP_REMOVED lines=9> */
[----:B------:R-:W-:Y:S01]  /*3ff20*/  VIADD R165, R168, UR46 ;  /* 0x0000002ea8a57c36 */ /* 0x000fe20008000000 */
        /* <DEDUP_REMOVED lines=59> */
[----:B------:R-:W-:Y:S01]  /*402e0*/  LEA R10, P2, R14, R2, 0x2 ;  /* 0x000000020e0a7211 */ /* 0x000fe200078410ff */
[----:B------:R-:W-:Y:S02]  /*402f0*/  ULDC UR13, c[0x0][0x248] ;  /* 0x00009200000d7ab9 */ /* 0x000fe40000000800 */
[----:B------:R-:W-:Y:S04]  /*40300*/  STL.64 [R1+0x9d0], R92 ;  /* 0x0009d05c01007387 */ /* 0x000fe80000100a00 */
[----:B------:R1:W-:Y:S01]  /*40310*/  STL.64 [R1+0x9c8], R12 ;  /* 0x0009c80c01007387 */ /* 0x0003e20000100a00 */
[----:B------:R-:W-:Y:S01]  /*40320*/  VIADD R15, R152, UR14 ;  /* 0x0000000e980f7c36 */ /* 0x000fe20008000000 */
[----:B------:R-:W-:Y:S01]  /*40330*/  LEA.HI.X.SX32 R11, R14, R0, 0x2, P2 ;  /* 0x000000000e0b7211 */ /* 0x000fe200010f16ff */
[----:B------:R-:W-:Y:S01]  /*40340*/  ULDC UR14, c[0x0][0x248] ;  /* 0x00009200000e7ab9 */ /* 0x000fe20000000800 */
[----:B-1----:R-:W-:-:S04]  /*40350*/  LEA R12, P1, R8, R2, 0x2 ;  /* 0x00000002080c7211 */ /* 0x002fc800078210ff */
[----:B------:R-:W-:Y:S01]  /*40360*/  LEA.HI.X.SX32 R13, R8, R0, 0x2, P1 ;  /* 0x00000000080d7211 */ /* 0x000fe200008f16ff */
[C---:B------:R-:W-:Y:S01]  /*40370*/  VIADD R155, R15.reuse, UR15 ;  /* 0x0000000f0f9b7c36 */ /* 0x040fe20008000000 */
[----:B------:R-:W-:Y:S01]  /*40380*/  LEA R8, P2, R15, R2, 0x2 ;  /* 0x000000020f087211 */ /* 0x000fe200078410ff */
[----:B------:R-:W-:Y:S02]  /*40390*/  ULDC UR15, c[0x0][0x248] ;  /* 0x00009200000f7ab9 */ /* 0x000fe40000000800 */
[----:B------:R-:W-:Y:S01]  /*403a0*/  STL.64 [R1+0x9c0], R12 ;  /* 0x0009c00c01007387 */ /* 0x000fe20000100a00 */
[----:B------:R-:W-:Y:S01]  /*403b0*/  VIADD R154, R155, UR16 ;  /* 0x000000109b9a7c36 */ /* 0x000fe20008000000 */
[----:B------:R-:W-:Y:S01]  /*403c0*/  LEA.HI.X.SX32 R9, R15, R0, 0x2, P2 ;  /* 0x000000000f097211 */ /* 0x000fe200010f16ff */
[----:B------:R-:W-:Y:S01]  /*403d0*/  ULDC UR16, c[0x0][0x248] ;  /* 0x0000920000107ab9 */ /* 0x000fe20000000800 */
[----:B------:R1:W-:Y:S01]  /*403e0*/  STL.64 [R1+0x9b8], R10 ;  /* 0x0009b80a01007387 */ /* 0x0003e20000100a00 */
[----:B------:R-:W-:Y:S01]  /*403f0*/  VIADD R156, R154, UR17 ;  /* 0x000000119a9c7c36 */ /* 0x000fe20008000000 */
[----:B------:R-:W-:Y:S01]  /*40400*/  ULDC UR17, c[0x0][0x248] ;  /* 0x0000920000117ab9 */ /* 0x000fe20000000800 */
[----:B-1----:R-:W-:-:S04]  /*40410*/  LEA R10, P1, R152, R2, 0x2 ;  /* 0x00000002980a7211 */ /* 0x002fc800078210ff */
[----:B------:R-:W-:Y:S02]  /*40420*/  LEA.HI.X.SX32 R11, R152, R0, 0x2, P1 ;  /* 0x00000000980b7211 */ /* 0x000fe400008f16ff */
[C---:B------:R-:W-:Y:S01]  /*40430*/  LEA R14, P1, R155.reuse, R2, 0x2 ;  /* 0x000000029b0e7211 */ /* 0x040fe200078210ff */
[----:B------:R-:W-:Y:S01]  /*40440*/  VIADD R157, R156, UR18 ;  /* 0x000000129c9d7c36 */ /* 0x000fe20008000000 */
[----:B------:R-:W-:Y:S01]  /*40450*/  ULDC UR18, c[0x0][0x248] ;  /* 0x0000920000127ab9 */ /* 0x000fe20000000800 */
[----:B------:R-:W-:Y:S01]  /*40460*/  STL.64 [R1+0x9b0], R10 ;  /* 0x0009b00a01007387 */ /* 0x000fe20000100a00 */
[----:B------:R-:W-:-:S03]  /*40470*/  LEA.HI.X.SX32 R15, R155, R0, 0x2, P1 ;  /* 0x000000009b0f7211 */ /* 0x000fc600008f16ff */
[----:B------:R1:W-:Y:S01]  /*40480*/  STL.64 [R1+0x9a8], R8 ;  /* 0x0009a80801007387 */ /* 0x0003e20000100a00 */
[C---:B------:R-:W-:Y:S01]  /*40490*/  LEA R92, P1, R156.reuse, R2, 0x2 ;  /* 0x000000029c5c7211 */ /* 0x040fe200078210ff */
[----:B------:R-:W-:Y:S01]  /*404a0*/  VIADD R163, R157, UR19 ;  /* 0x000000139da37c36 */ /* 0x000fe20008000000 */
[----:B------:R-:W-:Y:S01]  /*404b0*/  ULDC UR19, c[0x0][0x248] ;  /* 0x0000920000137ab9 */ /* 0x000fe20000000800 */
[----:B------:R3:W-:Y:S01]  /*404c0*/  STL.64 [R1+0x9a0], R14 ;  /* 0x0009a00e01007387 */ /* 0x0007e20000100a00 */
[----:B------:R-:W-:Y:S01]  /*404d0*/  LEA.HI.X.SX32 R93, R156, R0, 0x2, P1 ;  /* 0x000000009c5d7211 */ /* 0x000fe200008f16ff */
[----:B------:R-:W-:Y:S01]  /*404e0*/  VIADD R162, R163, UR20 ;  /* 0x00000014a3a27c36 */ /* 0x000fe20008000000 */
[----:B-1----:R-:W-:Y:S01]  /*404f0*/  LEA R8, P2, R154, R2, 0x2 ;  /* 0x000000029a087211 */ /* 0x002fe200078410ff */
[----:B------:R-:W-:-:S03]  /*40500*/  ULDC UR20, c[0x0][0x248] ;  /* 0x0000920000147ab9 */ /* 0x000fc60000000800 */
[----:B------:R-:W-:Y:S02]  /*40510*/  LEA.HI.X.SX32 R9, R154, R0, 0x2, P2 ;  /* 0x000000009a097211 */ /* 0x000fe400010f16ff */
[-C--:B---3--:R-:W-:Y:S02]  /*40520*/  LEA R14, P2, R157, R2.reuse, 0x2 ;  /* 0x000000029d0e7211 */ /* 0x088fe400078410ff */
[----:B------:R-:W-:Y:S01]  /*40530*/  LEA R94, P1, R163, R2, 0x2 ;  /* 0x00000002a35e7211 */ /* 0x000fe200078210ff */
[----:B------:R-:W-:Y:S01]  /*40540*/  STL.64 [R1+0x998], R8 ;  /* 0x0009980801007387 */ /* 0x000fe20000100a00 */
[-C--:B------:R-:W-:Y:S01]  /*40550*/  LEA.HI.X.SX32 R15, R157, R0.reuse, 0x2, P2 ;  /* 0x000000009d0f7211 */ /* 0x080fe200010f16ff */
[----:B------:R-:W-:Y:S01]  /*40560*/  VIADD R164, R162, UR21 ;  /* 0x00000015a2a47c36 */ /* 0x000fe20008000000 */
[----:B------:R-:W-:Y:S01]  /*40570*/  LEA.HI.X.SX32 R95, R163, R0, 0x2, P1 ;  /* 0x00000000a35f7211 */ /* 0x000fe200008f16ff */
[----:B------:R1:W-:Y:S01]  /*40580*/  STL.64 [R1+0x990], R92 ;  /* 0x0009905c01007387 */ /* 0x0003e20000100a00 */
[----:B------:R-:W-:Y:S01]  /*40590*/  ULDC UR21, c[0x0][0x248] ;  /* 0x0000920000157ab9 */ /* 0x000fe20000000800 */
[----:B------:R-:W-:Y:S01]  /*405a0*/  VIADD R161, R164, UR22 ;  /* 0x00000016a4a17c36 */ /* 0x000fe20008000000 */
[----:B------:R-:W-:Y:S01]  /*405b0*/  ULDC UR22, c[0x0][0x248] ;  /* 0x0000920000167ab9 */ /* 0x000fe20000000800 */
[----:B------:R-:W-:Y:S01]  /*405c0*/  STL.64 [R1+0x988], R14 ;  /* 0x0009880e01007387 */ /* 0x000fe20000100a00 */
        /* <DEDUP_REMOVED lines=29> */
[----:B---3--:R-:W-:Y:S02]  /*407a0*/  LEA R92, P2, R153, R2, 0x2 ;  /* 0x00000002995c7211 */ /* 0x008fe400078410ff */
        /* <DEDUP_REMOVED lines=15> */
[----:B------:R-:W-:Y:S01]  /*408a0*/  IMAD.MOV.U32 R147, RZ, RZ, R151 ;  /* 0x000000ffff937224 */ /* 0x000fe200078e0097 */
[----:B------:R-:W-:Y:S01]  /*408b0*/  ULDC UR31, c[0x0][0x22c] ;  /* 0x00008b00001f7ab9 */ /* 0x000fe20000000800 */
[----:B------:R-:W-:Y:S01]  /*408c0*/  VIADD R8, R9, UR32 ;  /* 0x0000002009087c36 */ /* 0x000fe20008000000 */
[----:B------:R1:W-:Y:S01]  /*408d0*/  STL.64 [R1+0x938], R92 ;  /* 0x0009385c01007387 */ /* 0x0003e20000100a00 */
[----:B------:R-:W-:Y:S01]  /*408e0*/  LEA.HI.X.SX32 R13, R11, R0, 0x2, P1 ;  /* 0x000000000b0d7211 */ /* 0x000fe200008f16ff */
[----:B------:R-:W-:Y:S01]  /*408f0*/  IMAD.MOV.U32 R142, RZ, RZ, R146 ;  /* 0x000000ffff8e7224 */ /* 0x000fe200078e0092 */
        /* <DEDUP_REMOVED lines=22> */
[----:B------:R-:W-:Y:S01]  /*40a60*/  STL.64 [R1+0x910], R8 ;  /* 0x0009100801007387 */ /* 0x000fe20000100a00 */
[----:B------:R-:W-:Y:S01]  /*40a70*/  ULDC UR10, c[0x0][0x248] ;  /* 0x00009200000a7ab9 */ /* 0x000fe20000000800 */
[----:B-1----:R-:W-:-:S04]  /*40a80*/  LEA R12, P2, R14, R2, 0x2 ;  /* 0x000000020e0c7211 */ /* 0x002fc800078410ff */
[----:B------:R-:W-:Y:S02]  /*40a90*/  LEA.HI.X.SX32 R13, R14, R0, 0x2, P2 ;  /* 0x000000000e0d7211 */ /* 0x000fe400010f16ff */
[----:B------:R-:W-:Y:S01]  /*40aa0*/  LEA R14, P1, R154, R2, 0x2 ;  /* 0x000000029a0e7211 */ /* 0x000fe200078210ff */
[----:B------:R-:W-:Y:S01]  /*40ab0*/  VIADD R157, R160, UR11 ;  /* 0x0000000ba09d7c36 */ /* 0x000fe20008000000 */
[----:B------:R-:W-:Y:S01]  /*40ac0*/  ULDC UR11, c[0x0][0x248] ;  /* 0x00009200000b7ab9 */ /* 0x000fe20000000800 */
[----:B------:R1:W-:Y:S01]  /*40ad0*/  STL.64 [R1+0x908], R12 ;  /* 0x0009080c01007387 */ /* 0x0003e20000100a00 */
[----:B------:R-:W-:Y:S01]  /*40ae0*/  LEA.HI.X.SX32 R15, R154, R0, 0x2, P1 ;  /* 0x000000009a0f7211 */ /* 0x000fe200008f16ff */
[----:B------:R-:W-:Y:S01]  /*40af0*/  VIADD R159, R157, UR12 ;  /* 0x0000000c9d9f7c36 */ /* 0x000fe20008000000 */
[C---:B------:R-:W-:Y:S01]  /*40b00*/  LEA R92, P1, R160.reuse, R2, 0x2 ;  /* 0x00000002a05c7211 */ /* 0x040fe200078210ff */
[----:B------:R-:W-:Y:S02]  /*40b10*/  ULDC UR12, c[0x0][0x248] ;  /* 0x00009200000c7ab9 */ /* 0x000fe40000000800 */
[----:B------:R3:W-:Y:S01]  /*40b20*/  STL.64 [R1+0x900], R14 ;  /* 0x0009000e01007387 */ /* 0x0007e20000100a00 */
[----:B------:R-:W-:-:S02]  /*40b30*/  LEA.HI.X.SX32 R93, R160, R0, 0x2, P1 ;  /* 0x00000000a05d7211 */ /* 0x000fc400008f16ff */
[CC--:B-1----:R-:W-:Y:S01]  /*40b40*/  LEA R12, P2, R156.reuse, R2.reuse, 0x2 ;  /* 0x000000029c0c7211 */ /* 0x0c2fe200078410ff */
[C---:B------:R-:W-:Y:S01]  /*40b50*/  VIADD R158, R159.reuse, UR13 ;  /* 0x0000000d9f9e7c36 */ /* 0x040fe20008000000 */
[----:B------:R-:W-:Y:S01]  /*40b60*/  LEA R94, P1, R159, R2, 0x2 ;  /* 0x000000029f5e7211 */ /* 0x000fe200078210ff */
[----:B------:R-:W-:Y:S01]  /*40b70*/  ULDC UR13, c[0x0][0x248] ;  /* 0x00009200000d7ab9 */ /* 0x000fe20000000800 */
[----:B------:R-:W-:Y:S02]  /*40b80*/  LEA.HI.X.SX32 R13, R156, R0, 0x2, P2 ;  /* 0x000000009c0d7211 */ /* 0x000fe400010f16ff */
[----:B---3--:R-:W-:-:S03]  /*40b90*/  LEA R14, P2, R157, R2, 0x2 ;  /* 0x000000029d0e7211 */ /* 0x008fc600078410ff */
[----:B------:R-:W-:Y:S01]  /*40ba0*/  STL.64 [R1+0x8f8], R12 ;  /* 0x0008f80c01007387 */ /* 0x000fe20000100a00 */
[-C--:B------:R-:W-:Y:S01]  /*40bb0*/  LEA.HI.X.SX32 R15, R157, R0.reuse, 0x2, P2 ;  /* 0x000000009d0f7211 */ /* 0x080fe200010f16ff */
[C---:B------:R-:W-:Y:S01]  /*40bc0*/  VIADD R155, R158.reuse, UR14 ;  /* 0x0000000e9e9b7c36 */ /* 0x040fe20008000000 */
        /* <DEDUP_REMOVED lines=107> */
[----:B------:R-:W-:Y:S01]  /*41280*/  IMAD.MOV.U32 R145, RZ, RZ, R149 ;  /* 0x000000ffff917224 */ /* 0x000fe200078e0095 */
[----:B------:R-:W-:Y:S01]  /*41290*/  ULDC UR10, c[0x0][0x22c] ;  /* 0x00008b00000a7ab9 */ /* 0x000fe20000000800 */
[----:B------:R-:W-:Y:S01]  /*412a0*/  VIADD R153, R154, UR11 ;  /* 0x0000000b9a997c36 */ /* 0x000fe20008000000 */
[----:B------:R3:W-:Y:S01]  /*412b0*/  STL.64 [R1+0x840], R10 ;  /* 0x0008400a01007387 */ /* 0x0007e20000100a00 */
[----:B-1----:R-:W-:Y:S01]  /*412c0*/  LEA R92, P2, R12, R2, 0x2 ;  /* 0x000000020c5c7211 */ /* 0x002fe200078410ff */
[----:B------:R-:W-:Y:S01]  /*412d0*/  IMAD.MOV.U32 R148, RZ, RZ, R17 ;  /* 0x000000ffff947224 */ /* 0x000fe200078e0011 */
[----:B------:R-:W-:-:S02]  /*412e0*/  ULDC UR11, c[0x0][0x22c] ;  /* 0x00008b00000b7ab9 */ /* 0x000fc40000000800 */
[----:B------:R-:W-:Y:S01]  /*412f0*/  LEA.HI.X.SX32 R93, R12, R0, 0x2, P2 ;  /* 0x000000000c5d7211 */ /* 0x000fe200010f16ff */
[----:B------:R-:W-:Y:S01]  /*41300*/  VIADD R152, R153, UR12 ;  /* 0x0000000c99987c36 */ /* 0x000fe20008000000 */
[----:B------:R-:W-:Y:S01]  /*41310*/  LEA R8, P2, R14, R2, 0x2 ;  /* 0x000000020e087211 */ /* 0x000fe200078410ff */
[----:B------:R-:W-:Y:S01]  /*41320*/  IMAD.MOV.U32 R146, RZ, RZ, R150 ;  /* 0x000000ffff927224 */ /* 0x000fe200078e0096 */
[----:B------:R-:W-:Y:S01]  /*41330*/  ULDC UR12, c[0x0][0x22c] ;  /* 0x00008b00000c7ab9 */ /* 0x000fe20000000800 */
[----:B------:R1:W-:Y:S01]  /*41340*/  STL.64 [R1+0x838], R92 ;  /* 0x0008385c01007387 */ /* 0x0003e20000100a00 */
[----:B------:R-:W-:Y:S01]  /*41350*/  VIADD R13, R152, UR7 ;  /* 0x00000007980d7c36 */ /* 0x000fe20008000000 */
[----:B------:R-:W-:Y:S01]  /*41360*/  LEA.HI.X.SX32 R9, R14, R0, 0x2, P2 ;  /* 0x000000000e097211 */ /* 0x000fe200010f16ff */
[----:B------:R-:W-:Y:S02]  /*41370*/  ULDC UR7, c[0x0][0x248] ;  /* 0x0000920000077ab9 */ /* 0x000fe40000000800 */
[----:B---3--:R-:W-:Y:S01]  /*41380*/  VIADD R11, R13, UR8 ;  /* 0x000000080d0b7c36 */ /* 0x008fe20008000000 */
[----:B------:R-:W-:Y:S01]  /*41390*/  ULDC UR8, c[0x0][0x248] ;  /* 0x0000920000087ab9 */ /* 0x000fe20000000800 */
[----:B-1----:R-:W-:-:S04]  /*413a0*/  LEA R92, P1, R15, R2, 0x2 ;  /* 0x000000020f5c7211 */ /* 0x002fc800078210ff */
[----:B------:R-:W-:Y:S02]  /*413b0*/  LEA.HI.X.SX32 R93, R15, R0, 0x2, P1 ;  /* 0x000000000f5d7211 */ /* 0x000fe400008f16ff */
[----:B------:R-:W-:-:S03]  /*413c0*/  LEA R14, P1, R154, R2, 0x2 ;  /* 0x000000029a0e7211 */ /* 0x000fc600078210ff */
[----:B------:R1:W-:Y:S01]  /*413d0*/  STL.64 [R1+0x830], R92 ;  /* 0x0008305c01007387 */ /* 0x0003e20000100a00 */
[----:B------:R-:W-:Y:S01]  /*413e0*/  IADD3 R10, R11, UR9, RZ ;  /* 0x000000090b0a7c10 */ /* 0x000fe2000fffe0ff */
[----:B------:R-:W-:Y:S01]  /*413f0*/  IMAD.MOV.U32 R149, RZ, RZ, R22 ;  /* 0x000000ffff957224 */ /* 0x000fe200078e0016 */
[----:B------:R-:W-:Y:S01]  /*41400*/  LEA.HI.X.SX32 R15, R154, R0, 0x2, P1 ;  /* 0x000000009a0f7211 */ /* 0x000fe200008f16ff */
[----:B------:R3:W-:Y:S01]  /*41410*/  STL.64 [R1+0x828], R8 ;  /* 0x0008280801007387 */ /* 0x0007e20000100a00 */
[----:B--2---:R-:W-:Y:S01]  /*41420*/  IMAD.MOV.U32 R150, RZ, RZ, R21 ;  /* 0x000000ffff967224 */ /* 0x004fe200078e0015 */
[----:B------:R-:W-:Y:S01]  /*41430*/  ULDC UR9, c[0x0][0x22c] ;  /* 0x00008b0000097ab9 */ /* 0x000fe20000000800 */
[----:B-1----:R-:W-:-:S04]  /*41440*/  LEA R92, P2, R153, R2, 0x2 ;  /* 0x00000002995c7211 */ /* 0x002fc800078410ff */
[----:B------:R-:W-:Y:S01]  /*41450*/  LEA.HI.X.SX32 R93, R153, R0, 0x2, P2 ;  /* 0x00000000995d7211 */ /* 0x000fe200010f16ff */
[----:B---3--:R-:W-:Y:S01]  /*41460*/  VIADD R9, R10, UR7 ;  /* 0x000000070a097c36 */ /* 0x008fe20008000000 */
[----:B------:R-:W-:Y:S01]  /*41470*/  STL.64 [R1+0x820], R14 ;  /* 0x0008200e01007387 */ /* 0x000fe20000100a00 */
[----:B------:R-:W-:-:S03]  /*41480*/  ULDC UR7, c[0x0][0x248] ;  /* 0x0000920000077ab9 */ /* 0x000fc60000000800 */
[----:B------:R1:W-:Y:S01]  /*41490*/  STL.64 [R1+0x818], R92 ;  /* 0x0008185c01007387 */ /* 0x0003e20000100a00 */
[----:B------:R-:W-:Y:S01]  /*414a0*/  VIADD R8, R9, UR8 ;  /* 0x0000000809087c36 */ /* 0x000fe20008000000 */
[CC--:B------:R-:W-:Y:S01]  /*414b0*/  LEA R94, P2, R13.reuse, R2.reuse, 0x2 ;  /* 0x000000020d5e7211 */ /* 0x0c0fe200078410ff */
[----:B------:R-:W-:Y:S01]  /*414c0*/  IMAD.MOV.U32 R117, RZ, RZ, R125 ;  /* 0x000000ffff757224 */ /* 0x000fe200078e007d */
[----:B------:R-:W-:Y:S01]  /*414d0*/  ULDC UR8, c[0x0][0x22c] ;  /* 0x00008b0000087ab9 */ /* 0x000fe20000000800 */
[----:B------:R-:W-:Y:S01]  /*414e0*/  VIADD R12, R8, UR7 ;  /* 0x00000007080c7c36 */ /* 0x000fe20008000000 */
[----:B-1----:R-:W-:Y:S01]  /*414f0*/  LEA R92, P1, R152, R2, 0x2 ;  /* 0x00000002985c7211 */ /* 0x002fe200078210ff */
[----:B------:R-:W-:Y:S01]  /*41500*/  VIADD R14, R6, 0x6 ;  /* 0x00000006060e7836 */ /* 0x000fe20000000000 */
[-C--:B------:R-:W-:Y:S01]  /*41510*/  LEA.HI.X.SX32 R95, R13, R0.reuse, 0x2, P2 ;  /* 0x000000000d5f7211 */ /* 0x080fe200010f16ff */
[----:B------:R-:W-:Y:S01]  /*41520*/  ULDC UR7, c[0x0][0x22c] ;  /* 0x00008b0000077ab9 */ /* 0x000fe20000000800 */
[----:B------:R-:W-:-:S05]  /*41530*/  LEA.HI.X.SX32 R93, R152, R0, 0x2, P1 ;  /* 0x00000000985d7211 */ /* 0x000fca00008f16ff */
[----:B------:R1:W-:Y:S04]  /*41540*/  STL.64 [R1+0x810], R92 ;  /* 0x0008105c01007387 */ /* 0x0003e80000100a00 */
[----:B------:R2:W-:Y:S01]  /*41550*/  STL.64 [R1+0x808], R94 ;  /* 0x0008085e01007387 */ /* 0x0005e20000100a00 */
[----:B-1----:R-:W-:-:S04]  /*41560*/  LEA R92, P1, R12, R2, 0x2 ;  /* 0x000000020c5c7211 */ /* 0x002fc800078210ff */
[----:B------:R-:W-:Y:S02]  /*41570*/  LEA.HI.X.SX32 R93, R12, R0, 0x2, P1 ;  /* 0x000000000c5d7211 */ /* 0x000fe400008f16ff */
[----:B--2---:R-:W-:-:S03]  /*41580*/  LEA R94, P2, R11, R2, 0x2 ;  /* 0x000000020b5e7211 */ /* 0x004fc600078410ff */
[----:B------:R1:W-:Y:S01]  /*41590*/  STL.64 [R1+0x800], R92 ;  /* 0x0008005c01007387 */ /* 0x0003e20000100a00 */
[----:B------:R-:W-:Y:S02]  /*415a0*/  LEA.HI.X.SX32 R95, R11, R0, 0x2, P2 ;  /* 0x000000000b5f7211 */ /* 0x000fe400010f16ff */
[----:B-1----:R-:W-:-:S04]  /*415b0*/  LEA R92, P1, R10, R2, 0x2 ;  /* 0x000000020a5c7211 */ /* 0x002fc800078210ff */
[----:B------:R-:W-:Y:S01]  /*415c0*/  LEA.HI.X.SX32 R93, R10, R0, 0x2, P1 ;  /* 0x000000000a5d7211 */ /* 0x000fe200008f16ff */
[----:B------:R1:W-:Y:S04]  /*415d0*/  STL.64 [R1+0x7f8], R94 ;  /* 0x0007f85e01007387 */ /* 0x0003e80000100a00 */
[----:B------:R2:W-:Y:S01]  /*415e0*/  STL.64 [R1+0x7f0], R92 ;  /* 0x0007f05c01007387 */ /* 0x0005e20000100a00 */
[CC--:B-1----:R-:W-:Y:S02]  /*415f0*/  LEA R94, P2, R9.reuse, R2.reuse, 0x2 ;  /* 0x00000002095e7211 */ /* 0x0c2fe400078410ff */
[----:B--2---:R-:W-:Y:S02]  /*41600*/  LEA R92, P1, R8, R2, 0x2 ;  /* 0x00000002085c7211 */ /* 0x004fe400078210ff */
[----:B------:R-:W-:-:S02]  /*41610*/  LEA.HI.X.SX32 R95, R9, R0, 0x2, P2 ;  /* 0x00000000095f7211 */ /* 0x000fc400010f16ff */
[----:B------:R-:W-:Y:S01]  /*41620*/  LEA.HI.X.SX32 R93, R8, R0, 0x2, P1 ;  /* 0x00000000085d7211 */ /* 0x000fe200008f16ff */
[----:B------:R-:W-:Y:S02]  /*41630*/  VIADD R13, R6, 0x5 ;  /* 0x00000005060d7836 */ /* 0x000fe40000000000 */
[----:B------:R-:W-:Y:S01]  /*41640*/  STL.64 [R1+0x7e8], R94 ;  /* 0x0007e85e01007387 */ /* 0x000fe20000100a00 */
[----:B------:R-:W-:Y:S01]  /*41650*/  ISETP.LT.AND P2, PT, R14, UR7, !P0 ;  /* 0x000000070e007c0c */ /* 0x000fe2000c741270 */
[----:B------:R-:W-:Y:S02]  /*41660*/  ULDC UR7, c[0x0][0x22c] ;  /* 0x00008b0000077ab9 */ /* 0x000fe40000000800 */
[----:B------:R-:W-:Y:S04]  /*41670*/  STL.64 [R1+0x7e0], R92 ;  /* 0x0007e05c01007387 */ /* 0x000fe80000100a00 */
[----:B------:R-:W2:Y:S01]  /*41680*/  LDL.LU R151, [R1+0x44] ;  /* 0x0000440001977983 */ /* 0x000ea20000300800 */
[----:B------:R-:W-:Y:S01]  /*41690*/  ISETP.LT.AND P1, PT, R13, UR7, !P0 ;  /* 0x000000070d007c0c */ /* 0x000fe2000c721270 */
[----:B------:R-:W-:-:S02]  /*416a0*/  IMAD.MOV.U32 R8, RZ, RZ, R120 ;  /* 0x000000ffff087224 */ /* 0x000fc400078e0078 */
[----:B------:R-:W-:Y:S01]  /*416b0*/  IMAD.MOV.U32 R10, RZ, RZ, R122 ;  /* 0x000000ffff0a7224 */ /* 0x000fe200078e007a */
[----:B------:R-:W3:Y:S01]  /*416c0*/  LDL.LU R17, [R1+0x4c] ;  /* 0x00004c0001117983 */ /* 0x000ee20000300800 */
[----:B------:R-:W-:Y:S02]  /*416d0*/  IMAD.MOV.U32 R9, RZ, RZ, R121 ;  /* 0x000000ffff097224 */ /* 0x000fe400078e0079 */
[----:B------:R-:W-:Y:S01]  /*416e0*/  IMAD.MOV.U32 R11, RZ, RZ, R123 ;  /* 0x000000ffff0b7224 */ /* 0x000fe200078e007b */
[----:B------:R-:W4:Y:S01]  /*416f0*/  LDL.LU R22, [R1+0x450] ;  /* 0x0004500001167983 */ /* 0x000f220000300800 */
[----:B------:R-:W-:Y:S01]  /*41700*/  LOP3.LUT R2, R124, 0x7f, RZ, 0xc0, !PT ;  /* 0x0000007f7c027812 */ /* 0x000fe200078ec0ff */
[----:B------:R-:W-:Y:S02]  /*41710*/  IMAD.MOV.U32 R118, RZ, RZ, R126 ;  /* 0x000000ffff767224 */ /* 0x000fe400078e007e */
[----:B------:R-:W-:Y:S01]  /*41720*/  IMAD.MOV.U32 R125, RZ, RZ, R133 ;  /* 0x000000ffff7d7224 */ /* 0x000fe200078e0085 */
[----:B------:R-:W4:Y:S01]  /*41730*/  LDL.LU R21, [R1+0x458] ;  /* 0x0004580001157983 */ /* 0x000f220000300800 */
[----:B------:R-:W-:Y:S01]  /*41740*/  IMAD.MOV.U32 R119, RZ, RZ, R127 ;  /* 0x000000ffff777224 */ /* 0x000fe200078e007f */
[----:B------:R-:W-:Y:S01]  /*41750*/  @P2 LOP3.LUT R3, R3, 0x10, RZ, 0xfc, !PT ;  /* 0x0000001003032812 */ /* 0x000fe200078efcff */
[C---:B------:R-:W-:Y:S01]  /*41760*/  VIADD R152, R6.reuse, 0x39 ;  /* 0x0000003906987836 */ /* 0x040fe20000000000 */
[----:B------:R-:W2:Y:S01]  /*41770*/  LDL.LU R12, [R1+0x404] ;  /* 0x00040400010c7983 */ /* 0x000ea20000300800 */
[----:B------:R-:W-:Y:S01]  /*41780*/  VIADD R153, R6, 0x3a ;  /* 0x0000003a06997836 */ /* 0x000fe20000000000 */
[----:B------:R-:W-:-:S02]  /*41790*/  ULDC UR7, c[0x0][0x22c] ;  /* 0x00008b0000077ab9 */ /* 0x000fc40000000800 */
[----:B------:R-:W2:Y:S04]  /*417a0*/  LDL.LU R13, [R1+0x40c] ;  /* 0x00040c00010d7983 */ /* 0x000ea80000300800 */
[----:B------:R-:W2:Y:S04]  /*417b0*/  LDL.LU R14, [R1+0x4] ;  /* 0x00000400010e7983 */ /* 0x000ea80000300800 */
[----:B------:R-:W2:Y:S04]  /*417c0*/  LDL.LU R15, [R1+0xc] ;  /* 0x00000c00010f7983 */ /* 0x000ea80000300800 */
[----:B------:R1:W-:Y:S04]  /*417d0*/  STSM.16.M88.4 [R4], R8 ;  /* 0x0000000804007844 */ /* 0x0003e80000000200 */
[----:B-1----:R-:W4:Y:S04]  /*417e0*/  LDL.LU R8, [R1+0x410] ;  /* 0x0004100001087983 */ /* 0x002f280000300800 */
[----:B------:R-:W4:Y:S04]  /*417f0*/  LDL.LU R9, [R1+0x418] ;  /* 0x0004180001097983 */ /* 0x000f280000300800 */
[----:B------:R-:W4:Y:S04]  /*41800*/  LDL.LU R10, [R1+0x10] ;  /* 0x00001000010a7983 */ /* 0x000f280000300800 */
[----:B------:R-:W4:Y:S01]  /*41810*/  LDL.LU R11, [R1+0x18] ;  /* 0x00001800010b7983 */ /* 0x000f220000300800 */
[----:B------:R-:W-:Y:S01]  /*41820*/  BAR.SYNC.DEFER_BLOCKING 0x0 ;  /* 0x0000000000007b1d */ /* 0x000fe20000010000 */
[----:B------:R-:W-:Y:S01]  /*41830*/  LEA R0, R2, UR6, 0x4 ;  /* 0x0000000602007c11 */ /* 0x000fe2000f8e20ff */
        /* <DEDUP_REMOVED lines=8> */
[----:B------:R-:W-:Y:S01]  /*418c0*/  LOP3.LUT R3, R3, 0xfffffff7, RZ, 0xc0, !PT ;  /* 0xfffffff703037812 */ /* 0x000fe200078ec0ff */
[----:B------:R-:W-:Y:S01]  /*418d0*/  VIADD R2, R6, 0x1 ;  /* 0x0000000106027836 */ /* 0x000fe20000000000 */
[----:B------:R-:W-:Y:S01]  /*418e0*/  ULDC UR6, c[0x0][0x22c] ;  /* 0x00008b0000067ab9 */ /* 0x000fe20000000800 */
[----:B------:R-:W1:Y:S01]  /*418f0*/  LDS.128 R92, [R0] ;  /* 0x00000000005c7984 */ /* 0x000e620000000c00 */
[----:B------:R-:W-:Y:S01]  /*41900*/  BAR.SYNC.DEFER_BLOCKING 0x0 ;  /* 0x0000000000007b1d */ /* 0x000fe20000010000 */
        /* <DEDUP_REMOVED lines=14> */
[----:B-1----:R-:W-:Y:S04]  /*419f0*/  STL.64 [R1+0x7d0], R92 ;  /* 0x0007d05c01007387 */ /* 0x002fe80000100a00 */
[----:B------:R-:W-:Y:S04]  /*41a00*/  STL.64 [R1+0x7d8], R94 ;  /* 0x0007d85e01007387 */ /* 0x000fe80000100a00 */
[----:B--2---:R-:W-:Y:S01]  /*41a10*/  STSM.16.M88.4 [R4], R12 ;  /* 0x0000000c04007844 */ /* 0x004fe20000000200 */
[----:B------:R-:W-:Y:S06]  /*41a20*/  BAR.SYNC.DEFER_BLOCKING 0x0 ;  /* 0x0000000000007b1d */ /* 0x000fec0000010000 */
[----:B------:R-:W1:Y:S01]  /*41a30*/  LDS.128 R12, [R0] ;  /* 0x00000000000c7984 */ /* 0x000e620000000c00 */
[----:B------:R-:W-:-:S02]  /*41a40*/  IMAD.MOV.U32 R143, RZ, RZ, R151 ;  /* 0x000000ffff8f7224 */ /* 0x000fc400078e0097 */
[----:B---3--:R-:W-:Y:S01]  /*41a50*/  IMAD.MOV.U32 R144, RZ, RZ, R17 ;  /* 0x000000ffff907224 */ /* 0x008fe200078e0011 */
[----:B------:R-:W-:Y:S01]  /*41a60*/  BAR.SYNC.DEFER_BLOCKING 0x0 ;  /* 0x0000000000007b1d */ /* 0x000fe20000010000 */
[----:B----4-:R-:W-:Y:S02]  /*41a70*/  IMAD.MOV.U32 R145, RZ, RZ, R22 ;  /* 0x000000ffff917224 */ /* 0x010fe400078e0016 */
[----:B------:R-:W-:-:S03]  /*41a80*/  IMAD.MOV.U32 R146, RZ, RZ, R21 ;  /* 0x000000ffff927224 */ /* 0x000fc600078e0015 */
[----:B-1----:R1:W-:Y:S04]  /*41a90*/  STL.64 [R1+0x7c0], R12 ;  /* 0x0007c00c01007387 */ /* 0x0023e80000100a00 */
[----:B------:R2:W-:Y:S04]  /*41aa0*/  STL.64 [R1+0x7c8], R14 ;  /* 0x0007c80e01007387 */ /* 0x0005e80000100a00 */
[----:B------:R-:W3:Y:S04]  /*41ab0*/  LDL.LU R147, [R1+0x50] ;  /* 0x0000500001937983 */ /* 0x000ee80000300800 */
[----:B------:R-:W4:Y:S04]  /*41ac0*/  LDL.LU R148, [R1+0x58] ;  /* 0x0000580001947983 */ /* 0x000f280000300800 */
[----:B------:R-:W4:Y:S04]  /*41ad0*/  LDL.LU R149, [R1+0x454] ;  /* 0x0004540001957983 */ /* 0x000f280000300800 */
[----:B------:R-:W4:Y:S04]  /*41ae0*/  LDL.LU R150, [R1+0x45c] ;  /* 0x00045c0001967983 */ /* 0x000f280000300800 */
[----:B------:R-:W4:Y:S04]  /*41af0*/  LDL.LU R151, [R1+0x54] ;  /* 0x0000540001977983 */ /* 0x000f280000300800 */
[----:B------:R-:W4:Y:S04]  /*41b00*/  LDL.LU R17, [R1+0x5c] ;  /* 0x00005c0001117983 */ /* 0x000f280000300800 */
[----:B------:R-:W4:Y:S04]  /*41b10*/  LDL.LU R22, [R1+0x460] ;  /* 0x0004600001167983 */ /* 0x000f280000300800 */
[----:B------:R-:W4:Y:S04]  /*41b20*/  LDL.LU R21, [R1+0x468] ;  /* 0x0004680001157983 */ /* 0x000f280000300800 */
[----:B------:R2:W-:Y:S01]  /*41b30*/  STSM.16.M88.4 [R4], R8 ;  /* 0x0000000804007844 */ /* 0x0005e20000000200 */
[----:B------:R-:W-:Y:S01]  /*41b40*/  BAR.SYNC.DEFER_BLOCKING 0x0 ;  /* 0x0000000000007b1d */ /* 0x000fe20000010000 */
[----:B-1----:R-:W-:-:S02]  /*41b50*/  IMAD.MOV.U32 R12, RZ, RZ, R117 ;  /* 0x000000ffff0c7224 */ /* 0x002fc400078e0075 */
[----:B------:R-:W-:-:S03]  /*41b60*/  IMAD.MOV.U32 R13, RZ, RZ, R118 ;  /* 0x000000ffff0d7224 */ /* 0x000fc600078e0076 */
[----:B------:R-:W1:Y:S01]  /*41b70*/  LDS.128 R92, [R0] ;  /* 0x00000000005c7984 */ /* 0x000e620000000c00 */
[----:B--2---:R-:W-:Y:S02]  /*41b80*/  IMAD.MOV.U32 R14, RZ, RZ, R119 ;  /* 0x000000ffff0e7224 */ /* 0x004fe400078e0077 */
[----:B------:R-:W-:Y:S01]  /*41b90*/  IMAD.MOV.U32 R15, RZ, RZ, R120 ;  /* 0x000000ffff0f7224 */ /* 0x000fe200078e0078 */
[----:B------:R-:W-:Y:S06]  /*41ba0*/  BAR.SYNC.DEFER_BLOCKING 0x0 ;  /* 0x0000000000007b1d */ /* 0x000fec0000010000 */
[----:B------:R-:W-:Y:S02]  /*41bb0*/  STSM.16.M88.4 [R4], R12 ;  /* 0x0000000c04007844 */ /* 0x000fe40000000200 */
[----:B------:R-:W-:Y:S06]  /*41bc0*/  BAR.SYNC.DEFER_BLOCKING 0x0 ;  /* 0x0000000000007b1d */ /* 0x000fec0000010000 */
[----:B------:R-:W2:Y:S01]  /*41bd0*/  LDS.128 R12, [R0] ;  /* 0x00000000000c7984 */ /* 0x000ea20000000c00 */
[----:B------:R-:W-:-:S02]  /*41be0*/  IMAD.MOV.U32 R10, RZ, RZ, R123 ;  /* 0x000000ffff0a7224 */ /* 0x000fc400078e007b */
[----:B------:R-:W-:Y:S01]  /*41bf0*/  IMAD.MOV.U32 R11, RZ, RZ, R124 ;  /* 0x000000ffff0b7224 */ /* 0x000fe200078e007c */
[----:B-1----:R-:W-:Y:S01]  /*41c00*/  STL.64 [R1+0x7b0], R92 ;  /* 0x0007b05c01007387 */ /* 0x002fe20000100a00 */
[----:B------:R-:W-:Y:S02]  /*41c10*/  IMAD.MOV.U32 R123, RZ, RZ, R131 ;  /* 0x000000ffff7b7224 */ /* 0x000fe400078e0083 */
[----:B------:R-:W-:Y:S01]  /*41c20*/  IMAD.MOV.U32 R117, RZ, RZ, R125 ;  /* 0x000000ffff757224 */ /* 0x000fe200078e007d */
[----:B------:R-:W-:Y:S01]  /*41c30*/  STL.64 [R1+0x7b8], R94 ;  /* 0x0007b85e01007387 */ /* 0x000fe20000100a00 */
[----:B------:R-:W-:Y:S02]  /*41c40*/  IMAD.MOV.U32 R124, RZ, RZ, R132 ;  /* 0x000000ffff7c7224 */ /* 0x000fe400078e0084 */
[----:B------:R-:W-:Y:S01]  /*41c50*/  IMAD.MOV.U32 R131, RZ, RZ, R139 ;  /* 0x000000ffff837224 */ /* 0x000fe200078e008b */
[----:B------:R-:W-:Y:S01]  /*41c60*/  BAR.SYNC.DEFER_BLOCKING 0x0 ;  /* 0x0000000000007b1d */ /* 0x000fe20000010000 */
        /* <DEDUP_REMOVED lines=12> */
[----:B--2---:R1:W-:Y:S01]  /*41d30*/  STL.64 [R1+0x7a0], R12 ;  /* 0x0007a00c01007387 */ /* 0x0043e20000100a00 */
[----:B------:R-:W-:-:S03]  /*41d40*/  IMAD.MOV.U32 R128, RZ, RZ, R136 ;  /* 0x000000ffff807224 */ /* 0x000fc600078e0088 */
[----:B------:R2:W-:Y:S01]  /*41d50*/  STL.64 [R1+0x7a8], R14 ;  /* 0x0007a80e01007387 */ /* 0x0005e20000100a00 */
[----:B------:R-:W-:Y:S02]  /*41d60*/  IMAD.MOV.U32 R135, RZ, RZ, R143 ;  /* 0x000000ffff877224 */ /* 0x000fe400078e008f */
[----:B------:R-:W-:Y:S02]  /*41d70*/  IMAD.MOV.U32 R122, RZ, RZ, R130 ;  /* 0x000000ffff7a7224 */ /* 0x000fe400078e0082 */
[----:B------:R-:W-:Y:S02]  /*41d80*/  IMAD.MOV.U32 R129, RZ, RZ, R137 ;  /* 0x000000ffff817224 */ /* 0x000fe400078e0089 */
[----:B------:R-:W-:Y:S02]  /*41d90*/  IMAD.MOV.U32 R136, RZ, RZ, R144 ;  /* 0x000000ffff887224 */ /* 0x000fe400078e0090 */
[----:B------:R-:W-:Y:S02]  /*41da0*/  IMAD.MOV.U32 R130, RZ, RZ, R138 ;  /* 0x000000ffff827224 */ /* 0x000fe400078e008a */
[----:B------:R-:W-:-:S02]  /*41db0*/  IMAD.MOV.U32 R137, RZ, RZ, R145 ;  /* 0x000000ffff897224 */ /* 0x000fc400078e0091 */
[----:B------:R-:W-:Y:S02]  /*41dc0*/  IMAD.MOV.U32 R138, RZ, RZ, R146 ;  /* 0x000000ffff8a7224 */ /* 0x000fe400078e0092 */
[----:B---3--:R-:W-:Y:S02]  /*41dd0*/  IMAD.MOV.U32 R139, RZ, RZ, R147 ;  /* 0x000000ffff8b7224 */ /* 0x008fe400078e0093 */
[----:B------:R-:W3:Y:S01]  /*41de0*/  LDL.LU R147, [R1+0x60] ;  /* 0x0000600001937983 */ /* 0x000ee20000300800 */
[----:B----4-:R-:W-:-:S03]  /*41df0*/  IMAD.MOV.U32 R140, RZ, RZ, R148 ;  /* 0x000000ffff8c7224 */ /* 0x010fc600078e0094 */
[----:B------:R-:W4:Y:S01]  /*41e00*/  LDL.LU R148, [R1+0x68] ;  /* 0x0000680001947983 */ /* 0x000f220000300800 */
[----:B------:R-:W-:-:S03]  /*41e10*/  IMAD.MOV.U32 R141, RZ, RZ, R149 ;  /* 0x000000ffff8d7224 */ /* 0x000fc600078e0095 */
        /* <DEDUP_REMOVED lines=10> */
[----:B------:R-:W4:Y:S04]  /*41ec0*/  LDL.LU R21, [R1+0x478] ;  /* 0x0004780001157983 */ /* 0x000f280000300800 */
[----:B------:R2:W-:Y:S01]  /*41ed0*/  STSM.16.M88.4 [R4], R8 ;  /* 0x0000000804007844 */ /* 0x0005e20000000200 */
[----:B------:R-:W-:Y:S01]  /*41ee0*/  BAR.SYNC.DEFER_BLOCKING 0x0 ;  /* 0x0000000000007b1d */ /* 0x000fe20000010000 */
[----:B-1----:R-:W-:Y:S02]  /*41ef0*/  IMAD.MOV.U32 R12, RZ, RZ, R117 ;  /* 0x000000ffff0c7224 */ /* 0x002fe400078e0075 */
        /* <DEDUP_REMOVED lines=111> */
[----:B------:R-:W-:-:S03]  /*425f0*/  MOV R146, R21 ;  /* 0x0000001500927202 */ /* 0x000fc60000000f00 */
        /* <DEDUP_REMOVED lines=274> */
[----:B------:R-:W-:Y:S01]  /*43720*/  IMAD.MOV.U32 R138, RZ, RZ, R146 ;  /* 0x000000ffff8a7224 */ /* 0x000fe200078e0092 */
[----:B---3--:R-:W-:Y:S02]  /*43730*/  MOV R139, R147 ;  /* 0x00000093008b7202 */ /* 0x008fe40000000f00 */
        /* <DEDUP_REMOVED lines=280> */
[----:B------:R-:W-:Y:S01]  /*448c0*/  IMAD.MOV.U32 R138, RZ, RZ, R146 ;  /* 0x000000ffff8a7224 */ /* 0x000fe200078e0092 */
[----:B--2---:R1:W-:Y:S04]  /*448d0*/  STL.64 [R1+0x620], R12 ;  /* 0x0006200c01007387 */ /* 0x0043e80000100a00 */
[----:B------:R2:W-:Y:S01]  /*448e0*/  STL.64 [R1+0x628], R14 ;  /* 0x0006280e01007387 */ /* 0x0005e20000100a00 */
[----:B------:R-:W-:-:S02]  /*448f0*/  IMAD.MOV.U32 R117, RZ, RZ, R125 ;  /* 0x000000ffff757224 */ /* 0x000fc400078e007d */
[----:B------:R-:W-:Y:S02]  /*44900*/  IMAD.MOV.U32 R118, RZ, RZ, R126 ;  /* 0x000000ffff767224 */ /* 0x000fe400078e007e */
[----:B------:R-:W-:Y:S02]  /*44910*/  IMAD.MOV.U32 R125, RZ, RZ, R133 ;  /* 0x000000ffff7d7224 */ /* 0x000fe400078e0085 */
[----:B------:R-:W-:Y:S02]  /*44920*/  IMAD.MOV.U32 R126, RZ, RZ, R134 ;  /* 0x000000ffff7e7224 */ /* 0x000fe400078e0086 */
[----:B------:R-:W-:Y:S02]  /*44930*/  IMAD.MOV.U32 R133, RZ, RZ, R141 ;  /* 0x000000ffff857224 */ /* 0x000fe400078e008d */
[----:B------:R-:W-:Y:S02]  /*44940*/  IMAD.MOV.U32 R134, RZ, RZ, R142 ;  /* 0x000000ffff867224 */ /* 0x000fe400078e008e */
[----:B---3--:R-:W-:-:S02]  /*44950*/  IMAD.MOV.U32 R139, RZ, RZ, R147 ;  /* 0x000000ffff8b7224 */ /* 0x008fc400078e0093 */
[----:B----4-:R-:W-:Y:S02]  /*44960*/  IMAD.MOV.U32 R140, RZ, RZ, R148 ;  /* 0x000000ffff8c7224 */ /* 0x010fe400078e0094 */
[----:B------:R-:W-:Y:S02]  /*44970*/  IMAD.MOV.U32 R143, RZ, RZ, R149 ;  /* 0x000000ffff8f7224 */ /* 0x000fe400078e0095 */
[----:B------:R-:W3:Y:S01]  /*44980*/  LDL.LU R149, [R1+0x140] ;  /* 0x0001400001957983 */ /* 0x000ee20000300800 */
        /* <DEDUP_REMOVED lines=10> */
[----:B------:R-:W3:Y:S04]  /*44a30*/  LDL.LU R141, [R1+0x524] ;  /* 0x00052400018d7983 */ /* 0x000ee80000300800 */
        /* <DEDUP_REMOVED lines=12> */
[----:B------:R-:W-:-:S03]  /*44b00*/  IMAD.MOV.U32 R8, RZ, RZ, R121 ;  /* 0x000000ffff087224 */ /* 0x000fc600078e0079 */
[----:B-1----:R-:W-:Y:S01]  /*44b10*/  STL.64 [R1+0x610], R92 ;  /* 0x0006105c01007387 */ /* 0x002fe20000100a00 */
[----:B------:R-:W-:Y:S02]  /*44b20*/  IMAD.MOV.U32 R9, RZ, RZ, R122 ;  /* 0x000000ffff097224 */ /* 0x000fe400078e007a */
[----:B------:R-:W-:Y:S01]  /*44b30*/  IMAD.MOV.U32 R121, RZ, RZ, R129 ;  /* 0x000000ffff797224 */ /* 0x000fe200078e0081 */
[----:B------:R-:W-:Y:S01]  /*44b40*/  STL.64 [R1+0x618], R94 ;  /* 0x0006185e01007387 */ /* 0x000fe20000100a00 */
[----:B------:R-:W-:Y:S02]  /*44b50*/  IMAD.MOV.U32 R10, RZ, RZ, R123 ;  /* 0x000000ffff0a7224 */ /* 0x000fe400078e007b */
[----:B------:R-:W-:Y:S01]  /*44b60*/  IMAD.MOV.U32 R122, RZ, RZ, R130 ;  /* 0x000000ffff7a7224 */ /* 0x000fe200078e0082 */
[----:B------:R-:W-:Y:S01]  /*44b70*/  BAR.SYNC.DEFER_BLOCKING 0x0 ;  /* 0x0000000000007b1d */ /* 0x000fe20000010000 */
        /* <DEDUP_REMOVED lines=11> */
[----:B--2---:R1:W-:Y:S04]  /*44c30*/  STL.64 [R1+0x600], R12 ;  /* 0x0006000c01007387 */ /* 0x0043e80000100a00 */
[----:B------:R2:W-:Y:S04]  /*44c40*/  STL.64 [R1+0x608], R14 ;  /* 0x0006080e01007387 */ /* 0x0005e80000100a00 */
[----:B------:R-:W2:Y:S01]  /*44c50*/  LDL.LU R137, [R1+0x124] ;  /* 0x0001240001897983 */ /* 0x000ea20000300800 */
[----:B------:R-:W-:-:S03]  /*44c60*/  IMAD.MOV.U32 R117, RZ, RZ, R125 ;  /* 0x000000ffff757224 */ /* 0x000fc600078e007d */
[----:B------:R-:W2:Y:S01]  /*44c70*/  LDL.LU R138, [R1+0x12c] ;  /* 0x00012c00018a7983 */ /* 0x000ea20000300800 */
[----:B------:R-:W-:-:S03]  /*44c80*/  IMAD.MOV.U32 R118, RZ, RZ, R126 ;  /* 0x000000ffff767224 */ /* 0x000fc600078e007e */
[----:B------:R-:W2:Y:S01]  /*44c90*/  LDL.LU R139, [R1+0x530] ;  /* 0x00053000018b7983 */ /* 0x000ea20000300800 */
[----:B------:R-:W-:-:S03]  /*44ca0*/  IMAD.MOV.U32 R125, RZ, RZ, R133 ;  /* 0x000000ffff7d7224 */ /* 0x000fc600078e0085 */
[----:B------:R-:W2:Y:S01]  /*44cb0*/  LDL.LU R140, [R1+0x538] ;  /* 0x00053800018c7983 */ /* 0x000ea20000300800 */
[----:B------:R-:W-:-:S03]  /*44cc0*/  IMAD.MOV.U32 R126, RZ, RZ, R134 ;  /* 0x000000ffff7e7224 */ /* 0x000fc600078e0086 */
[----:B------:R2:W-:Y:S01]  /*44cd0*/  STSM.16.M88.4 [R4], R8 ;  /* 0x0000000804007844 */ /* 0x0005e20000000200 */
[----:B------:R-:W-:Y:S01]  /*44ce0*/  BAR.SYNC.DEFER_BLOCKING 0x0 ;  /* 0x0000000000007b1d */ /* 0x000fe20000010000 */
[----:B---3--:R-:W-:-:S05]  /*44cf0*/  IMAD.MOV.U32 R135, RZ, RZ, R141 ;  /* 0x000000ffff877224 */ /* 0x008fca00078e008d */
[----:B------:R-:W3:Y:S01]  /*44d00*/  LDS.128 R92, [R0] ;  /* 0x00000000005c7984 */ /* 0x000ee20000000c00 */
[----:B----4-:R-:W-:-:S03]  /*44d10*/  IMAD.MOV.U32 R136, RZ, RZ, R142 ;  /* 0x000000ffff887224 */ /* 0x010fc600078e008e */
[----:B------:R-:W4:Y:S04]  /*44d20*/  LDL.LU R141, [R1+0x130] ;  /* 0x00013000018d7983 */ /* 0x000f280000300800 */
[----:B------:R-:W4:Y:S04]  /*44d30*/  LDL.LU R142, [R1+0x138] ;  /* 0x00013800018e7983 */ /* 0x000f280000300800 */
[----:B------:R-:W4:Y:S04]  /*44d40*/  LDL.LU R133, [R1+0x514] ;  /* 0x0005140001857983 */ /* 0x000f280000300800 */
[----:B------:R-:W4:Y:S01]  /*44d50*/  LDL.LU R134, [R1+0x51c] ;  /* 0x00051c0001867983 */ /* 0x000f220000300800 */
[----:B-1----:R-:W-:-:S02]  /*44d60*/  IMAD.MOV.U32 R12, RZ, RZ, R117 ;  /* 0x000000ffff0c7224 */ /* 0x002fc400078e0075 */
[----:B------:R-:W-:Y:S02]  /*44d70*/  IMAD.MOV.U32 R13, RZ, RZ, R118 ;  /* 0x000000ffff0d7224 */ /* 0x000fe400078e0076 */
[----:B--2---:R-:W-:Y:S02]  /*44d80*/  IMAD.MOV.U32 R14, RZ, RZ, R119 ;  /* 0x000000ffff0e7224 */ /* 0x004fe400078e0077 */
[----:B------:R-:W-:Y:S01]  /*44d90*/  IMAD.MOV.U32 R15, RZ, RZ, R120 ;  /* 0x000000ffff0f7224 */ /* 0x000fe200078e0078 */
[----:B------:R-:W-:Y:S06]  /*44da0*/  BAR.SYNC.DEFER_BLOCKING 0x0 ;  /* 0x0000000000007b1d */ /* 0x000fec0000010000 */
[----:B------:R-:W-:Y:S02]  /*44db0*/  STSM.16.M88.4 [R4], R12 ;  /* 0x0000000c04007844 */ /* 0x000fe40000000200 */
[----:B------:R-:W-:Y:S06]  /*44dc0*/  BAR.SYNC.DEFER_BLOCKING 0x0 ;  /* 0x0000000000007b1d */ /* 0x000fec0000010000 */
[----:B------:R-:W1:Y:S01]  /*44dd0*/  LDS.128 R12, [R0] ;  /* 0x00000000000c7984 */ /* 0x000e620000000c00 */
[----:B------:R-:W-:-:S03]  /*44de0*/  IMAD.MOV.U32 R10, RZ, RZ, R123 ;  /* 0x000000ffff0a7224 */ /* 0x000fc600078e007b */
[----:B---3--:R-:W-:Y:S01]  /*44df0*/  STL.64 [R1+0x4f0], R92 ;  /* 0x0004f05c01007387 */ /* 0x008fe20000100a00 */
[----:B------:R-:W-:-:S03]  /*44e00*/  IMAD.MOV.U32 R11, RZ, RZ, R124 ;  /* 0x000000ffff0b7224 */ /* 0x000fc600078e007c */
[----:B------:R-:W-:Y:S01]  /*44e10*/  STL.64 [R1+0x4f8], R94 ;  /* 0x0004f85e01007387 */ /* 0x000fe20000100a00 */
[----:B------:R-:W-:Y:S02]  /*44e20*/  IMAD.MOV.U32 R123, RZ, RZ, R129 ;  /* 0x000000ffff7b7224 */ /* 0x000fe400078e0081 */
[----:B------:R-:W-:Y:S01]  /*44e30*/  IMAD.MOV.U32 R124, RZ, RZ, R130 ;  /* 0x000000ffff7c7224 */ /* 0x000fe200078e0082 */
[----:B------:R-:W-:Y:S06]  /*44e40*/  BAR.SYNC.DEFER_BLOCKING 0x0 ;  /* 0x0000000000007b1d */ /* 0x000fec0000010000 */
[----:B-1----:R1:W-:Y:S04]  /*44e50*/  STL.64 [R1+0x4e0], R12 ;  /* 0x0004e00c01007387 */ /* 0x0023e80000100a00 */
[----:B------:R2:W-:Y:S04]  /*44e60*/  STL.64 [R1+0x4e8], R14 ;  /* 0x0004e80e01007387 */ /* 0x0005e80000100a00 */
[----:B------:R-:W3:Y:S04]  /*44e70*/  LDL.LU R129, [R1+0x114] ;  /* 0x0001140001817983 */ /* 0x000ee80000300800 */
[----:B------:R-:W3:Y:S01]  /*44e80*/  LDL.LU R130, [R1+0x11c] ;  /* 0x00011c0001827983 */ /* 0x000ee20000300800 */
[----:B------:R-:W-:-:S02]  /*44e90*/  IMAD.MOV.U32 R119, RZ, RZ, R125 ;  /* 0x000000ffff777224 */ /* 0x000fc400078e007d */
[----:B------:R-:W-:Y:S02]  /*44ea0*/  IMAD.MOV.U32 R8, RZ, RZ, R121 ;  /* 0x000000ffff087224 */ /* 0x000fe400078e0079 */
[----:B------:R-:W-:Y:S02]  /*44eb0*/  IMAD.MOV.U32 R120, RZ, RZ, R126 ;  /* 0x000000ffff787224 */ /* 0x000fe400078e007e */
[----:B------:R-:W-:Y:S02]  /*44ec0*/  IMAD.MOV.U32 R125, RZ, RZ, R131 ;  /* 0x000000ffff7d7224 */ /* 0x000fe400078e0083 */
[----:B------:R-:W-:Y:S01]  /*44ed0*/  IMAD.MOV.U32 R9, RZ, RZ, R122 ;  /* 0x000000ffff097224 */ /* 0x000fe200078e007a */
[----:B------:R-:W3:Y:S01]  /*44ee0*/  LDL.LU R131, [R1+0x520] ;  /* 0x0005200001837983 */ /* 0x000ee20000300800 */
[----:B------:R-:W-:Y:S02]  /*44ef0*/  IMAD.MOV.U32 R121, RZ, RZ, R127 ;  /* 0x000000ffff797224 */ /* 0x000fe400078e007f */
[----:B------:R-:W-:-:S02]  /*44f00*/  IMAD.MOV.U32 R126, RZ, RZ, R132 ;  /* 0x000000ffff7e7224 */ /* 0x000fc400078e0084 */
[----:B------:R-:W-:Y:S01]  /*44f10*/  IMAD.MOV.U32 R122, RZ, RZ, R128 ;  /* 0x000000ffff7a7224 */ /* 0x000fe200078e0080 */
[----:B------:R-:W3:Y:S04]  /*44f20*/  LDL.LU R132, [R1+0x528] ;  /* 0x0005280001847983 */ /* 0x000ee80000300800 */
[----:B------:R2:W-:Y:S01]  /*44f30*/  STSM.16.M88.4 [R4], R8 ;  /* 0x0000000804007844 */ /* 0x0005e20000000200 */
[----:B------:R-:W-:Y:S01]  /*44f40*/  BAR.SYNC.DEFER_BLOCKING 0x0 ;  /* 0x0000000000007b1d */ /* 0x000fe20000010000 */
[----:B-1----:R-:W-:Y:S02]  /*44f50*/  IMAD.MOV.U32 R12, RZ, RZ, R119 ;  /* 0x000000ffff0c7224 */ /* 0x002fe400078e0077 */
[----:B------:R-:W-:-:S03]  /*44f60*/  IMAD.MOV.U32 R13, RZ, RZ, R120 ;  /* 0x000000ffff0d7224 */ /* 0x000fc600078e0078 */
[----:B------:R-:W1:Y:S01]  /*44f70*/  LDS.128 R92, [R0] ;  /* 0x00000000005c7984 */ /* 0x000e620000000c00 */
[----:B----4-:R-:W-:-:S03]  /*44f80*/  IMAD.MOV.U32 R127, RZ, RZ, R133 ;  /* 0x000000ffff7f7224 */ /* 0x010fc600078e0085 */
[----:B------:R-:W4:Y:S01]  /*44f90*/  LDL.LU R133, [R1+0x120] ;  /* 0x0001200001857983 */ /* 0x000f220000300800 */
[----:B------:R-:W-:-:S03]  /*44fa0*/  IMAD.MOV.U32 R128, RZ, RZ, R134 ;  /* 0x000000ffff807224 */ /* 0x000fc600078e0086 */
[----:B------:R-:W4:Y:S01]  /*44fb0*/  LDL.LU R134, [R1+0x128] ;  /* 0x0001280001867983 */ /* 0x000f220000300800 */
[----:B--2---:R-:W-:Y:S02]  /*44fc0*/  IMAD.MOV.U32 R14, RZ, RZ, R121 ;  /* 0x000000ffff0e7224 */ /* 0x004fe400078e0079 */
[----:B------:R-:W-:Y:S01]  /*44fd0*/  IMAD.MOV.U32 R15, RZ, RZ, R122 ;  /* 0x000000ffff0f7224 */ /* 0x000fe200078e007a */
[----:B------:R-:W-:Y:S06]  /*44fe0*/  BAR.SYNC.DEFER_BLOCKING 0x0 ;  /* 0x0000000000007b1d */ /* 0x000fec0000010000 */
[----:B------:R-:W-:Y:S02]  /*44ff0*/  STSM.16.M88.4 [R4], R12 ;  /* 0x0000000c04007844 */ /* 0x000fe40000000200 */
[----:B------:R-:W-:Y:S01]  /*45000*/  BAR.SYNC.DEFER_BLOCKING 0x0 ;  /* 0x0000000000007b1d */ /* 0x000fe20000010000 */
[----:B------:R-:W-:-:S02]  /*45010*/  IMAD.MOV.U32 R8, RZ, RZ, R123 ;  /* 0x000000ffff087224 */ /* 0x000fc400078e007b */
[----:B------:R-:W-:-:S03]  /*45020*/  IMAD.MOV.U32 R9, RZ, RZ, R124 ;  /* 0x000000ffff097224 */ /* 0x000fc600078e007c */
[----:B------:R-:W2:Y:S01]  /*45030*/  LDS.128 R12, [R0] ;  /* 0x00000000000c7984 */ /* 0x000ea20000000c00 */
[----:B------:R-:W-:Y:S02]  /*45040*/  IMAD.MOV.U32 R10, RZ, RZ, R125 ;  /* 0x000000ffff0a7224 */ /* 0x000fe400078e007d */
[----:B------:R-:W-:Y:S01]  /*45050*/  IMAD.MOV.U32 R11, RZ, RZ, R126 ;  /* 0x000000ffff0b7224 */ /* 0x000fe200078e007e */
[----:B------:R-:W-:Y:S06]  /*45060*/  BAR.SYNC.DEFER_BLOCKING 0x0 ;  /* 0x0000000000007b1d */ /* 0x000fec0000010000 */
[----:B------:R-:W-:Y:S04]  /*45070*/  STSM.16.M88.4 [R4], R8 ;  /* 0x0000000804007844 */ /* 0x000fe80000000200 */
[----:B-1----:R-:W-:Y:S04]  /*45080*/  STL.64 [R1+0x4d0], R92 ;  /* 0x0004d05c01007387 */ /* 0x002fe80000100a00 */
[----:B------:R-:W-:Y:S01]  /*45090*/  STL.64 [R1+0x4d8], R94 ;  /* 0x0004d85e01007387 */ /* 0x000fe20000100a00 */
[----:B------:R-:W-:Y:S06]  /*450a0*/  BAR.SYNC.DEFER_BLOCKING 0x0 ;  /* 0x0000000000007b1d */ /* 0x000fec0000010000 */
[----:B------:R-:W1:Y:S04]  /*450b0*/  LDS.128 R92, [R0] ;  /* 0x00000000005c7984 */ /* 0x000e680000000c00 */
[----:B--2---:R2:W-:Y:S04]  /*450c0*/  STL.64 [R1+0x4c0], R12 ;  /* 0x0004c00c01007387 */ /* 0x0045e80000100a00 */
[----:B------:R3:W-:Y:S01]  /*450d0*/  STL.64 [R1+0x4c8], R14 ;  /* 0x0004c80e01007387 */ /* 0x0007e20000100a00 */
[----:B--2---:R-:W-:-:S02]  /*450e0*/  IMAD.MOV.U32 R12, RZ, RZ, R127 ;  /* 0x000000ffff0c7224 */ /* 0x004fc400078e007f */
[----:B------:R-:W-:Y:S02]  /*450f0*/  IMAD.MOV.U32 R13, RZ, RZ, R128 ;  /* 0x000000ffff0d7224 */ /* 0x000fe400078e0080 */
[----:B---3--:R-:W-:Y:S02]  /*45100*/  IMAD.MOV.U32 R14, RZ, RZ, R129 ;  /* 0x000000ffff0e7224 */ /* 0x008fe400078e0081 */
[----:B------:R-:W-:Y:S01]  /*45110*/  IMAD.MOV.U32 R15, RZ, RZ, R130 ;  /* 0x000000ffff0f7224 */ /* 0x000fe200078e0082 */
[----:B------:R-:W-:Y:S06]  /*45120*/  BAR.SYNC.DEFER_BLOCKING 0x0 ;  /* 0x0000000000007b1d */ /* 0x000fec0000010000 */
[----:B------:R-:W-:Y:S02]  /*45130*/  STSM.16.M88.4 [R4], R12 ;  /* 0x0000000c04007844 */ /* 0x000fe40000000200 */
[----:B------:R-:W-:Y:S01]  /*45140*/  BAR.SYNC.DEFER_BLOCKING 0x0 ;  /* 0x0000000000007b1d */ /* 0x000fe20000010000 */
[----:B------:R-:W-:-:S02]  /*45150*/  IMAD.MOV.U32 R8, RZ, RZ, R131 ;  /* 0x000000ffff087224 */ /* 0x000fc400078e0083 */
[----:B------:R-:W-:-:S03]  /*45160*/  IMAD.MOV.U32 R9, RZ, RZ, R132 ;  /* 0x000000ffff097224 */ /* 0x000fc600078e0084 */
[----:B------:R-:W2:Y:S04]  /*45170*/  LDS.128 R12, [R0] ;  /* 0x00000000000c7984 */ /* 0x000ea80000000c00 */
[----:B-1----:R-:W-:Y:S04]  /*45180*/  STL.64 [R1+0x4b0], R92 ;  /* 0x0004b05c01007387 */ /* 0x002fe80000100a00 */
[----:B------:R-:W-:Y:S01]  /*45190*/  STL.64 [R1+0x4b8], R94 ;  /* 0x0004b85e01007387 */ /* 0x000fe20000100a00 */
[----:B------:R-:W-:Y:S06]  /*451a0*/  BAR.SYNC.DEFER_BLOCKING 0x0 ;  /* 0x0000000000007b1d */ /* 0x000fec0000010000 */
[----:B--2---:R1:W-:Y:S04]  /*451b0*/  STL.64 [R1+0x4a0], R12 ;  /* 0x0004a00c01007387 */ /* 0x0043e80000100a00 */
[----:B------:R2:W-:Y:S01]  /*451c0*/  STL.64 [R1+0x4a8], R14 ;  /* 0x0004a80e01007387 */ /* 0x0005e20000100a00 */
[----:B----4-:R-:W-:-:S02]  /*451d0*/  IMAD.MOV.U32 R10, RZ, RZ, R133 ;  /* 0x000000ffff0a7224 */ /* 0x010fc400078e0085 */
[----:B------:R-:W-:-:S05]  /*451e0*/  IMAD.MOV.U32 R11, RZ, RZ, R134 ;  /* 0x000000ffff0b7224 */ /* 0x000fca00078e0086 */
        /* <DEDUP_REMOVED lines=9> */
[----:B------:R-:W-:Y:S01]  /*45280*/  BAR.SYNC.DEFER_BLOCKING 0x0 ;  /* 0x0000000000007b1d */ /* 0x000fe20000010000 */
[----:B---3--:R-:W-:-:S02]  /*45290*/  IMAD.MOV.U32 R8, RZ, RZ, R139 ;  /* 0x000000ffff087224 */ /* 0x008fc400078e008b */
        /* <DEDUP_REMOVED lines=25> */
[----:B------:R3:W-:Y:S04]  /*45430*/  STSM.16.M88.4 [R4], R8 ;  /* 0x0000000804007844 */ /* 0x0007e80000000200 */
[----:B-1----:R-:W-:Y:S04]  /*45440*/  STL.64 [R1+0x470], R92 ;  /* 0x0004705c01007387 */ /* 0x002fe80000100a00 */
[----:B------:R-:W-:Y:S01]  /*45450*/  STL.64 [R1+0x478], R94 ;  /* 0x0004785e01007387 */ /* 0x000fe20000100a00 */
[----:B------:R-:W-:Y:S06]  /*45460*/  BAR.SYNC.DEFER_BLOCKING 0x0 ;  /* 0x0000000000007b1d */ /* 0x000fec0000010000 */
[----:B------:R-:W1:Y:S04]  /*45470*/  LDS.128 R92, [R0] ;  /* 0x00000000005c7984 */ /* 0x000e680000000c00 */
[----:B--2---:R2:W-:Y:S04]  /*45480*/  STL.64 [R1+0x460], R12 ;  /* 0x0004600c01007387 */ /* 0x0045e80000100a00 */
[----:B------:R4:W-:Y:S04]  /*45490*/  STL.64 [R1+0x468], R14 ;  /* 0x0004680e01007387 */ /* 0x0009e80000100a00 */
[----:B---3--:R-:W3:Y:S01]  /*454a0*/  LDL.LU R8, [R1+0x550] ;  /* 0x0005500001087983 */ /* 0x008ee20000300800 */
[----:B--2---:R-:W-:-:S03]  /*454b0*/  IMAD.MOV.U32 R12, RZ, RZ, R151 ;  /* 0x000000ffff0c7224 */ /* 0x004fc600078e0097 */
[----:B------:R-:W3:Y:S01]  /*454c0*/  LDL.LU R9, [R1+0x558] ;  /* 0x0005580001097983 */ /* 0x000ee20000300800 */
[----:B------:R-:W-:Y:S02]  /*454d0*/  IMAD.MOV.U32 R13, RZ, RZ, R17 ;  /* 0x000000ffff0d7224 */ /* 0x000fe400078e0011 */
[----:B----4-:R-:W-:Y:S01]  /*454e0*/  IMAD.MOV.U32 R14, RZ, RZ, R22 ;  /* 0x000000ffff0e7224 */ /* 0x010fe200078e0016 */
[----:B------:R-:W3:Y:S01]  /*454f0*/  LDL.LU R10, [R1+0x150] ;  /* 0x00015000010a7983 */ /* 0x000ee20000300800 */
[----:B------:R-:W-:Y:S01]  /*45500*/  IMAD.MOV.U32 R15, RZ, RZ, R21 ;  /* 0x000000ffff0f7224 */ /* 0x000fe200078e0015 */
[----:B------:R-:W-:Y:S06]  /*45510*/  BAR.SYNC.DEFER_BLOCKING 0x0 ;  /* 0x0000000000007b1d */ /* 0x000fec0000010000 */
[----:B------:R-:W3:Y:S04]  /*45520*/  LDL.LU R11, [R1+0x158] ;  /* 0x00015800010b7983 */ /* 0x000ee80000300800 */
[----:B------:R-:W-:Y:S01]  /*45530*/  STSM.16.M88.4 [R4], R12 ;  /* 0x0000000c04007844 */ /* 0x000fe20000000200 */
[----:B------:R-:W-:Y:S06]  /*45540*/  BAR.SYNC.DEFER_BLOCKING 0x0 ;  /* 0x0000000000007b1d */ /* 0x000fec0000010000 */
[----:B------:R-:W2:Y:S04]  /*45550*/  LDS.128 R12, [R0] ;  /* 0x00000000000c7984 */ /* 0x000ea80000000c00 */
[----:B-1----:R-:W-:Y:S04]  /*45560*/  STL.64 [R1+0x450], R92 ;  /* 0x0004505c01007387 */ /* 0x002fe80000100a00 */
[----:B------:R-:W-:Y:S01]  /*45570*/  STL.64 [R1+0x458], R94 ;  /* 0x0004585e01007387 */ /* 0x000fe20000100a00 */
[----:B------:R-:W-:Y:S06]  /*45580*/  BAR.SYNC.DEFER_BLOCKING 0x0 ;  /* 0x0000000000007b1d */ /* 0x000fec0000010000 */
[----:B--2---:R1:W-:Y:S04]  /*45590*/  STL.64 [R1+0x440], R12 ;  /* 0x0004400c01007387 */ /* 0x0043e80000100a00 */
[----:B------:R2:W-:Y:S04]  /*455a0*/  STL.64 [R1+0x448], R14 ;  /* 0x0004480e01007387 */ /* 0x0005e80000100a00 */
[----:B-1----:R-:W4:Y:S04]  /*455b0*/  LDL.LU R12, [R1+0x554] ;  /* 0x00055400010c7983 */ /* 0x002f280000300800 */
[----:B------:R-:W4:Y:S04]  /*455c0*/  LDL.LU R13, [R1+0x55c] ;  /* 0x00055c00010d7983 */ /* 0x000f280000300800 */
[----:B--2---:R-:W4:Y:S04]  /*455d0*/  LDL.LU R14, [R1+0x154] ;  /* 0x00015400010e7983 */ /* 0x004f280000300800 */
[----:B------:R-:W4:Y:S04]  /*455e0*/  LDL.LU R15, [R1+0x15c] ;  /* 0x00015c00010f7983 */ /* 0x000f280000300800 */
[----:B---3--:R1:W-:Y:S01]  /*455f0*/  STSM.16.M88.4 [R4], R8 ;  /* 0x0000000804007844 */ /* 0x0083e20000000200 */
[----:B------:R-:W-:Y:S06]  /*45600*/  BAR.SYNC.DEFER_BLOCKING 0x0 ;  /* 0x0000000000007b1d */ /* 0x000fec0000010000 */
[----:B-1----:R-:W2:Y:S04]  /*45610*/  LDL.LU R8, [R1+0x560] ;  /* 0x0005600001087983 */ /* 0x002ea80000300800 */
[----:B------:R-:W2:Y:S04]  /*45620*/  LDL.LU R9, [R1+0x568] ;  /* 0x0005680001097983 */ /* 0x000ea80000300800 */
[----:B------:R-:W2:Y:S04]  /*45630*/  LDL.LU R10, [R1+0x160] ;  /* 0x00016000010a7983 */ /* 0x000ea80000300800 */
[----:B------:R-:W1:Y:S01]  /*45640*/  LDS.128 R92, [R0] ;  /* 0x00000000005c7984 */ /* 0x000e620000000c00 */
[----:B------:R-:W-:Y:S06]  /*45650*/  BAR.SYNC.DEFER_BLOCKING 0x0 ;  /* 0x0000000000007b1d */ /* 0x000fec0000010000 */
[----:B------:R-:W2:Y:S04]  /*45660*/  LDL.LU R11, [R1+0x168] ;  /* 0x00016800010b7983 */ /* 0x000ea80000300800 */
[----:B----4-:R-:W-:Y:S01]  /*45670*/  STSM.16.M88.4 [R4], R12 ;  /* 0x0000000c04007844 */ /* 0x010fe20000000200 */
[----:B------:R-:W-:Y:S06]  /*45680*/  BAR.SYNC.DEFER_BLOCKING 0x0 ;  /* 0x0000000000007b1d */ /* 0x000fec0000010000 */
[----:B------:R-:W3:Y:S04]  /*45690*/  LDS.128 R12, [R0] ;  /* 0x00000000000c7984 */ /* 0x000ee80000000c00 */
[----:B-1----:R-:W-:Y:S04]  /*456a0*/  STL.64 [R1+0x430], R92 ;  /* 0x0004305c01007387 */ /* 0x002fe80000100a00 */
[----:B------:R-:W-:Y:S01]  /*456b0*/  STL.64 [R1+0x438], R94 ;  /* 0x0004385e01007387 */ /* 0x000fe20000100a00 */
[----:B------:R-:W-:Y:S06]  /*456c0*/  BAR.SYNC.DEFER_BLOCKING 0x0 ;  /* 0x0000000000007b1d */ /* 0x000fec0000010000 */
[----:B---3--:R1:W-:Y:S04]  /*456d0*/  STL.64 [R1+0x420], R12 ;  /* 0x0004200c01007387 */ /* 0x0083e80000100a00 */
[----:B------:R3:W-:Y:S04]  /*456e0*/  STL.64 [R1+0x428], R14 ;  /* 0x0004280e01007387 */ /* 0x0007e80000100a00 */
[----:B-1----:R-:W4:Y:S04]  /*456f0*/  LDL.LU R12, [R1+0x564] ;  /* 0x00056400010c7983 */ /* 0x002f280000300800 */
[----:B------:R-:W4:Y:S04]  /*45700*/  LDL.LU R13, [R1+0x56c] ;  /* 0x00056c00010d7983 */ /* 0x000f280000300800 */
[----:B---3--:R-:W4:Y:S04]  /*45710*/  LDL.LU R14, [R1+0x164] ;  /* 0x00016400010e7983 */ /* 0x008f280000300800 */
[----:B------:R-:W4:Y:S04]  /*45720*/  LDL.LU R15, [R1+0x16c] ;  /* 0x00016c00010f7983 */ /* 0x000f280000300800 */
[----:B--2---:R1:W-:Y:S01]  /*45730*/  STSM.16.M88.4 [R4], R8 ;  /* 0x0000000804007844 */ /* 0x0043e20000000200 */
[----:B------:R-:W-:Y:S06]  /*45740*/  BAR.SYNC.DEFER_BLOCKING 0x0 ;  /* 0x0000000000007b1d */ /* 0x000fec0000010000 */
[----:B-1----:R-:W2:Y:S04]  /*45750*/  LDL.LU R8, [R1+0x570] ;  /* 0x0005700001087983 */ /* 0x002ea80000300800 */
[----:B------:R-:W2:Y:S04]  /*45760*/  LDL.LU R9, [R1+0x578] ;  /* 0x0005780001097983 */ /* 0x000ea80000300800 */
[----:B------:R-:W2:Y:S04]  /*45770*/  LDL.LU R10, [R1+0x170] ;  /* 0x00017000010a7983 */ /* 0x000ea80000300800 */
[----:B------:R-:W1:Y:S01]  /*45780*/  LDS.128 R92, [R0] ;  /* 0x00000000005c7984 */ /* 0x000e620000000c00 */
[----:B------:R-:W-:Y:S06]  /*45790*/  BAR.SYNC.DEFER_BLOCKING 0x0 ;  /* 0x0000000000007b1d */ /* 0x000fec0000010000 */
[----:B------:R-:W2:Y:S04]  /*457a0*/  LDL.LU R11, [R1+0x178] ;  /* 0x00017800010b7983 */ /* 0x000ea80000300800 */
[----:B-1----:R-:W-:Y:S04]  /*457b0*/  STL.64 [R1+0x410], R92 ;  /* 0x0004105c01007387 */ /* 0x002fe80000100a00 */
[----:B------:R-:W-:Y:S04]  /*457c0*/  STL.64 [R1+0x418], R94 ;  /* 0x0004185e01007387 */ /* 0x000fe80000100a00 */
[----:B----4-:R-:W-:Y:S01]  /*457d0*/  STSM.16.M88.4 [R4], R12 ;  /* 0x0000000c04007844 */ /* 0x010fe20000000200 */
[----:B------:R-:W-:Y:S06]  /*457e0*/  BAR.SYNC.DEFER_BLOCKING 0x0 ;  /* 0x0000000000007b1d */ /* 0x000fec0000010000 */
[----:B------:R-:W1:Y:S02]  /*457f0*/  LDS.128 R12, [R0] ;  /* 0x00000000000c7984 */ /* 0x000e640000000c00 */
[----:B------:R-:W-:Y:S06]  /*45800*/  BAR.SYNC.DEFER_BLOCKING 0x0 ;  /* 0x0000000000007b1d */ /* 0x000fec0000010000 */
[----:B-1----:R1:W-:Y:S04]  /*45810*/  STL.64 [R1+0x400], R12 ;  /* 0x0004000c01007387 */ /* 0x0023e80000100a00 */
        /* <DEDUP_REMOVED lines=169> */
[----:B------:R-:W1:Y:S01]  /*462b0*/  LDS.128 R92, [R0] ;  /* 0x00000000005c7984 */ /* 0x000e620000000c00 */
[----:B------:R-:W-:Y:S06]  /*462c0*/  BAR.SYNC.DEFER_BLOCKING 0x0 ;  /* 0x0000000000007b1d */ /* 0x000fec0000010000 */
[----:B-1----:R-:W-:Y:S04]  /*462d0*/  STL.64 [R1+0x70], R92 ;  /* 0x0000705c01007387 */ /* 0x002fe80000100a00 */
[----:B------:R-:W-:Y:S04]  /*462e0*/  STL.64 [R1+0x78], R94 ;  /* 0x0000785e01007387 */ /* 0x000fe80000100a00 */
[----:B----4-:R-:W-:Y:S01]  /*462f0*/  STSM.16.M88.4 [R4], R12 ;  /* 0x0000000c04007844 */ /* 0x010fe20000000200 */
[----:B------:R-:W-:Y:S06]  /*46300*/  BAR.SYNC.DEFER_BLOCKING 0x0 ;  /* 0x0000000000007b1d */ /* 0x000fec0000010000 */
[----:B------:R-:W1:Y:S04]  /*46310*/  LDS.128 R12, [R0] ;  /* 0x00000000000c7984 */ /* 0x000e680000000c00 */
[----:B-1----:R1:W-:Y:S04]  /*46320*/  STL.64 [R1+0x60], R12 ;  /* 0x0000600c01007387 */ /* 0x0023e80000100a00 */
[----:B------:R-:W-:Y:S04]  /*46330*/  STL.64 [R1+0x68], R14 ;  /* 0x0000680e01007387 */ /* 0x000fe80000100a00 */
[----:B-1----:R-:W3:Y:S04]  /*46340*/  LDL.LU R12, [R1+0x204] ;  /* 0x00020400010c7983 */ /* 0x002ee80000300800 */
[----:B------:R-:W3:Y:S01]  /*46350*/  LDL.LU R13, [R1+0x20c] ;  /* 0x00020c00010d7983 */ /* 0x000ee20000300800 */
[----:B------:R-:W-:-:S02]  /*46360*/  IMAD.MOV.U32 R10, RZ, RZ, R24 ;  /* 0x000000ffff0a7224 */ /* 0x000fc400078e0018 */
[----:B------:R-:W-:Y:S01]  /*46370*/  IMAD.MOV.U32 R11, RZ, RZ, R26 ;  /* 0x000000ffff0b7224 */ /* 0x000fe200078e001a */
[----:B------:R-:W-:Y:S06]  /*46380*/  BAR.SYNC.DEFER_BLOCKING 0x0 ;  /* 0x0000000000007b1d */ /* 0x000fec0000010000 */
[----:B------:R-:W-:Y:S04]  /*46390*/  STL [R1+0x1958], R25 ;  /* 0x0019581901007387 */ /* 0x000fe80000100800 */
[----:B--2---:R1:W-:Y:S01]  /*463a0*/  STSM.16.M88.4 [R4], R8 ;  /* 0x0000000804007844 */ /* 0x0043e20000000200 */
[----:B------:R-:W-:Y:S06]  /*463b0*/  BAR.SYNC.DEFER_BLOCKING 0x0 ;  /* 0x0000000000007b1d */ /* 0x000fec0000010000 */
[----:B-1----:R-:W2:Y:S04]  /*463c0*/  LDL.LU R8, [R1+0x210] ;  /* 0x0002100001087983 */ /* 0x002ea80000300800 */
[----:B------:R-:W2:Y:S04]  /*463d0*/  LDL.LU R9, [R1+0x218] ;  /* 0x0002180001097983 */ /* 0x000ea80000300800 */
[----:B------:R-:W1:Y:S01]  /*463e0*/  LDS.128 R92, [R0] ;  /* 0x00000000005c7984 */ /* 0x000e620000000c00 */
[----:B------:R-:W-:-:S02]  /*463f0*/  IMAD.MOV.U32 R14, RZ, RZ, R25 ;  /* 0x000000ffff0e7224 */ /* 0x000fc400078e0019 */
[----:B------:R-:W-:Y:S01]  /*46400*/  IMAD.MOV.U32 R15, RZ, RZ, R27 ;  /* 0x000000ffff0f7224 */ /* 0x000fe200078e001b */
[----:B------:R-:W-:Y:S06]  /*46410*/  BAR.SYNC.DEFER_BLOCKING 0x0 ;  /* 0x0000000000007b1d */ /* 0x000fec0000010000 */
[----:B-1----:R-:W-:Y:S04]  /*46420*/  STL.64 [R1+0x50], R92 ;  /* 0x0000505c01007387 */ /* 0x002fe80000100a00 */
[----:B------:R-:W-:Y:S01]  /*46430*/  STL.64 [R1+0x58], R94 ;  /* 0x0000585e01007387 */ /* 0x000fe20000100a00 */
[----:B------:R-:W-:-:S02]  /*46440*/  IMAD.MOV.U32 R10, RZ, RZ, R28 ;  /* 0x000000ffff0a7224 */ /* 0x000fc400078e001c */
[----:B------:R-:W-:Y:S01]  /*46450*/  IMAD.MOV.U32 R11, RZ, RZ, R30 ;  /* 0x000000ffff0b7224 */ /* 0x000fe200078e001e */
[----:B---3--:R-:W-:Y:S01]  /*46460*/  STSM.16.M88.4 [R4], R12 ;  /* 0x0000000c04007844 */ /* 0x008fe20000000200 */
[----:B------:R-:W-:Y:S06]  /*46470*/  BAR.SYNC.DEFER_BLOCKING 0x0 ;  /* 0x0000000000007b1d */ /* 0x000fec0000010000 */
[----:B------:R-:W1:Y:S02]  /*46480*/  LDS.128 R12, [R0] ;  /* 0x00000000000c7984 */ /* 0x000e640000000c00 */
[----:B------:R-:W-:Y:S06]  /*46490*/  BAR.SYNC.DEFER_BLOCKING 0x0 ;  /* 0x0000000000007b1d */ /* 0x000fec0000010000 */
[----:B-1----:R1:W-:Y:S04]  /*464a0*/  STL.64 [R1+0x40], R12 ;  /* 0x0000400c01007387 */ /* 0x0023e80000100a00 */
[----:B------:R-:W-:Y:S04]  /*464b0*/  STL.64 [R1+0x48], R14 ;  /* 0x0000480e01007387 */ /* 0x000fe80000100a00 */
[----:B-1----:R-:W3:Y:S04]  /*464c0*/  LDL.LU R12, [R1+0x214] ;  /* 0x00021400010c7983 */ /* 0x002ee80000300800 */
[----:B------:R-:W3:Y:S04]  /*464d0*/  LDL.LU R13, [R1+0x21c] ;  /* 0x00021c00010d7983 */ /* 0x000ee80000300800 */
[----:B--2---:R1:W-:Y:S04]  /*464e0*/  STSM.16.M88.4 [R4], R8 ;  /* 0x0000000804007844 */ /* 0x0043e80000000200 */
[----:B-1----:R-:W2:Y:S04]  /*464f0*/  LDL.LU R8, [R1+0x220] ;  /* 0x0002200001087983 */ /* 0x002ea80000300800 */
[----:B------:R-:W2:Y:S01]  /*46500*/  LDL.LU R9, [R1+0x228] ;  /* 0x0002280001097983 */ /* 0x000ea20000300800 */
[----:B------:R-:W-:-:S02]  /*46510*/  IMAD.MOV.U32 R14, RZ, RZ, R29 ;  /* 0x000000ffff0e7224 */ /* 0x000fc400078e001d */
[----:B------:R-:W-:Y:S01]  /*46520*/  IMAD.MOV.U32 R15, RZ, RZ, R31 ;  /* 0x000000ffff0f7224 */ /* 0x000fe200078e001f */
[----:B------:R-:W-:Y:S06]  /*46530*/  BAR.SYNC.DEFER_BLOCKING 0x0 ;  /* 0x0000000000007b1d */ /* 0x000fec0000010000 */
[----:B------:R-:W1:Y:S02]  /*46540*/  LDS.128 R28, [R0] ;  /* 0x00000000001c7984 */ /* 0x000e640000000c00 */
        /* <DEDUP_REMOVED lines=13> */
[----:B--2---:R1:W-:Y:S01]  /*46620*/  STSM.16.M88.4 [R4], R8 ;  /* 0x0000000804007844 */ /* 0x0043e20000000200 */
[----:B------:R-:W-:Y:S06]  /*46630*/  BAR.SYNC.DEFER_BLOCKING 0x0 ;  /* 0x0000000000007b1d */ /* 0x000fec0000010000 */
[----:B-1----:R-:W2:Y:S04]  /*46640*/  LDL.LU R8, [R1+0x230] ;  /* 0x0002300001087983 */ /* 0x002ea80000300800 */
[----:B------:R-:W2:Y:S04]  /*46650*/  LDL.LU R9, [R1+0x238] ;  /* 0x0002380001097983 */ /* 0x000ea80000300800 */
[----:B------:R-:W1:Y:S01]  /*46660*/  LDS.128 R28, [R0] ;  /* 0x00000000001c7984 */ /* 0x000e620000000c00 */
[----:B------:R-:W-:-:S02]  /*46670*/  IMAD.MOV.U32 R14, RZ, RZ, R33 ;  /* 0x000000ffff0e7224 */ /* 0x000fc400078e0021 */
[----:B------:R-:W-:Y:S01]  /*46680*/  IMAD.MOV.U32 R15, RZ, RZ, R35 ;  /* 0x000000ffff0f7224 */ /* 0x000fe200078e0023 */
[----:B------:R-:W-:Y:S01]  /*46690*/  BAR.SYNC.DEFER_BLOCKING 0x0 ;  /* 0x0000000000007b1d */ /* 0x000fe20000010000 */
[----:B------:R-:W-:Y:S02]  /*466a0*/  IMAD.MOV.U32 R10, RZ, RZ, R36 ;  /* 0x000000ffff0a7224 */ /* 0x000fe400078e0024 */
[----:B------:R-:W-:-:S03]  /*466b0*/  IMAD.MOV.U32 R11, RZ, RZ, R38 ;  /* 0x000000ffff0b7224 */ /* 0x000fc600078e0026 */
[----:B-1----:R-:W-:Y:S04]  /*466c0*/  STL.64 [R1+0x10], R28 ;  /* 0x0000101c01007387 */ /* 0x002fe80000100a00 */
[----:B------:R-:W-:Y:S04]  /*466d0*/  STL.64 [R1+0x18], R30 ;  /* 0x0000181e01007387 */ /* 0x000fe80000100a00 */
[----:B---3--:R-:W-:Y:S01]  /*466e0*/  STSM.16.M88.4 [R4], R12 ;  /* 0x0000000c04007844 */ /* 0x008fe20000000200 */
[----:B------:R-:W-:Y:S06]  /*466f0*/  BAR.SYNC.DEFER_BLOCKING 0x0 ;  /* 0x0000000000007b1d */ /* 0x000fec0000010000 */
[----:B------:R-:W1:Y:S02]  /*46700*/  LDS.128 R12, [R0] ;  /* 0x00000000000c7984 */ /* 0x000e640000000c00 */
[----:B------:R-:W-:Y:S06]  /*46710*/  BAR.SYNC.DEFER_BLOCKING 0x0 ;  /* 0x0000000000007b1d */ /* 0x000fec0000010000 */
[----:B--2---:R2:W-:Y:S02]  /*46720*/  STSM.16.M88.4 [R4], R8 ;  /* 0x0000000804007844 */ /* 0x0045e40000000200 */
[----:B------:R-:W-:Y:S06]  /*46730*/  BAR.SYNC.DEFER_BLOCKING 0x0 ;  /* 0x0000000000007b1d */ /* 0x000fec0000010000 */
[----:B-1----:R1:W-:Y:S04]  /*46740*/  STL.64 [R1], R12 ;  /* 0x0000000c01007387 */ /* 0x0023e80000100a00 */
[----:B------:R-:W-:Y:S04]  /*46750*/  STL.64 [R1+0x8], R14 ;  /* 0x0000080e01007387 */ /* 0x000fe80000100a00 */
[----:B--2---:R-:W2:Y:S04]  /*46760*/  LDL.LU R8, [R1+0x234] ;  /* 0x0002340001087983 */ /* 0x004ea80000300800 */
[----:B------:R-:W2:Y:S04]  /*46770*/  LDL.LU R9, [R1+0x23c] ;  /* 0x00023c0001097983 */ /* 0x000ea80000300800 */
[----:B------:R-:W3:Y:S01]  /*46780*/  LDS.128 R248, [R0] ;  /* 0x0000000000f87984 */ /* 0x000ee20000000c00 */
[----:B------:R-:W-:-:S02]  /*46790*/  IMAD.MOV.U32 R10, RZ, RZ, R37 ;  /* 0x000000ffff0a7224 */ /* 0x000fc400078e0025 */
[----:B------:R-:W-:Y:S01]  /*467a0*/  IMAD.MOV.U32 R11, RZ, RZ, R39 ;  /* 0x000000ffff0b7224 */ /* 0x000fe200078e0027 */
[----:B------:R-:W-:Y:S06]  /*467b0*/  BAR.SYNC.DEFER_BLOCKING 0x0 ;  /* 0x0000000000007b1d */ /* 0x000fec0000010000 */
[----:B-1----:R-:W4:Y:S04]  /*467c0*/  LDL.LU R12, [R1+0x240] ;  /* 0x00024000010c7983 */ /* 0x002f280000300800 */
[----:B------:R-:W4:Y:S04]  /*467d0*/  LDL.LU R13, [R1+0x248] ;  /* 0x00024800010d7983 */ /* 0x000f280000300800 */
[----:B---3--:R-:W-:Y:S04]  /*467e0*/  STL [R1+0x1968], R248 ;  /* 0x001968f801007387 */ /* 0x008fe80000100800 */
[----:B------:R-:W-:Y:S04]  /*467f0*/  STL [R1+0x1964], R249 ;  /* 0x001964f901007387 */ /* 0x000fe80000100800 */
[----:B------:R-:W-:Y:S04]  /*46800*/  STL [R1+0x1960], R250 ;  /* 0x001960fa01007387 */ /* 0x000fe80000100800 */
[----:B------:R-:W-:Y:S04]  /*46810*/  STL [R1+0x195c], R251 ;  /* 0x00195cfb01007387 */ /* 0x000fe80000100800 */
[----:B--2---:R-:W-:Y:S01]  /*46820*/  STSM.16.M88.4 [R4], R8 ;  /* 0x0000000804007844 */ /* 0x004fe20000000200 */
[----:B------:R-:W-:Y:S06]  /*46830*/  BAR.SYNC.DEFER_BLOCKING 0x0 ;  /* 0x0000000000007b1d */ /* 0x000fec0000010000 */
[----:B------:R-:W1:Y:S04]  /*46840*/  LDS.128 R244, [R0] ;  /* 0x0000000000f47984 */ /* 0x000e680000000c00 */
[----:B-1----:R-:W-:Y:S04]  /*46850*/  STL [R1+0x1974], R245 ;  /* 0x001974f501007387 */ /* 0x002fe80000100800 */
[----:B------:R-:W-:Y:S04]  /*46860*/  STL [R1+0x1970], R246 ;  /* 0x001970f601007387 */ /* 0x000fe80000100800 */
[----:B------:R-:W-:Y:S04]  /*46870*/  STL [R1+0x196c], R247 ;  /* 0x00196cf701007387 */ /* 0x000fe80000100800 */
[----:B------:R-:W2:Y:S04]  /*46880*/  LDL.LU R8, [R1+0x244] ;  /* 0x0002440001087983 */ /* 0x000ea80000300800 */
[----:B------:R-:W2:Y:S01]  /*46890*/  LDL.LU R9, [R1+0x24c] ;  /* 0x00024c0001097983 */ /* 0x000ea20000300800 */
[----:B------:R-:W-:-:S02]  /*468a0*/  IMAD.MOV.U32 R14, RZ, RZ, R40 ;  /* 0x000000ffff0e7224 */ /* 0x000fc400078e0028 */
[----:B------:R-:W-:Y:S01]  /*468b0*/  IMAD.MOV.U32 R15, RZ, RZ, R42 ;  /* 0x000000ffff0f7224 */ /* 0x000fe200078e002a */
[----:B------:R-:W-:Y:S06]  /*468c0*/  BAR.SYNC.DEFER_BLOCKING 0x0 ;  /* 0x0000000000007b1d */ /* 0x000fec0000010000 */
[----:B----4-:R1:W-:Y:S02]  /*468d0*/  STSM.16.M88.4 [R4], R12 ;  /* 0x0000000c04007844 */ /* 0x0103e40000000200 */
[----:B------:R-:W-:Y:S06]  /*468e0*/  BAR.SYNC.DEFER_BLOCKING 0x0 ;  /* 0x0000000000007b1d */ /* 0x000fec0000010000 */
[----:B-1----:R-:W3:Y:S04]  /*468f0*/  LDL.LU R12, [R1+0x250] ;  /* 0x00025000010c7983 */ /* 0x002ee80000300800 */
[----:B------:R-:W3:Y:S04]  /*46900*/  LDL.LU R13, [R1+0x258] ;  /* 0x00025800010d7983 */ /* 0x000ee80000300800 */
[----:B------:R-:W-:Y:S01]  /*46910*/  LDS.128 R240, [R0] ;  /* 0x0000000000f07984 */ /* 0x000fe20000000c00 */
[----:B------:R-:W-:-:S02]  /*46920*/  IMAD.MOV.U32 R10, RZ, RZ, R41 ;  /* 0x000000ffff0a7224 */ /* 0x000fc400078e0029 */
[----:B------:R-:W-:Y:S01]  /*46930*/  IMAD.MOV.U32 R11, RZ, RZ, R43 ;  /* 0x000000ffff0b7224 */ /* 0x000fe200078e002b */
[----:B------:R-:W-:Y:S06]  /*46940*/  BAR.SYNC.DEFER_BLOCKING 0x0 ;  /* 0x0000000000007b1d */ /* 0x000fec0000010000 */
[----:B--2---:R1:W-:Y:S02]  /*46950*/  STSM.16.M88.4 [R4], R8 ;  /* 0x0000000804007844 */ /* 0x0043e40000000200 */
[----:B------:R-:W-:Y:S06]  /*46960*/  BAR.SYNC.DEFER_BLOCKING 0x0 ;  /* 0x0000000000007b1d */ /* 0x000fec0000010000 */
[----:B-1----:R-:W2:Y:S04]  /*46970*/  LDL.LU R8, [R1+0x254] ;  /* 0x0002540001087983 */ /* 0x002ea80000300800 */
[----:B------:R-:W2:Y:S04]  /*46980*/  LDL.LU R9, [R1+0x25c] ;  /* 0x00025c0001097983 */ /* 0x000ea80000300800 */
[----:B------:R-:W-:Y:S01]  /*46990*/  LDS.128 R236, [R0] ;  /* 0x0000000000ec7984 */ /* 0x000fe20000000c00 */
[----:B------:R-:W-:-:S02]  /*469a0*/  IMAD.MOV.U32 R14, RZ, RZ, R44 ;  /* 0x000000ffff0e7224 */ /* 0x000fc400078e002c */
[----:B------:R-:W-:Y:S01]  /*469b0*/  IMAD.MOV.U32 R15, RZ, RZ, R46 ;  /* 0x000000ffff0f7224 */ /* 0x000fe200078e002e */
[----:B------:R-:W-:Y:S06]  /*469c0*/  BAR.SYNC.DEFER_BLOCKING 0x0 ;  /* 0x0000000000007b1d */ /* 0x000fec0000010000 */
[----:B---3--:R1:W-:Y:S02]  /*469d0*/  STSM.16.M88.4 [R4], R12 ;  /* 0x0000000c04007844 */ /* 0x0083e40000000200 */
        /* <DEDUP_REMOVED lines=67> */
[----:B------:R-:W1:Y:S01]  /*46e10*/  LDS.128 R200, [R0] ;  /* 0x0000000000c87984 */ /* 0x000e620000000c00 */
[----:B------:R-:W-:-:S02]  /*46e20*/  IMAD.MOV.U32 R10, RZ, RZ, R61 ;  /* 0x000000ffff0a7224 */ /* 0x000fc400078e003d */
[----:B------:R-:W-:Y:S01]  /*46e30*/  IMAD.MOV.U32 R11, RZ, RZ, R63 ;  /* 0x000000ffff0b7224 */ /* 0x000fe200078e003f */
[----:B------:R-:W-:Y:S06]  /*46e40*/  BAR.SYNC.DEFER_BLOCKING 0x0 ;  /* 0x0000000000007b1d */ /* 0x000fec0000010000 */
[----:B--2---:R2:W-:Y:S02]  /*46e50*/  STSM.16.M88.4 [R4], R8 ;  /* 0x0000000804007844 */ /* 0x0045e40000000200 */
[----:B------:R-:W-:Y:S06]  /*46e60*/  BAR.SYNC.DEFER_BLOCKING 0x0 ;  /* 0x0000000000007b1d */ /* 0x000fec0000010000 */
[----:B--2---:R-:W2:Y:S04]  /*46e70*/  LDL.LU R8, [R1+0x2a4] ;  /* 0x0002a40001087983 */ /* 0x004ea80000300800 */
[----:B------:R-:W2:Y:S04]  /*46e80*/  LDL.LU R9, [R1+0x2ac] ;  /* 0x0002ac0001097983 */ /* 0x000ea80000300800 */
[----:B------:R-:W4:Y:S01]  /*46e90*/  LDS.128 R196, [R0] ;  /* 0x0000000000c47984 */ /* 0x000f220000000c00 */
[----:B------:R-:W-:-:S02]  /*46ea0*/  IMAD.MOV.U32 R14, RZ, RZ, R64 ;  /* 0x000000ffff0e7224 */ /* 0x000fc400078e0040 */
[----:B------:R-:W-:Y:S01]  /*46eb0*/  IMAD.MOV.U32 R15, RZ, RZ, R66 ;  /* 0x000000ffff0f7224 */ /* 0x000fe200078e0042 */
[----:B------:R-:W-:Y:S06]  /*46ec0*/  BAR.SYNC.DEFER_BLOCKING 0x0 ;  /* 0x0000000000007b1d */ /* 0x000fec0000010000 */
[----:B---3--:R3:W-:Y:S02]  /*46ed0*/  STSM.16.M88.4 [R4], R12 ;  /* 0x0000000c04007844 */ /* 0x0087e40000000200 */
[----:B------:R-:W-:Y:S06]  /*46ee0*/  BAR.SYNC.DEFER_BLOCKING 0x0 ;  /* 0x0000000000007b1d */ /* 0x000fec0000010000 */
[----:B---3--:R-:W3:Y:S04]  /*46ef0*/  LDL.LU R12, [R1+0x2b0] ;  /* 0x0002b000010c7983 */ /* 0x008ee80000300800 */
[----:B------:R-:W3:Y:S04]  /*46f00*/  LDL.LU R13, [R1+0x2b8] ;  /* 0x0002b800010d7983 */ /* 0x000ee80000300800 */
[----:B------:R-:W4:Y:S01]  /*46f10*/  LDS.128 R192, [R0] ;  /* 0x0000000000c07984 */ /* 0x000f220000000c00 */
        /* <DEDUP_REMOVED lines=23> */
[----:B------:R-:W4:Y:S04]  /*47090*/  LDL.LU R28, [R1+0x2d0] ;  /* 0x0002d000011c7983 */ /* 0x000f280000300800 */
[----:B------:R-:W4:Y:S04]  /*470a0*/  LDL.LU R29, [R1+0x2d8] ;  /* 0x0002d800011d7983 */ /* 0x000f280000300800 */
[----:B------:R-:W1:Y:S01]  /*470b0*/  LDS.128 R180, [R0] ;  /* 0x0000000000b47984 */ /* 0x000e620000000c00 */
[----:B------:R-:W-:-:S02]  /*470c0*/  IMAD.MOV.U32 R14, RZ, RZ, R72 ;  /* 0x000000ffff0e7224 */ /* 0x000fc400078e0048 */
[----:B------:R-:W-:Y:S01]  /*470d0*/  IMAD.MOV.U32 R15, RZ, RZ, R74 ;  /* 0x000000ffff0f7224 */ /* 0x000fe200078e004a */
[----:B------:R-:W-:Y:S01]  /*470e0*/  BAR.SYNC.DEFER_BLOCKING 0x0 ;  /* 0x0000000000007b1d */ /* 0x000fe20000010000 */
[----:B------:R-:W-:Y:S02]  /*470f0*/  IMAD.MOV.U32 R10, RZ, RZ, R73 ;  /* 0x000000ffff0a7224 */ /* 0x000fe400078e0049 */
[----:B------:R-:W-:-:S03]  /*47100*/  IMAD.MOV.U32 R11, RZ, RZ, R75 ;  /* 0x000000ffff0b7224 */ /* 0x000fc600078e004b */
[----:B------:R-:W4:Y:S04]  /*47110*/  LDL.LU R32, [R1+0x2d4] ;  /* 0x0002d40001207983 */ /* 0x000f280000300800 */
[----:B------:R-:W4:Y:S04]  /*47120*/  LDL.LU R33, [R1+0x2dc] ;  /* 0x0002dc0001217983 */ /* 0x000f280000300800 */
[----:B---3--:R-:W-:Y:S01]  /*47130*/  STSM.16.M88.4 [R4], R12 ;  /* 0x0000000c04007844 */ /* 0x008fe20000000200 */
[----:B------:R-:W-:Y:S06]  /*47140*/  BAR.SYNC.DEFER_BLOCKING 0x0 ;  /* 0x0000000000007b1d */ /* 0x000fec0000010000 */
[----:B------:R-:W-:Y:S02]  /*47150*/  LDS.128 R176, [R0] ;  /* 0x0000000000b07984 */ /* 0x000fe40000000c00 */
[----:B------:R-:W-:Y:S01]  /*47160*/  BAR.SYNC.DEFER_BLOCKING 0x0 ;  /* 0x0000000000007b1d */ /* 0x000fe20000010000 */
[----:B------:R-:W-:-:S02]  /*47170*/  IMAD.MOV.U32 R30, RZ, RZ, R76 ;  /* 0x000000ffff1e7224 */ /* 0x000fc400078e004c */
[----:B------:R-:W-:-:S03]  /*47180*/  IMAD.MOV.U32 R31, RZ, RZ, R78 ;  /* 0x000000ffff1f7224 */ /* 0x000fc600078e004e */
[----:B--2---:R-:W-:Y:S02]  /*47190*/  STSM.16.M88.4 [R4], R8 ;  /* 0x0000000804007844 */ /* 0x004fe40000000200 */
[----:B------:R-:W-:Y:S06]  /*471a0*/  BAR.SYNC.DEFER_BLOCKING 0x0 ;  /* 0x0000000000007b1d */ /* 0x000fec0000010000 */
[----:B------:R-:W2:Y:S02]  /*471b0*/  LDS.128 R172, [R0] ;  /* 0x0000000000ac7984 */ /* 0x000ea40000000c00 */
[----:B------:R-:W-:Y:S06]  /*471c0*/  BAR.SYNC.DEFER_BLOCKING 0x0 ;  /* 0x0000000000007b1d */ /* 0x000fec0000010000 */
[----:B----4-:R3:W-:Y:S02]  /*471d0*/  STSM.16.M88.4 [R4], R28 ;  /* 0x0000001c04007844 */ /* 0x0107e40000000200 */
[----:B------:R-:W-:Y:S06]  /*471e0*/  BAR.SYNC.DEFER_BLOCKING 0x0 ;  /* 0x0000000000007b1d */ /* 0x000fec0000010000 */
[----:B---3--:R-:W3:Y:S04]  /*471f0*/  LDL.LU R28, [R1+0x2e0] ;  /* 0x0002e000011c7983 */ /* 0x008ee80000300800 */
[----:B------:R-:W3:Y:S04]  /*47200*/  LDL.LU R29, [R1+0x2e8] ;  /* 0x0002e800011d7983 */ /* 0x000ee80000300800 */
[----:B------:R-:W4:Y:S04]  /*47210*/  LDL.LU R36, [R1+0x2e4] ;  /* 0x0002e40001247983 */ /* 0x000f280000300800 */
[----:B------:R-:W4:Y:S04]  /*47220*/  LDL.LU R37, [R1+0x2ec] ;  /* 0x0002ec0001257983 */ /* 0x000f280000300800 */
[----:B------:R-:W2:Y:S04]  /*47230*/  LDL.LU R40, [R1+0x2f0] ;  /* 0x0002f00001287983 */ /* 0x000ea80000300800 */
[----:B------:R-:W2:Y:S04]  /*47240*/  LDL.LU R41, [R1+0x2f8] ;  /* 0x0002f80001297983 */ /* 0x000ea80000300800 */
[----:B------:R-:W2:Y:S04]  /*47250*/  LDL.LU R44, [R1+0x2f4] ;  /* 0x0002f400012c7983 */ /* 0x000ea80000300800 */
[----:B------:R-:W2:Y:S04]  /*47260*/  LDL.LU R45, [R1+0x2fc] ;  /* 0x0002fc00012d7983 */ /* 0x000ea80000300800 */
[----:B------:R-:W1:Y:S01]  /*47270*/  LDS.128 R12, [R0] ;  /* 0x00000000000c7984 */ /* 0x000e620000000c00 */
[----:B------:R-:W-:-:S02]  /*47280*/  IMAD.MOV.U32 R34, RZ, RZ, R77 ;  /* 0x000000ffff227224 */ /* 0x000fc400078e004d */
[----:B------:R-:W-:Y:S01]  /*47290*/  IMAD.MOV.U32 R35, RZ, RZ, R79 ;  /* 0x000000ffff237224 */ /* 0x000fe200078e004f */
[----:B------:R-:W-:Y:S06]  /*472a0*/  BAR.SYNC.DEFER_BLOCKING 0x0 ;  /* 0x0000000000007b1d */ /* 0x000fec0000010000 */
[----:B------:R-:W2:Y:S04]  /*472b0*/  LDL.LU R48, [R1+0x300] ;  /* 0x0003000001307983 */ /* 0x000ea80000300800 */
[----:B------:R-:W2:Y:S04]  /*472c0*/  LDL.LU R49, [R1+0x308] ;  /* 0x0003080001317983 */ /* 0x000ea80000300800 */
[----:B------:R-:W-:Y:S01]  /*472d0*/  STSM.16.M88.4 [R4], R32 ;  /* 0x0000002004007844 */ /* 0x000fe20000000200 */
[----:B------:R-:W-:Y:S01]  /*472e0*/  BAR.SYNC.DEFER_BLOCKING 0x0 ;  /* 0x0000000000007b1d */ /* 0x000fe20000010000 */
[----:B------:R-:W-:-:S02]  /*472f0*/  IMAD.MOV.U32 R30, RZ, RZ, R80 ;  /* 0x000000ffff1e7224 */ /* 0x000fc400078e0050 */
[----:B------:R-:W-:-:S03]  /*47300*/  IMAD.MOV.U32 R31, RZ, RZ, R82 ;  /* 0x000000ffff1f7224 */ /* 0x000fc600078e0052 */
[----:B------:R-:W1:Y:S02]  /*47310*/  LDS.128 R8, [R0] ;  /* 0x0000000000087984 */ /* 0x000e640000000c00 */
[----:B------:R-:W-:Y:S01]  /*47320*/  BAR.SYNC.DEFER_BLOCKING 0x0 ;  /* 0x0000000000007b1d */ /* 0x000fe20000010000 */
[----:B------:R-:W-:Y:S02]  /*47330*/  IMAD.MOV.U32 R38, RZ, RZ, R81 ;  /* 0x000000ffff267224 */ /* 0x000fe400078e0051 */
[----:B------:R-:W-:Y:S02]  /*47340*/  IMAD.MOV.U32 R39, RZ, RZ, R83 ;  /* 0x000000ffff277224 */ /* 0x000fe400078e0053 */
[----:B------:R-:W-:Y:S02]  /*47350*/  IMAD.MOV.U32 R42, RZ, RZ, R84 ;  /* 0x000000ffff2a7224 */ /* 0x000fe400078e0054 */
[----:B------:R-:W-:Y:S02]  /*47360*/  IMAD.MOV.U32 R43, RZ, RZ, R86 ;  /* 0x000000ffff2b7224 */ /* 0x000fe400078e0056 */
[----:B------:R-:W-:-:S02]  /*47370*/  IMAD.MOV.U32 R46, RZ, RZ, R85 ;  /* 0x000000ffff2e7224 */ /* 0x000fc400078e0055 */
[----:B------:R-:W-:Y:S01]  /*47380*/  IMAD.MOV.U32 R47, RZ, RZ, R87 ;  /* 0x000000ffff2f7224 */ /* 0x000fe200078e0057 */
[----:B------:R-:W-:Y:S01]  /*47390*/  @P1 LOP3.LUT R3, R3, 0x8, RZ, 0xfc, !PT ;  /* 0x0000000803031812 */ /* 0x000fe200078efcff */
[----:B------:R-:W-:-:S03]  /*473a0*/  VIADD R27, R6, 0x3 ;  /* 0x00000003061b7836 */ /* 0x000fc60000000000 */
[----:B------:R-:W-:Y:S01]  /*473b0*/  LOP3.LUT R3, R3, 0xfffffffb, RZ, 0xc0, !PT ;  /* 0xfffffffb03037812 */ /* 0x000fe200078ec0ff */
[C---:B------:R-:W-:Y:S01]  /*473c0*/  VIADD R26, R6.reuse, 0x2 ;  /* 0x00000002061a7836 */ /* 0x040fe20000000000 */
[----:B---3--:R-:W-:Y:S01]  /*473d0*/  STSM.16.M88.4 [R4], R28 ;  /* 0x0000001c04007844 */ /* 0x008fe20000000200 */
[----:B------:R-:W-:Y:S06]  /*473e0*/  BAR.SYNC.DEFER_BLOCKING 0x0 ;  /* 0x0000000000007b1d */ /* 0x000fec0000010000 */
[----:B------:R-:W3:Y:S02]  /*473f0*/  LDS.128 R32, [R0] ;  /* 0x0000000000207984 */ /* 0x000ee40000000c00 */
[----:B------:R-:W-:Y:S06]  /*47400*/  BAR.SYNC.DEFER_BLOCKING 0x0 ;  /* 0x0000000000007b1d */ /* 0x000fec0000010000 */
[----:B----4-:R-:W-:Y:S02]  /*47410*/  STSM.16.M88.4 [R4], R36 ;  /* 0x0000002404007844 */ /* 0x010fe40000000200 */
[----:B------:R-:W-:Y:S06]  /*47420*/  BAR.SYNC.DEFER_BLOCKING 0x0 ;  /* 0x0000000000007b1d */ /* 0x000fec0000010000 */
[----:B------:R-:W4:Y:S02]  /*47430*/  LDS.128 R28, [R0] ;  /* 0x00000000001c7984 */ /* 0x000f240000000c00 */
[----:B------:R-:W-:Y:S06]  /*47440*/  BAR.SYNC.DEFER_BLOCKING 0x0 ;  /* 0x0000000000007b1d */ /* 0x000fec0000010000 */
[----:B--2---:R-:W-:Y:S02]  /*47450*/  STSM.16.M88.4 [R4], R40 ;  /* 0x0000002804007844 */ /* 0x004fe40000000200 */
[----:B------:R-:W-:Y:S06]  /*47460*/  BAR.SYNC.DEFER_BLOCKING 0x0 ;  /* 0x0000000000007b1d */ /* 0x000fec0000010000 */
[----:B------:R-:W2:Y:S02]  /*47470*/  LDS.128 R40, [R0] ;  /* 0x0000000000287984 */ /* 0x000ea40000000c00 */
[----:B------:R-:W-:Y:S06]  /*47480*/  BAR.SYNC.DEFER_BLOCKING 0x0 ;  /* 0x0000000000007b1d */ /* 0x000fec0000010000 */
[----:B------:R1:W-:Y:S02]  /*47490*/  STSM.16.M88.4 [R4], R44 ;  /* 0x0000002c04007844 */ /* 0x0003e40000000200 */
[----:B------:R-:W-:Y:S01]  /*474a0*/  BAR.SYNC.DEFER_BLOCKING 0x0 ;  /* 0x0000000000007b1d */ /* 0x000fe20000010000 */
[----:B-1----:R-:W-:-:S05]  /*474b0*/  VIADD R44, R6, 0x4 ;  /* 0x00000004062c7836 */ /* 0x002fca0000000000 */
[----:B------:R-:W-:Y:S01]  /*474c0*/  ISETP.LT.AND P1, PT, R44, UR60, !P0 ;  /* 0x0000003c2c007c0c */ /* 0x000fe2000c721270 */
[C---:B------:R-:W-:Y:S02]  /*474d0*/  VIADD R45, R6.reuse, 0xc ;  /* 0x0000000c062d7836 */ /* 0x040fe40000000000 */
[----:B------:R-:W-:Y:S02]  /*474e0*/  IMAD.MOV.U32 R50, RZ, RZ, R88 ;  /* 0x000000ffff327224 */ /* 0x000fe400078e0058 */
[----:B------:R-:W-:Y:S02]  /*474f0*/  IMAD.MOV.U32 R51, RZ, RZ, R90 ;  /* 0x000000ffff337224 */ /* 0x000fe400078e005a */
[C---:B------:R-:W-:Y:S01]  /*47500*/  VIADD R52, R6.reuse, 0x13 ;  /* 0x0000001306347836 */ /* 0x040fe20000000000 */
[----:B------:R-:W1:Y:S01]  /*47510*/  LDS.128 R36, [R0] ;  /* 0x0000000000247984 */ /* 0x000e620000000c00 */
[C---:B------:R-:W-:Y:S02]  /*47520*/  VIADD R46, R6.reuse, 0xd ;  /* 0x0000000d062e7836 */ /* 0x040fe40000000000 */
[----:B------:R-:W-:Y:S01]  /*47530*/  VIADD R53, R6, 0x14 ;  /* 0x0000001406357836 */ /* 0x000fe20000000000 */
[----:B------:R-:W-:Y:S01]  /*47540*/  BAR.SYNC.DEFER_BLOCKING 0x0 ;  /* 0x0000000000007b1d */ /* 0x000fe20000010000 */
[----:B------:R-:W-:-:S02]  /*47550*/  @P1 LOP3.LUT R3, R3, 0x4, RZ, 0xfc, !PT ;  /* 0x0000000403031812 */ /* 0x000fc400078efcff */
[----:B------:R-:W-:Y:S02]  /*47560*/  ISETP.LT.AND P1, PT, R27, UR59, !P0 ;  /* 0x0000003b1b007c0c */ /* 0x000fe4000c721270 */
[----:B------:R-:W-:Y:S01]  /*47570*/  LOP3.LUT R3, R3, 0xfffffffd, RZ, 0xc0, !PT ;  /* 0xfffffffd03037812 */ /* 0x000fe200078ec0ff */
[C---:B------:R-:W-:Y:S02]  /*47580*/  VIADD R47, R6.reuse, 0xe ;  /* 0x0000000e062f7836 */ /* 0x040fe40000000000 */
[C---:B------:R-:W-:Y:S02]  /*47590*/  VIADD R54, R6.reuse, 0x15 ;  /* 0x0000001506367836 */ /* 0x040fe40000000000 */
[C---:B------:R-:W-:Y:S02]  /*475a0*/  VIADD R55, R6.reuse, 0x16 ;  /* 0x0000001606377836 */ /* 0x040fe40000000000 */
[C---:B------:R-:W-:Y:S02]  /*475b0*/  VIADD R56, R6.reuse, 0x17 ;  /* 0x0000001706387836 */ /* 0x040fe40000000000 */
[----:B------:R-:W-:-:S02]  /*475c0*/  VIADD R57, R6, 0x18 ;  /* 0x0000001806397836 */ /* 0x000fc40000000000 */
[C---:B------:R-:W-:Y:S01]  /*475d0*/  VIADD R58, R6.reuse, 0x19 ;  /* 0x00000019063a7836 */ /* 0x040fe20000000000 */
[----:B------:R-:W-:Y:S01]  /*475e0*/  @P1 LOP3.LUT R3, R3, 0x2, RZ, 0xfc, !PT ;  /* 0x0000000203031812 */ /* 0x000fe200078efcff */
[----:B------:R-:W-:Y:S01]  /*475f0*/  VIADD R59, R6, 0x1a ;  /* 0x0000001a063b7836 */ /* 0x000fe20000000000 */
[----:B------:R-:W-:Y:S01]  /*47600*/  ISETP.LT.AND P1, PT, R26, UR58, !P0 ;  /* 0x0000003a1a007c0c */ /* 0x000fe2000c721270 */
[C---:B------:R-:W-:Y:S01]  /*47610*/  VIADD R60, R6.reuse, 0x1b ;  /* 0x0000001b063c7836 */ /* 0x040fe20000000000 */
[----:B------:R-:W-:Y:S01]  /*47620*/  LOP3.LUT R3, R3, 0xfffffffe, RZ, 0xc0, !PT ;  /* 0xfffffffe03037812 */ /* 0x000fe200078ec0ff */
[C---:B------:R-:W-:Y:S02]  /*47630*/  VIADD R61, R6.reuse, 0x1c ;  /* 0x0000001c063d7836 */ /* 0x040fe40000000000 */
[C---:B------:R-:W-:Y:S01]  /*47640*/  VIADD R62, R6.reuse, 0x1d ;  /* 0x0000001d063e7836 */ /* 0x040fe20000000000 */
[----:B------:R3:W-:Y:S01]  /*47650*/  STSM.16.M88.4 [R4], R48 ;  /* 0x0000003004007844 */ /* 0x0007e20000000200 */
[C---:B------:R-:W-:Y:S01]  /*47660*/  IADD3 R63, R6.reuse, 0x1e, RZ ;  /* 0x0000001e063f7810 */ /* 0x040fe20007ffe0ff */
[C---:B------:R-:W-:Y:S01]  /*47670*/  VIADD R64, R6.reuse, 0x1f ;  /* 0x0000001f06407836 */ /* 0x040fe20000000000 */
[----:B------:R-:W-:Y:S01]  /*47680*/  ULDC UR60, c[0x0][0x22c] ;  /* 0x00008b00003c7ab9 */ /* 0x000fe20000000800 */
[C---:B------:R-:W-:Y:S01]  /*47690*/  VIADD R65, R6.reuse, 0x20 ;  /* 0x0000002006417836 */ /* 0x040fe20000000000 */
[----:B------:R-:W-:Y:S01]  /*476a0*/  ULDC UR59, c[0x0][0x22c] ;  /* 0x00008b00003b7ab9 */ /* 0x000fe20000000800 */
[C---:B------:R-:W-:Y:S01]  /*476b0*/  VIADD R66, R6.reuse, 0x21 ;  /* 0x0000002106427836 */ /* 0x040fe20000000000 */
[----:B------:R-:W-:Y:S01]  /*476c0*/  @P1 LOP3.LUT R3, R3, 0x1, RZ, 0xfc, !PT ;  /* 0x0000000103031812 */ /* 0x000fe200078efcff */
[----:B------:R-:W-:Y:S01]  /*476d0*/  VIADD R67, R6, 0x22 ;  /* 0x0000002206437836 */ /* 0x000fe20000000000 */
[----:B------:R-:W-:Y:S01]  /*476e0*/  ISETP.LT.AND P1, PT, R2, UR57, !P0 ;  /* 0x0000003902007c0c */ /* 0x000fe2000c721270 */
[C---:B------:R-:W-:Y:S01]  /*476f0*/  VIADD R68, R6.reuse, 0x23 ;  /* 0x0000002306447836 */ /* 0x040fe20000000000 */
[----:B------:R-:W-:Y:S01]  /*47700*/  ULDC UR58, c[0x0][0x22c] ;  /* 0x00008b00003a7ab9 */ /* 0x000fe20000000800 */
[----:B------:R-:W-:Y:S01]  /*47710*/  VIADD R69, R6, 0x24 ;  /* 0x0000002406457836 */ /* 0x000fe20000000000 */
[----:B------:R-:W-:-:S09]  /*47720*/  ULDC UR57, c[0x0][0x22c] ;  /* 0x00008b0000397ab9 */ /* 0x000fd20000000800 */
[----:B------:R-:W-:Y:S02]  /*47730*/  @P1 LOP3.LUT R5, R5, 0x8000, RZ, 0xfc, !PT ;  /* 0x0000800005051812 */ /* 0x000fe400078efcff */
[----:B------:R-:W-:Y:S01]  /*47740*/  ISETP.LT.AND P1, PT, R45, UR56, !P0 ;  /* 0x000000382d007c0c */ /* 0x000fe2000c721270 */
[----:B---3--:R-:W-:Y:S01]  /*47750*/  VIADD R48, R6, 0xf ;  /* 0x0000000f06307836 */ /* 0x008fe20000000000 */
[----:B------:R-:W-:-:S11]  /*47760*/  ULDC UR56, c[0x0][0x22c] ;  /* 0x00008b0000387ab9 */ /* 0x000fd60000000800 */
[----:B------:R-:W-:Y:S02]  /*47770*/  @P1 LOP3.LUT R19, R19, 0x4000, RZ, 0xfc, !PT ;  /* 0x0000400013131812 */ /* 0x000fe400078efcff */
[----:B------:R-:W-:Y:S01]  /*47780*/  ISETP.LT.AND P1, PT, R46, UR55, !P0 ;  /* 0x000000372e007c0c */ /* 0x000fe2000c721270 */
[C---:B------:R-:W-:Y:S01]  /*47790*/  VIADD R49, R6.reuse, 0x10 ;  /* 0x0000001006317836 */ /* 0x040fe20000000000 */
[----:B------:R-:W-:Y:S01]  /*477a0*/  LOP3.LUT R19, R19, 0xffffdfff, RZ, 0xc0, !PT ;  /* 0xffffdfff13137812 */ /* 0x000fe200078ec0ff */
[----:B------:R-:W-:Y:S01]  /*477b0*/  VIADD R50, R6, 0x11 ;  /* 0x0000001106327836 */ /* 0x000fe20000000000 */
[----:B------:R-:W-:-:S09]  /*477c0*/  ULDC UR55, c[0x0][0x22c] ;  /* 0x00008b0000377ab9 */ /* 0x000fd20000000800 */
        /* <DEDUP_REMOVED lines=80> */
[----:B------:R-:W-:Y:S01]  /*47cd0*/  VIADD R159, R6, 0x40 ;  /* 0x00000040069f7836 */ /* 0x000fe20000000000 */
        /* <DEDUP_REMOVED lines=54> */
[----:B------:R-:W-:Y:S01]  /*48040*/  LOP3.LUT R16, R16, 0x7fffffff, RZ, 0xc0, !PT ;  /* 0x7fffffff10107812 */ /* 0x000fe200078ec0ff */
[----:B------:R-:W-:Y:S01]  /*48050*/  VIADD R133, R6, 0x53 ;  /* 0x0000005306857836 */ /* 0x000fe20000000000 */
[----:B------:R-:W-:-:S07]  /*48060*/  ULDC UR32, c[0x0][0x22c] ;  /* 0x00008b0000207ab9 */ /* 0x000fce0000000800 */
        /* <DEDUP_REMOVED lines=57> */
[----:B------:R-:W-:Y:S01]  /*48400*/  LOP3.LUT R23, R23, 0xffffefff, RZ, 0xc0, !PT ;  /* 0xffffefff17177812 */ /* 0x000fe200078ec0ff */
[----:B------:R-:W-:-:S10]  /*48410*/  ULDC UR22, c[0x0][0x22c] ;  /* 0x00008b0000167ab9 */ /* 0x000fd40000000800 */
        /* <DEDUP_REMOVED lines=63> */
[----:B------:R-:W-:-:S11]  /*48810*/  ULDC UR9, c[0x0][0x22c] ;  /* 0x00008b0000097ab9 */ /* 0x000fd60000000800 */
        /* <DEDUP_REMOVED lines=32> */
[----:B------:R-:W-:Y:S01]  /*48a20*/  ULDC UR58, c[0x0][0x22c] ;  /* 0x00008b00003a7ab9 */ /* 0x000fe20000000800 */
[----:B------:R-:W-:-:S11]  /*48a30*/  LOP3.LUT R18, R18, 0xfeffffff, RZ, 0xc0, !PT ;  /* 0xfeffffff12127812 */ /* 0x000fd600078ec0ff */
        /* <DEDUP_REMOVED lines=9> */
[----:B------:R-:W-:Y:S02]  /*48ad0*/  ISETP.LT.AND P1, PT, R164, UR55, !P0 ;  /* 0x00000037a4007c0c */ /* 0x000fe4000c721270 */
[----:B------:R-:W-:Y:S01]  /*48ae0*/  LOP3.LUT R7, R7, 0x7fffffff, RZ, 0xc0, !PT ;  /* 0x7fffffff07077812 */ /* 0x000fe200078ec0ff */
[----:B------:R-:W-:Y:S01]  /*48af0*/  VIADD R45, R6, 0x7d ;  /* 0x0000007d062d7836 */ /* 0x000fe20000000000 */
[----:B------:R-:W-:Y:S01]  /*48b00*/  LOP3.LUT R18, R18, 0xffdfffff, RZ, 0xc0, !PT ;  /* 0xffdfffff12127812 */ /* 0x000fe200078ec0ff */
[----:B------:R-:W-:-:S08]  /*48b10*/  ULDC UR55, c[0x0][0x22c] ;  /* 0x00008b0000377ab9 */ /* 0x000fd00000000800 */
        /* <DEDUP_REMOVED lines=25> */
[----:B------:R-:W-:Y:S02]  /*48cb0*/  ISETP.LT.AND P1, PT, R170, UR49, !P0 ;  /* 0x00000031aa007c0c */ /* 0x000fe4000c721270 */
[C---:B------:R-:W-:Y:S01]  /*48cc0*/  IADD3 R50, R6.reuse, 0x82, RZ ;  /* 0x0000008206327810 */ /* 0x040fe20007ffe0ff */
        /* <DEDUP_REMOVED lines=232> */
[C---:B------:R-:W-:Y:S01]  /*49b50*/  VIADD R159, R6.reuse, 0xb1 ;  /* 0x000000b1069f7836 */ /* 0x040fe20000000000 */
[----:B------:R-:W-:Y:S01]  /*49b60*/  ISETP.LT.AND P2, PT, R157, UR61, !P0 ;  /* 0x0000003d9d007c0c */ /* 0x000fe2000c741270 */
[----:B------:R-:W-:Y:S01]  /*49b70*/  ULDC UR59, c[0x0][0x22c] ;  /* 0x00008b00003b7ab9 */ /* 0x000fe20000000800 */
[----:B------:R-:W-:Y:S01]  /*49b80*/  VIADD R160, R6, 0xb2 ;  /* 0x000000b206a07836 */ /* 0x000fe20000000000 */
[----:B------:R-:W-:Y:S01]  /*49b90*/  LOP3.LUT R20, R20, 0x7fffffff, RZ, 0xc0, !PT ;  /* 0x7fffffff14147812 */ /* 0x000fe200078ec0ff */
[----:B------:R-:W-:Y:S01]  /*49ba0*/  VIADD R161, R6, 0xb3 ;  /* 0x000000b306a17836 */ /* 0x000fe20000000000 */
[----:B------:R-:W-:-:S04]  /*49bb0*/  ULDC UR61, c[0x0][0x22c] ;  /* 0x00008b00003d7ab9 */ /* 0x000fc80000000800 */
        /* <DEDUP_REMOVED lines=117> */
[----:B------:R-:W-:Y:S01]  /*4a310*/  ULDC UR35, c[0x0][0x22c] ;  /* 0x00008b0000237ab9 */ /* 0x000fe20000000800 */
[----:B------:R-:W-:-:S11]  /*4a320*/  LOP3.LUT R7, R7, 0xfffffdff, RZ, 0xc0, !PT ;  /* 0xfffffdff07077812 */ /* 0x000fd600078ec0ff */
        /* <DEDUP_REMOVED lines=148> */
[----:B------:R-:W-:Y:S01]  /*4ac70*/  VIADD R127, R6, 0xe8 ;  /* 0x000000e8067f7836 */ /* 0x000fe20000000000 */
[----:B------:R-:W-:Y:S02]  /*4ac80*/  ULDC UR60, c[0x0][0x22c] ;  /* 0x00008b00003c7ab9 */ /* 0x000fe40000000800 */
[----:B------:R-:W-:Y:S02]  /*4ac90*/  @P2 LOP3.LUT R24, R24, 0x800, RZ, 0xfc, !PT ;  /* 0x0000080018182812 */ /* 0x000fe400078efcff */
[----:B------:R-:W-:Y:S01]  /*4aca0*/  ISETP.LT.AND P2, PT, R159, UR59, !P0 ;  /* 0x0000003b9f007c0c */ /* 0x000fe2000c741270 */
[----:B------:R-:W-:Y:S01]  /*4acb0*/  VIADD R126, R6, 0xe9 ;  /* 0x000000e9067e7836 */ /* 0x000fe20000000000 */
[----:B------:R-:W-:Y:S01]  /*4acc0*/  LOP3.LUT R24, R24, 0xfffffbff, RZ, 0xc0, !PT ;  /* 0xfffffbff18187812 */ /* 0x000fe200078ec0ff */
[----:B------:R-:W-:Y:S01]  /*4acd0*/  VIADD R125, R6, 0xea ;  /* 0x000000ea067d7836 */ /* 0x000fe20000000000 */
[----:B------:R-:W-:-:S02]  /*4ace0*/  ULDC UR59, c[0x0][0x22c] ;  /* 0x00008b00003b7ab9 */ /* 0x000fc40000000800 */
        /* <DEDUP_REMOVED lines=63> */
[----:B------:R-:W-:-:S03]  /*4b0e0*/  ULDC UR48, c[0x0][0x22c] ;  /* 0x00008b0000307ab9 */ /* 0x000fc60000000800 */
        /* <DEDUP_REMOVED lines=16> */
[----:B------:R-:W3:Y:S01]  /*4b1f0*/  LDL.LU R245, [R1+0x1974] ;  /* 0x0019740001f57983 */ /* 0x000ee20000300800 */
[----:B------:R-:W-:Y:S01]  /*4b200*/  VIADD R93, R6, 0x105 ;  /* 0x00000105065d7836 */ /* 0x000fe20000000000 */
[----:B------:R-:W-:Y:S01]  /*4b210*/  ULDC UR45, c[0x0][0x22c] ;  /* 0x00008b00002d7ab9 */ /* 0x000fe20000000800 */
[----:B------:R-:W-:Y:S02]  /*4b220*/  @P1 LOP3.LUT R20, R20, 0x10000000, RZ, 0xfc, !PT ;  /* 0x1000000014141812 */ /* 0x000fe400078efcff */
[----:B------:R-:W-:Y:S01]  /*4b230*/  ISETP.LT.AND P1, PT, R246, UR44, !P0 ;  /* 0x0000002cf6007c0c */ /* 0x000fe2000c721270 */
[----:B------:R-:W-:Y:S01]  /*4b240*/  VIADD R91, R6, 0x106 ;  /* 0x00000106065b7836 */ /* 0x000fe20000000000 */
[----:B------:R-:W-:Y:S01]  /*4b250*/  LOP3.LUT R20, R20, 0xf7ffffff, RZ, 0xc0, !PT ;  /* 0xf7ffffff14147812 */ /* 0x000fe200078ec0ff */
[----:B------:R-:W3:Y:S01]  /*4b260*/  LDL.LU R246, [R1+0x1970] ;  /* 0x0019700001f67983 */ /* 0x000ee20000300800 */
[----:B------:R-:W-:Y:S01]  /*4b270*/  VIADD R89, R6, 0x107 ;  /* 0x0000010706597836 */ /* 0x000fe20000000000 */
[----:B------:R-:W-:Y:S01]  /*4b280*/  ULDC UR44, c[0x0][0x22c] ;  /* 0x00008b00002c7ab9 */ /* 0x000fe20000000800 */
[----:B------:R-:W-:-:S02]  /*4b290*/  @P2 LOP3.LUT R20, R20, 0x8000000, RZ, 0xfc, !PT ;  /* 0x0800000014142812 */ /* 0x000fc400078efcff */
        /* <DEDUP_REMOVED lines=38> */
[----:B------:R-:W4:Y:S01]  /*4b500*/  LDL.LU R25, [R1+0x1958] ;  /* 0x0019580001197983 */ /* 0x000f220000300800 */
[----:B------:R-:W-:Y:S01]  /*4b510*/  VIADD R52, R6, 0x113 ;  /* 0x0000011306347836 */ /* 0x000fe20000000000 */
[----:B------:R-:W-:Y:S01]  /*4b520*/  ULDC UR38, c[0x0][0x22c] ;  /* 0x00008b0000267ab9 */ /* 0x000fe20000000800 */
[----:B------:R-:W-:-:S02]  /*4b530*/  @P2 LOP3.LUT R20, R20, 0x200000, RZ, 0xfc, !PT ;  /* 0x0020000014142812 */ /* 0x000fc400078efcff */
[----:B------:R-:W-:Y:S01]  /*4b540*/  ISETP.LT.AND P2, PT, R92, UR37, !P0 ;  /* 0x000000255c007c0c */ /* 0x000fe2000c741270 */
[----:B------:R-:W-:Y:S01]  /*4b550*/  VIADD R53, R6, 0x114 ;  /* 0x0000011406357836 */ /* 0x000fe20000000000 */
[----:B------:R-:W-:Y:S01]  /*4b560*/  LOP3.LUT R20, R20, 0xffefffff, RZ, 0xc0, !PT ;  /* 0xffefffff14147812 */ /* 0x000fe200078ec0ff */
[----:B------:R-:W2:Y:S01]  /*4b570*/  LDL.LU R92, [R1+0x1954] ;  /* 0x00195400015c7983 */ /* 0x000ea20000300800 */
[----:B------:R-:W-:Y:S01]  /*4b580*/  VIADD R54, R6, 0x115 ;  /* 0x0000011506367836 */ /* 0x000fe20000000000 */
[----:B------:R-:W-:Y:S01]  /*4b590*/  ULDC UR37, c[0x0][0x22c] ;  /* 0x00008b0000257ab9 */ /* 0x000fe20000000800 */
[----:B------:R-:W-:-:S04]  /*4b5a0*/  @P1 LOP3.LUT R20, R20, 0x100000, RZ, 0xfc, !PT ;  /* 0x0010000014141812 */ /* 0x000fc800078efcff */
[----:B------:R-:W-:Y:S02]  /*4b5b0*/  LOP3.LUT R20, R20, 0xfff7ffff, RZ, 0xc0, !PT ;  /* 0xfff7ffff14147812 */ /* 0x000fe400078ec0ff */
[----:B------:R-:W-:Y:S01]  /*4b5c0*/  ISETP.LT.AND P1, PT, R94, UR36, !P0 ;  /* 0x000000245e007c0c */ /* 0x000fe2000c721270 */
[----:B------:R-:W-:Y:S01]  /*4b5d0*/  VIADD R55, R6, 0x116 ;  /* 0x0000011606377836 */ /* 0x000fe20000000000 */
[----:B------:R-:W-:Y:S01]  /*4b5e0*/  @P2 LOP3.LUT R20, R20, 0x80000, RZ, 0xfc, !PT ;  /* 0x0008000014142812 */ /* 0x000fe200078efcff */
[----:B------:R-:W3:Y:S01]  /*4b5f0*/  LDL.LU R94, [R1+0x1950] ;  /* 0x00195000015e7983 */ /* 0x000ee20000300800 */
[----:B------:R-:W-:Y:S01]  /*4b600*/  ISETP.LT.AND P2, PT, R21, UR35, !P0 ;  /* 0x0000002315007c0c */ /* 0x000fe2000c741270 */
[----:B------:R-:W-:Y:S01]  /*4b610*/  VIADD R56, R6, 0x117 ;  /* 0x0000011706387836 */ /* 0x000fe20000000000 */
[----:B------:R-:W-:Y:S01]  /*4b620*/  LOP3.LUT R20, R20, 0xfffbffff, RZ, 0xc0, !PT ;  /* 0xfffbffff14147812 */ /* 0x000fe200078ec0ff */
[----:B------:R-:W4:Y:S01]  /*4b630*/  LDL.LU R21, [R1+0x194c] ;  /* 0x00194c0001157983 */ /* 0x000f220000300800 */
[C---:B------:R-:W-:Y:S01]  /*4b640*/  VIADD R57, R6.reuse, 0x118 ;  /* 0x0000011806397836 */ /* 0x040fe20000000000 */
[----:B------:R-:W-:Y:S01]  /*4b650*/  ULDC UR36, c[0x0][0x22c] ;  /* 0x00008b0000247ab9 */ /* 0x000fe20000000800 */
[----:B------:R-:W-:Y:S01]  /*4b660*/  VIADD R58, R6, 0x119 ;  /* 0x00000119063a7836 */ /* 0x000fe20000000000 */
[----:B------:R-:W-:-:S02]  /*4b670*/  ULDC UR35, c[0x0][0x22c] ;  /* 0x00008b0000237ab9 */ /* 0x000fc40000000800 */
[----:B------:R-:W-:Y:S02]  /*4b680*/  @P1 LOP3.LUT R20, R20, 0x40000, RZ, 0xfc, !PT ;  /* 0x0004000014141812 */ /* 0x000fe400078efcff */
[----:B------:R-:W-:Y:S01]  /*4b690*/  ISETP.LT.AND P1, PT, R22, UR34, !P0 ;  /* 0x0000002216007c0c */ /* 0x000fe2000c721270 */
[----:B------:R-:W-:Y:S01]  /*4b6a0*/  VIADD R59, R6, 0x11a ;  /* 0x0000011a063b7836 */ /* 0x000fe20000000000 */
[----:B------:R-:W-:Y:S01]  /*4b6b0*/  LOP3.LUT R20, R20, 0xfffdffff, RZ, 0xc0, !PT ;  /* 0xfffdffff14147812 */ /* 0x000fe200078ec0ff */
[----:B------:R-:W2:Y:S01]  /*4b6c0*/  LDL.LU R22, [R1+0x1948] ;  /* 0x0019480001167983 */ /* 0x000ea20000300800 */
        /* <DEDUP_REMOVED lines=13> */
[----:B------:R-:W-:Y:S01]  /*4b7a0*/  VIADD R64, R6, 0x11f ;  /* 0x0000011f06407836 */ /* 0x000fe20000000000 */
[----:B------:R-:W-:Y:S01]  /*4b7b0*/  MOV R96, UR5 ;  /* 0x0000000500607c02 */ /* 0x000fe20008000f00 */
[----:B------:R-:W-:Y:S01]  /*4b7c0*/  ULDC UR5, c[0x0][0x22c] ;  /* 0x00008b0000057ab9 */ /* 0x000fe20000000800 */
[----:B------:R-:W-:Y:S01]  /*4b7d0*/  @P2 LOP3.LUT R20, R20, 0x8000, RZ, 0xfc, !PT ;  /* 0x0000800014142812 */ /* 0x000fe200078efcff */
[----:B------:R-:W-:Y:S01]  /*4b7e0*/  VIADD R65, R6, 0x120 ;  /* 0x0000012006417836 */ /* 0x000fe20000000000 */
[----:B------:R-:W-:Y:S02]  /*4b7f0*/  ULDC UR32, c[0x0][0x22c] ;  /* 0x00008b0000207ab9 */ /* 0x000fe40000000800 */
[----:B------:R-:W-:-:S04]  /*4b800*/  LOP3.LUT R20, R20, 0xffffbfff, RZ, 0xc0, !PT ;  /* 0xffffbfff14147812 */ /* 0x000fc800078ec0ff */
[----:B------:R-:W-:Y:S02]  /*4b810*/  @P1 LOP3.LUT R20, R20, 0x4000, RZ, 0xfc, !PT ;  /* 0x0000400014141812 */ /* 0x000fe400078efcff */
[----:B------:R-:W-:Y:S01]  /*4b820*/  ISETP.LT.AND P1, PT, R98, UR31, !P0 ;  /* 0x0000001f62007c0c */ /* 0x000fe2000c721270 */
[----:B------:R-:W-:Y:S01]  /*4b830*/  VIADD R66, R6, 0x121 ;  /* 0x0000012106427836 */ /* 0x000fe20000000000 */
[----:B------:R-:W-:Y:S01]  /*4b840*/  LOP3.LUT R20, R20, 0xffffdfff, RZ, 0xc0, !PT ;  /* 0xffffdfff14147812 */ /* 0x000fe200078ec0ff */
[C---:B------:R-:W-:Y:S01]  /*4b850*/  VIADD R67, R6.reuse, 0x122 ;  /* 0x0000012206437836 */ /* 0x040fe20000000000 */
[----:B------:R-:W-:Y:S01]  /*4b860*/  MOV R98, UR4 ;  /* 0x0000000400627c02 */ /* 0x000fe20008000f00 */
[----:B------:R-:W-:Y:S01]  /*4b870*/  ULDC UR4, c[0x0][0x22c] ;  /* 0x00008b0000047ab9 */ /* 0x000fe20000000800 */
[----:B------:R-:W-:Y:S01]  /*4b880*/  VIADD R68, R6, 0x123 ;  /* 0x0000012306447836 */ /* 0x000fe20000000000 */
[----:B------:R-:W-:-:S06]  /*4b890*/  ULDC UR31, c[0x0][0x22c] ;  /* 0x00008b00001f7ab9 */ /* 0x000fcc0000000800 */
[----:B------:R-:W-:Y:S02]  /*4b8a0*/  @P1 LOP3.LUT R20, R20, 0x2000, RZ, 0xfc, !PT ;  /* 0x0000200014141812 */ /* 0x000fe400078efcff */
[----:B------:R-:W-:Y:S01]  /*4b8b0*/  ISETP.LT.AND P1, PT, R100, UR30, !P0 ;  /* 0x0000001e64007c0c */ /* 0x000fe2000c721270 */
[----:B------:R-:W-:Y:S01]  /*4b8c0*/  VIADD R69, R6, 0x124 ;  /* 0x0000012406457836 */ /* 0x000fe20000000000 */
[----:B------:R-:W-:Y:S01]  /*4b8d0*/  LOP3.LUT R20, R20, 0xffffefff, RZ, 0xc0, !PT ;  /* 0xffffefff14147812 */ /* 0x000fe200078ec0ff */
[----:B------:R-:W-:Y:S01]  /*4b8e0*/  VIADD R70, R6, 0x125 ;  /* 0x0000012506467836 */ /* 0x000fe20000000000 */
[----:B------:R-:W-:Y:S01]  /*4b8f0*/  MOV R100, UR61 ;  /* 0x0000003d00647c02 */ /* 0x000fe20008000f00 */
[----:B------:R-:W-:Y:S01]  /*4b900*/  ULDC UR61, c[0x0][0x22c] ;  /* 0x00008b00003d7ab9 */ /* 0x000fe20000000800 */
[----:B------:R-:W-:Y:S01]  /*4b910*/  ISETP.LT.AND P2, PT, R125, UR4, !P0 ;  /* 0x000000047d007c0c */ /* 0x000fe2000c741270 */
[----:B------:R-:W-:Y:S01]  /*4b920*/  ULDC UR4, c[0x0][0x22c] ;  /* 0x00008b0000047ab9 */ /* 0x000fe20000000800 */
[----:B------:R-:W-:-:S05]  /*4b930*/  ULDC UR30, c[0x0][0x22c] ;  /* 0x00008b00001e7ab9 */ /* 0x000fca0000000800 */
        /* <DEDUP_REMOVED lines=9> */
[----:B------:R-:W-:Y:S01]  /*4b9d0*/  ULDC UR28, c[0x0][0x22c] ;  /* 0x00008b00001c7ab9 */ /* 0x000fe20000000800 */
[----:B------:R-:W-:Y:S01]  /*4b9e0*/  MOV R102, UR60 ;  /* 0x0000003c00667c02 */ /* 0x000fe20008000f00 */
[----:B------:R-:W-:Y:S01]  /*4b9f0*/  ULDC UR60, c[0x0][0x22c] ;  /* 0x00008b00003c7ab9 */ /* 0x000fe20000000800 */
[----:B------:R-:W-:Y:S01]  /*4ba00*/  ISETP.LT.AND P3, PT, R126, UR61, !P0 ;  /* 0x0000003d7e007c0c */ /* 0x000fe2000c761270 */
[----:B------:R-:W-:Y:S01]  /*4ba10*/  ULDC UR61, c[0x0][0x22c] ;  /* 0x00008b00003d7ab9 */ /* 0x000fe20000000800 */
[----:B------:R-:W-:Y:S01]  /*4ba20*/  VIADD R73, R6, 0x128 ;  /* 0x0000012806497836 */ /* 0x000fe20000000000 */
[----:B------:R-:W3:Y:S04]  /*4ba30*/  LDL.LU R151, [R1+0x1940] ;  /* 0x0019400001977983 */ /* 0x000ee80000300800 */
[----:B------:R-:W-:-:S02]  /*4ba40*/  @P1 LOP3.LUT R20, R20, 0x400, RZ, 0xfc, !PT ;  /* 0x0000040014141812 */ /* 0x000fc400078efcff */
[----:B------:R-:W-:Y:S01]  /*4ba50*/  ISETP.LT.AND P1, PT, R150, UR27, !P0 ;  /* 0x0000001b96007c0c */ /* 0x000fe2000c721270 */
[----:B------:R-:W-:Y:S01]  /*4ba60*/  ULDC UR27, c[0x0][0x22c] ;  /* 0x00008b00001b7ab9 */ /* 0x000fe20000000800 */
[----:B------:R-:W-:Y:S01]  /*4ba70*/  LOP3.LUT R20, R20, 0xfffffdff, RZ, 0xc0, !PT ;  /* 0xfffffdff14147812 */ /* 0x000fe200078ec0ff */
[----:B------:R-:W-:Y:S01]  /*4ba80*/  VIADD R74, R6, 0x129 ;  /* 0x00000129064a7836 */ /* 0x000fe20000000000 */
[----:B------:R-:W3:Y:S09]  /*4ba90*/  LDL.LU R150, [R1+0x193c] ;  /* 0x00193c0001967983 */ /* 0x000ef20000300800 */
        /* <DEDUP_REMOVED lines=57> */
[----:B------:R-:W-:Y:S01]  /*4be30*/  VIADD R84, R6, 0x133 ;  /* 0x0000013306547836 */ /* 0x000fe20000000000 */
[----:B------:R-:W3:Y:S01]  /*4be40*/  LDL.LU R140, [R1+0x1914] ;  /* 0x00191400018c7983 */ /* 0x000ee20000300800 */
[----:B----4-:R-:W-:-:S09]  /*4be50*/  LOP3.LUT R21, R21, 0x7fffffff, RZ, 0xc0, !PT ;  /* 0x7fffffff15157812 */ /* 0x010fd200078ec0ff */
[----:B------:R-:W-:Y:S02]  /*4be60*/  @P1 LOP3.LUT R21, R21, 0x80000000, RZ, 0xfc, !PT ;  /* 0x8000000015151812 */ /* 0x000fe400078efcff */
[----:B------:R-:W-:Y:S01]  /*4be70*/  ISETP.LT.AND P1, PT, R139, UR16, !P0 ;  /* 0x000000108b007c0c */ /* 0x000fe2000c721270 */
[----:B------:R-:W-:Y:S01]  /*4be80*/  ULDC UR16, c[0x0][0x22c] ;  /* 0x00008b0000107ab9 */ /* 0x000fe20000000800 */
[----:B------:R-:W-:Y:S01]  /*4be90*/  LOP3.LUT R21, R21, 0xbfffffff, RZ, 0xc0, !PT ;  /* 0xbfffffff15157812 */ /* 0x000fe200078ec0ff */
[C---:B------:R-:W-:Y:S01]  /*4bea0*/  VIADD R85, R6.reuse, 0x134 ;  /* 0x0000013406557836 */ /* 0x040fe20000000000 */
[----:B------:R-:W-:Y:S01]  /*4beb0*/  LOP3.LUT R25, R25, 0x7fffffff, RZ, 0xc0, !PT ;  /* 0x7fffffff19197812 */ /* 0x000fe200078ec0ff */
[----:B------:R-:W-:Y:S01]  /*4bec0*/  VIADD R86, R6, 0x135 ;  /* 0x0000013506567836 */ /* 0x000fe20000000000 */
[----:B--2---:R-:W-:Y:S01]  /*4bed0*/  LOP3.LUT R22, R22, 0x7fffffff, RZ, 0xc0, !PT ;  /* 0x7fffffff16167812 */ /* 0x004fe200078ec0ff */
[----:B------:R-:W-:Y:S01]  /*4bee0*/  VIADD R87, R6, 0x136 ;  /* 0x0000013606577836 */ /* 0x000fe20000000000 */
[----:B------:R-:W2:Y:S05]  /*4bef0*/  LDL.LU R139, [R1+0x1910] ;  /* 0x00191000018b7983 */ /* 0x000eaa0000300800 */
[----:B------:R-:W-:-:S02]  /*4bf00*/  @P1 LOP3.LUT R21, R21, 0x40000000, RZ, 0xfc, !PT ;  /* 0x4000000015151812 */ /* 0x000fc400078efcff */
[----:B------:R-:W-:Y:S01]  /*4bf10*/  ISETP.LT.AND P1, PT, R138, UR15, !P0 ;  /* 0x0000000f8a007c0c */ /* 0x000fe2000c721270 */
[----:B------:R-:W-:Y:S01]  /*4bf20*/  ULDC UR15, c[0x0][0x22c] ;  /* 0x00008b00000f7ab9 */ /* 0x000fe20000000800 */
        /* <DEDUP_REMOVED lines=8> */
[C---:B------:R-:W-:Y:S01]  /*4bfb0*/  VIADD R156, R6.reuse, 0x13d ;  /* 0x0000013d069c7836 */ /* 0x040fe20000000000 */
[----:B------:R-:W-:Y:S01]  /*4bfc0*/  ISETP.LT.AND P1, PT, R137, UR14, !P0 ;  /* 0x0000000e89007c0c */ /* 0x000fe2000c721270 */
[----:B------:R-:W-:Y:S01]  /*4bfd0*/  ULDC UR14, c[0x0][0x22c] ;  /* 0x00008b00000e7ab9 */ /* 0x000fe20000000800 */
[----:B------:R-:W-:Y:S01]  /*4bfe0*/  LOP3.LUT R21, R21, 0xefffffff, RZ, 0xc0, !PT ;  /* 0xefffffff15157812 */ /* 0x000fe200078ec0ff */
[C---:B------:R-:W-:Y:S01]  /*4bff0*/  VIADD R157, R6.reuse, 0x13e ;  /* 0x0000013e069d7836 */ /* 0x040fe20000000000 */
[----:B---3--:R-:W-:Y:S01]  /*4c000*/  LOP3.LUT R17, R17, 0x7fffffff, RZ, 0xc0, !PT ;  /* 0x7fffffff11117812 */ /* 0x008fe200078ec0ff */
[C---:B------:R-:W-:Y:S01]  /*4c010*/  VIADD R158, R6.reuse, 0x13f ;  /* 0x0000013f069e7836 */ /* 0x040fe20000000000 */
[----:B------:R-:W3:Y:S01]  /*4c020*/  LDL.LU R138, [R1+0x190c] ;  /* 0x00190c00018a7983 */ /* 0x000ee20000300800 */
[----:B------:R-:W-:-:S02]  /*4c030*/  VIADD R159, R6, 0x140 ;  /* 0x00000140069f7836 */ /* 0x000fc40000000000 */
[----:B------:R-:W-:Y:S01]  /*4c040*/  VIADD R160, R6, 0x141 ;  /* 0x0000014106a07836 */ /* 0x000fe20000000000 */
[----:B------:R-:W4:Y:S03]  /*4c050*/  LDL.LU R137, [R1+0x1908] ;  /* 0x0019080001897983 */ /* 0x000f260000300800 */
[----:B------:R-:W-:Y:S02]  /*4c060*/  @P1 LOP3.LUT R21, R21, 0x10000000, RZ, 0xfc, !PT ;  /* 0x1000000015151812 */ /* 0x000fe400078efcff */
        /* <DEDUP_REMOVED lines=10> */
[----:B------:R-:W2:Y:S09]  /*4c110*/  LDL.LU R135, [R1+0x1900] ;  /* 0x0019000001877983 */ /* 0x000eb20000300800 */
        /* <DEDUP_REMOVED lines=11> */
[----:B------:R-:W4:Y:S09]  /*4c1d0*/  LDL.LU R133, [R1+0x18f8] ;  /* 0x0018f80001857983 */ /* 0x000f320000300800 */
        /* <DEDUP_REMOVED lines=28> */
[----:B------:R-:W3:Y:S10]  /*4c3a0*/  LDL.LU R128, [R1+0x18e4] ;  /* 0x0018e40001807983 */ /* 0x000ef40000300800 */
[----:B------:R-:W-:-:S02]  /*4c3b0*/  @P1 LOP3.LUT R21, R21, 0x80000, RZ, 0xfc, !PT ;  /* 0x0008000015151812 */ /* 0x000fc400078efcff */
[----:B------:R-:W-:Y:S01]  /*4c3c0*/  ISETP.LT.AND P1, PT, R127, UR60, !P0 ;  /* 0x0000003c7f007c0c */ /* 0x000fe2000c721270 */
[----:B------:R-:W-:Y:S01]  /*4c3d0*/  ULDC UR60, c[0x0][0x22c] ;  /* 0x00008b00003c7ab9 */ /* 0x000fe20000000800 */
[----:B------:R-:W-:Y:S01]  /*4c3e0*/  LOP3.LUT R21, R21, 0xfffbffff, RZ, 0xc0, !PT ;  /* 0xfffbffff15157812 */ /* 0x000fe200078ec0ff */
[----:B------:R-:W3:Y:S04]  /*4c3f0*/  LDL.LU R127, [R1+0x18e0] ;  /* 0x0018e000017f7983 */ /* 0x000ee80000300800 */
[----:B------:R-:W3:Y:S04]  /*4c400*/  LDL.LU R126, [R1+0x18dc] ;  /* 0x0018dc00017e7983 */ /* 0x000ee80000300800 */
[----:B------:R-:W3:Y:S02]  /*4c410*/  LDL.LU R125, [R1+0x18d8] ;  /* 0x0018d800017d7983 */ /* 0x000ee40000300800 */
[----:B------:R-:W-:-:S04]  /*4c420*/  @P1 LOP3.LUT R21, R21, 0x40000, RZ, 0xfc, !PT ;  /* 0x0004000015151812 */ /* 0x000fc800078efcff */
[----:B------:R-:W-:-:S04]  /*4c430*/  LOP3.LUT R21, R21, 0xfffdffff, RZ, 0xc0, !PT ;  /* 0xfffdffff15157812 */ /* 0x000fc800078ec0ff */
[----:B------:R-:W-:Y:S02]  /*4c440*/  @P3 LOP3.LUT R21, R21, 0x20000, RZ, 0xfc, !PT ;  /* 0x0002000015153812 */ /* 0x000fe400078efcff */
[----:B------:R-:W-:Y:S01]  /*4c450*/  ISETP.LT.AND P1, PT, R124, UR5, !P0 ;  /* 0x000000057c007c0c */ /* 0x000fe2000c721270 */
[----:B------:R-:W-:Y:S01]  /*4c460*/  ULDC UR5, c[0x0][0x22c] ;  /* 0x00008b0000057ab9 */ /* 0x000fe20000000800 */
[----:B------:R-:W-:Y:S01]  /*4c470*/  LOP3.LUT R21, R21, 0xfffeffff, RZ, 0xc0, !PT ;  /* 0xfffeffff15157812 */ /* 0x000fe200078ec0ff */
[----:B------:R-:W3:Y:S03]  /*4c480*/  LDL.LU R124, [R1+0x18d4] ;  /* 0x0018d400017c7983 */ /* 0x000ee60000300800 */
[----:B------:R-:W-:-:S04]  /*4c490*/  @P2 LOP3.LUT R21, R21, 0x10000, RZ, 0xfc, !PT ;  /* 0x0001000015152812 */ /* 0x000fc800078efcff */
[----:B------:R-:W-:-:S04]  /*4c4a0*/  LOP3.LUT R21, R21, 0xffff7fff, RZ, 0xc0, !PT ;  /* 0xffff7fff15157812 */ /* 0x000fc800078ec0ff */
[----:B------:R-:W-:Y:S02]  /*4c4b0*/  @P1 LOP3.LUT R21, R21, 0x8000, RZ, 0xfc, !PT ;  /* 0x0000800015151812 */ /* 0x000fe400078efcff */
[----:B------:R-:W-:Y:S01]  /*4c4c0*/  ISETP.LT.AND P1, PT, R123, UR60, !P0 ;  /* 0x0000003c7b007c0c */ /* 0x000fe2000c721270 */
[----:B------:R-:W-:Y:S01]  /*4c4d0*/  ULDC UR60, c[0x0][0x22c] ;  /* 0x00008b00003c7ab9 */ /* 0x000fe20000000800 */
[----:B------:R-:W-:Y:S01]  /*4c4e0*/  ISETP.LT.AND P3, PT, R122, UR61, !P0 ;  /* 0x0000003d7a007c0c */ /* 0x000fe2000c761270 */
[----:B------:R-:W-:Y:S01]  /*4c4f0*/  ULDC UR61, c[0x0][0x22c] ;  /* 0x00008b00003d7ab9 */ /* 0x000fe20000000800 */
[----:B------:R-:W-:Y:S01]  /*4c500*/  LOP3.LUT R21, R21, 0xffffbfff, RZ, 0xc0, !PT ;  /* 0xffffbfff15157812 */ /* 0x000fe200078ec0ff */
[----:B------:R-:W3:Y:S01]  /*4c510*/  LDL.LU R123, [R1+0x18d0] ;  /* 0x0018d000017b7983 */ /* 0x000ee20000300800 */
[----:B------:R-:W-:Y:S01]  /*4c520*/  ISETP.LT.AND P2, PT, R121, UR4, !P0 ;  /* 0x0000000479007c0c */ /* 0x000fe2000c741270 */
[----:B------:R-:W-:Y:S01]  /*4c530*/  ULDC UR4, c[0x0][0x22c] ;  /* 0x00008b0000047ab9 */ /* 0x000fe20000000800 */
[----:B------:R-:W-:Y:S01]  /*4c540*/  VIADD R169, R6, 0x14a ;  /* 0x0000014a06a97836 */ /* 0x000fe20000000000 */
[----:B------:R-:W3:Y:S04]  /*4c550*/  LDL.LU R122, [R1+0x18cc] ;  /* 0x0018cc00017a7983 */ /* 0x000ee80000300800 */
[----:B------:R-:W-:Y:S01]  /*4c560*/  @P1 LOP3.LUT R21, R21, 0x4000, RZ, 0xfc, !PT ;  /* 0x0000400015151812 */ /* 0x000fe200078efcff */
[----:B------:R-:W3:Y:S03]  /*4c570*/  LDL.LU R121, [R1+0x18c8] ;  /* 0x0018c80001797983 */ /* 0x000ee60000300800 */
        /* <DEDUP_REMOVED lines=16> */
[----:B------:R-:W-:Y:S02]  /*4c680*/  ULDC UR4, c[0x0][0x22c] ;  /* 0x00008b0000047ab9 */ /* 0x000fe40000000800 */
        /* <DEDUP_REMOVED lines=35> */
[----:B------:R-:W-:Y:S01]  /*4c8c0*/  LOP3.LUT R21, R21, 0xfffffffb, RZ, 0xc0, !PT ;  /* 0xfffffffb15157812 */ /* 0x000fe200078ec0ff */
[----:B------:R-:W2:Y:S01]  /*4c8d0*/  LDL.LU R111, [R1+0x18a0] ;  /* 0x0018a000016f7983 */ /* 0x000ea20000300800 */
[----:B------:R-:W-:Y:S01]  /*4c8e0*/  ISETP.LT.AND P3, PT, R110, UR61, !P0 ;  /* 0x0000003d6e007c0c */ /* 0x000fe2000c761270 */
[----:B------:R-:W-:Y:S01]  /*4c8f0*/  ULDC UR61, c[0x0][0x22c] ;  /* 0x00008b00003d7ab9 */ /* 0x000fe20000000800 */
[----:B------:R-:W-:Y:S01]  /*4c900*/  ISETP.LT.AND P2, PT, R109, UR4, !P0 ;  /* 0x000000046d007c0c */ /* 0x000fe2000c741270 */
[----:B------:R-:W-:Y:S01]  /*4c910*/  ULDC UR4, c[0x0][0x22c] ;  /* 0x00008b0000047ab9 */ /* 0x000fe20000000800 */
[----:B------:R-:W3:Y:S04]  /*4c920*/  LDL.LU R110, [R1+0x189c] ;  /* 0x00189c00016e7983 */ /* 0x000ee80000300800 */
[----:B------:R-:W4:Y:S01]  /*4c930*/  LDL.LU R109, [R1+0x1898] ;  /* 0x00189800016d7983 */ /* 0x000f220000300800 */
        /* <DEDUP_REMOVED lines=8> */
[----:B------:R-:W-:Y:S01]  /*4c9c0*/  @P3 LOP3.LUT R21, R21, 0x2, RZ, 0xfc, !PT ;  /* 0x0000000215153812 */ /* 0x000fe200078efcff */
[----:B------:R-:W2:Y:S01]  /*4c9d0*/  LDL.LU R107, [R1+0x1890] ;  /* 0x00189000016b7983 */ /* 0x000ea20000300800 */
[----:B------:R-:W-:Y:S01]  /*4c9e0*/  ISETP.LT.AND P3, PT, R106, UR61, !P0 ;  /* 0x0000003d6a007c0c */ /* 0x000fe2000c761270 */
[----:B------:R-:W-:Y:S01]  /*4c9f0*/  ULDC UR61, c[0x0][0x22c] ;  /* 0x00008b00003d7ab9 */ /* 0x000fe20000000800 */
[----:B------:R-:W-:Y:S01]  /*4ca00*/  LOP3.LUT R22, R22, 0xbfffffff, RZ, 0xc0, !PT ;  /* 0xbfffffff16167812 */ /* 0x000fe200078ec0ff */
[----:B------:R-:W3:Y:S01]  /*4ca10*/  LDL.LU R106, [R1+0x188c] ;  /* 0x00188c00016a7983 */ /* 0x000ee20000300800 */
[----:B------:R-:W-:-:S05]  /*4ca20*/  LOP3.LUT R21, R21, 0xfffffffe, RZ, 0xc0, !PT ;  /* 0xfffffffe15157812 */ /* 0x000fca00078ec0ff */
[----:B------:R-:W-:Y:S02]  /*4ca30*/  @P1 LOP3.LUT R22, R22, 0x40000000, RZ, 0xfc, !PT ;  /* 0x4000000016161812 */ /* 0x000fe400078efcff */
[----:B------:R-:W-:Y:S02]  /*4ca40*/  @P2 LOP3.LUT R21, R21, 0x1, RZ, 0xfc, !PT ;  /* 0x0000000115152812 */ /* 0x000fe400078efcff */
[----:B------:R-:W-:Y:S01]  /*4ca50*/  ISETP.LT.AND P2, PT, R105, UR4, !P0 ;  /* 0x0000000469007c0c */ /* 0x000fe2000c741270 */
[----:B------:R-:W-:Y:S01]  /*4ca60*/  ULDC UR4, c[0x0][0x22c] ;  /* 0x00008b0000047ab9 */ /* 0x000fe20000000800 */
[----:B------:R-:W-:Y:S01]  /*4ca70*/  LOP3.LUT R22, R22, 0xdfffffff, RZ, 0xc0, !PT ;  /* 0xdfffffff16167812 */ /* 0x000fe200078ec0ff */
[----:B------:R-:W-:Y:S01]  /*4ca80*/  VIADD R171, R6, 0x14c ;  /* 0x0000014c06ab7836 */ /* 0x000fe20000000000 */
[----:B------:R-:W-:Y:S01]  /*4ca90*/  ISETP.LT.AND P1, PT, R104, UR5, !P0 ;  /* 0x0000000568007c0c */ /* 0x000fe2000c721270 */
[----:B------:R-:W-:Y:S01]  /*4caa0*/  ULDC UR5, c[0x0][0x22c] ;  /* 0x00008b0000057ab9 */ /* 0x000fe20000000800 */
[----:B------:R-:W-:Y:S01]  /*4cab0*/  @P3 LOP3.LUT R22, R22, 0x20000000, RZ, 0xfc, !PT ;  /* 0x2000000016163812 */ /* 0x000fe200078efcff */
[----:B------:R-:W4:Y:S03]  /*4cac0*/  LDL.LU R105, [R1+0x1888] ;  /* 0x0018880001697983 */ /* 0x000f260000300800 */
[----:B------:R-:W-:Y:S01]  /*4cad0*/  LOP3.LUT R22, R22, 0xefffffff, RZ, 0xc0, !PT ;  /* 0xefffffff16167812 */ /* 0x000fe200078ec0ff */
[----:B------:R-:W3:Y:S03]  /*4cae0*/  LDL.LU R104, [R1+0x1884] ;  /* 0x0018840001687983 */ /* 0x000ee60000300800 */
[----:B------:R-:W-:-:S02]  /*4caf0*/  @P2 LOP3.LUT R22, R22, 0x10000000, RZ, 0xfc, !PT ;  /* 0x1000000016162812 */ /* 0x000fc400078efcff */
[----:B------:R-:W-:Y:S02]  /*4cb00*/  ISETP.LT.AND P2, PT, R103, UR60, !P0 ;  /* 0x0000003c67007c0c */ /* 0x000fe4000c741270 */
[----:B------:R-:W-:Y:S01]  /*4cb10*/  LOP3.LUT R22, R22, 0xf7ffffff, RZ, 0xc0, !PT ;  /* 0xf7ffffff16167812 */ /* 0x000fe200078ec0ff */
[----:B------:R-:W2:Y:S03]  /*4cb20*/  LDL.LU R103, [R1+0x1880] ;  /* 0x0018800001677983 */ /* 0x000ea60000300800 */
[----:B------:R-:W-:Y:S02]  /*4cb30*/  @P1 LOP3.LUT R22, R22, 0x8000000, RZ, 0xfc, !PT ;  /* 0x0800000016161812 */ /* 0x000fe400078efcff */
[----:B------:R-:W-:Y:S02]  /*4cb40*/  ISETP.LT.AND P1, PT, R101, UR61, !P0 ;  /* 0x0000003d65007c0c */ /* 0x000fe4000c721270 */
[----:B------:R-:W-:-:S04]  /*4cb50*/  LOP3.LUT R22, R22, 0xfbffffff, RZ, 0xc0, !PT ;  /* 0xfbffffff16167812 */ /* 0x000fc800078ec0ff */
[----:B------:R-:W-:-:S04]  /*4cb60*/  @P2 LOP3.LUT R22, R22, 0x4000000, RZ, 0xfc, !PT ;  /* 0x0400000016162812 */ /* 0x000fc800078efcff */
[----:B------:R-:W-:Y:S02]  /*4cb70*/  LOP3.LUT R22, R22, 0xfdffffff, RZ, 0xc0, !PT ;  /* 0xfdffffff16167812 */ /* 0x000fe400078ec0ff */
[----:B------:R-:W-:Y:S02]  /*4cb80*/  ISETP.LT.AND P2, PT, R99, UR4, !P0 ;  /* 0x0000000463007c0c */ /* 0x000fe4000c741270 */
[----:B------:R-:W-:Y:S02]  /*4cb90*/  @P1 LOP3.LUT R22, R22, 0x2000000, RZ, 0xfc, !PT ;  /* 0x0200000016161812 */ /* 0x000fe400078efcff */
[----:B------:R-:W-:Y:S02]  /*4cba0*/  ISETP.LT.AND P1, PT, R97, UR5, !P0 ;  /* 0x0000000561007c0c */ /* 0x000fe4000c721270 */
[----:B------:R-:W-:Y:S02]  /*4cbb0*/  R2UR UR5, R96 ;  /* 0x00000000600572ca */ /* 0x000fe400000e0000 */
[----:B------:R-:W-:-:S02]  /*4cbc0*/  LOP3.LUT R22, R22, 0xfeffffff, RZ, 0xc0, !PT ;  /* 0xfeffffff16167812 */ /* 0x000fc400078ec0ff */
[----:B------:R-:W-:-:S03]  /*4cbd0*/  R2UR UR4, R98 ;  /* 0x00000000620472ca */ /* 0x000fc600000e0000 */
[----:B------:R-:W-:Y:S02]  /*4cbe0*/  @P2 LOP3.LUT R22, R22, 0x1000000, RZ, 0xfc, !PT ;  /* 0x0100000016162812 */ /* 0x000fe400078efcff */
[----:B------:R-:W-:Y:S02]  /*4cbf0*/  R2UR UR61, R100 ;  /* 0x00000000643d72ca */ /* 0x000fe400000e0000 */
[----:B------:R-:W-:Y:S02]  /*4cc00*/  LOP3.LUT R22, R22, 0xff7fffff, RZ, 0xc0, !PT ;  /* 0xff7fffff16167812 */ /* 0x000fe400078ec0ff */
[----:B------:R-:W-:Y:S02]  /*4cc10*/  ISETP.LT.AND P2, PT, R95, UR5, !P0 ;  /* 0x000000055f007c0c */ /* 0x000fe4000c741270 */
[----:B------:R-:W-:Y:S02]  /*4cc20*/  @P1 LOP3.LUT R22, R22, 0x800000, RZ, 0xfc, !PT ;  /* 0x0080000016161812 */ /* 0x000fe400078efcff */
[----:B------:R-:W-:-:S02]  /*4cc30*/  ISETP.LT.AND P1, PT, R93, UR4, !P0 ;  /* 0x000000045d007c0c */ /* 0x000fc4000c721270 */
[----:B------:R-:W-:Y:S02]  /*4cc40*/  LOP3.LUT R22, R22, 0xffbfffff, RZ, 0xc0, !PT ;  /* 0xffbfffff16167812 */ /* 0x000fe400078ec0ff */
[----:B------:R-:W-:Y:S02]  /*4cc50*/  R2UR UR60, R102 ;  /* 0x00000000663c72ca */ /* 0x000fe400000e0000 */
[----:B------:R-:W3:Y:S03]  /*4cc60*/  LDL.LU R102, [R1+0x187c] ;  /* 0x00187c0001667983 */ /* 0x000ee60000300800 */
[----:B------:R-:W-:Y:S01]  /*4cc70*/  @P2 LOP3.LUT R22, R22, 0x400000, RZ, 0xfc, !PT ;  /* 0x0040000016162812 */ /* 0x000fe200078efcff */
[----:B------:R-:W4:Y:S01]  /*4cc80*/  LDL.LU R101, [R1+0x1878] ;  /* 0x0018780001657983 */ /* 0x000f220000300800 */
[----:B------:R-:W-:Y:S01]  /*4cc90*/  ISETP.LT.AND P2, PT, R91, UR61, !P0 ;  /* 0x0000003d5b007c0c */ /* 0x000fe2000c741270 */
[----:B------:R-:W-:Y:S01]  /*4cca0*/  VIADD R252, R6, 0x14d ;  /* 0x0000014d06fc7836 */ /* 0x000fe20000000000 */
[----:B------:R-:W-:Y:S01]  /*4ccb0*/  LOP3.LUT R22, R22, 0xffdfffff, RZ, 0xc0, !PT ;  /* 0xffdfffff16167812 */ /* 0x000fe200078ec0ff */
[----:B------:R-:W3:Y:S01]  /*4ccc0*/  LDL.LU R100, [R1+0x1874] ;  /* 0x0018740001647983 */ /* 0x000ee20000300800 */
[----:B------:R-:W-:Y:S01]  /*4ccd0*/  R2UR UR5, R94 ;  /* 0x000000005e0572ca */ /* 0x000fe200000e0000 */
[----:B------:R-:W-:Y:S01]  /*4cce0*/  ULDC UR61, c[0x0][0x22c] ;  /* 0x00008b00003d7ab9 */ /* 0x000fe20000000800 */
[----:B------:R-:W-:Y:S01]  /*4ccf0*/  @P1 LOP3.LUT R22, R22, 0x200000, RZ, 0xfc, !PT ;  /* 0x0020000016161812 */ /* 0x000fe200078efcff */
[----:B------:R-:W2:Y:S01]  /*4cd00*/  LDL.LU R99, [R1+0x1870] ;  /* 0x0018700001637983 */ /* 0x000ea20000300800 */
[----:B------:R-:W-:Y:S01]  /*4cd10*/  ISETP.LT.AND P1, PT, R89, UR60, !P0 ;  /* 0x0000003c59007c0c */ /* 0x000fe2000c721270 */
[----:B------:R-:W-:Y:S01]  /*4cd20*/  ULDC UR60, c[0x0][0x22c] ;  /* 0x00008b00003c7ab9 */ /* 0x000fe20000000800 */
[----:B------:R-:W-:Y:S01]  /*4cd30*/  LOP3.LUT R22, R22, 0xffefffff, RZ, 0xc0, !PT ;  /* 0xffefffff16167812 */ /* 0x000fe200078ec0ff */
[----:B------:R-:W3:Y:S03]  /*4cd40*/  LDL.LU R98, [R1+0x186c] ;  /* 0x00186c0001627983 */ /* 0x000ee60000300800 */
[----:B------:R-:W-:Y:S01]  /*4cd50*/  @P2 LOP3.LUT R22, R22, 0x100000, RZ, 0xfc, !PT ;  /* 0x0010000016162812 */ /* 0x000fe200078efcff */
[----:B------:R-:W4:Y:S01]  /*4cd60*/  LDL.LU R97, [R1+0x1868] ;  /* 0x0018680001617983 */ /* 0x000f220000300800 */
[----:B------:R-:W-:Y:S01]  /*4cd70*/  ISETP.LT.AND P2, PT, R2, UR59, !P0 ;  /* 0x0000003b02007c0c */ /* 0x000fe2000c741270 */
[----:B------:R-:W-:Y:S01]  /*4cd80*/  ULDC UR59, c[0x0][0x22c] ;  /* 0x00008b00003b7ab9 */ /* 0x000fe20000000800 */
[----:B------:R-:W-:Y:S01]  /*4cd90*/  LOP3.LUT R22, R22, 0xfff7ffff, RZ, 0xc0, !PT ;  /* 0xfff7ffff16167812 */ /* 0x000fe200078ec0ff */
[----:B------:R-:W3:Y:S03]  /*4cda0*/  LDL.LU R96, [R1+0x1864] ;  /* 0x0018640001607983 */ /* 0x000ee60000300800 */
[----:B------:R-:W-:Y:S01]  /*4cdb0*/  @P1 LOP3.LUT R22, R22, 0x80000, RZ, 0xfc, !PT ;  /* 0x0008000016161812 */ /* 0x000fe200078efcff */
[----:B------:R-:W2:Y:S01]  /*4cdc0*/  LDL.LU R95, [R1+0x1860] ;  /* 0x00186000015f7983 */ /* 0x000ea20000300800 */
[----:B------:R-:W-:-:S02]  /*4cdd0*/  ISETP.LT.AND P1, PT, R26, UR58, !P0 ;  /* 0x0000003a1a007c0c */ /* 0x000fc4000c721270 */
[----:B------:R-:W-:Y:S01]  /*4cde0*/  LOP3.LUT R22, R22, 0xfffbffff, RZ, 0xc0, !PT ;  /* 0xfffbffff16167812 */ /* 0x000fe200078ec0ff */
[----:B------:R-:W3:Y:S01]  /*4cdf0*/  LDL.LU R94, [R1+0x185c] ;  /* 0x00185c00015e7983 */ /* 0x000ee20000300800 */
[----:B------:R-:W-:Y:S01]  /*4ce00*/  R2UR UR4, R92 ;  /* 0x000000005c0472ca */ /* 0x000fe200000e0000 */
[----:B------:R-:W-:Y:S01]  /*4ce10*/  VIADD R26, R6, 0x14f ;  /* 0x0000014f061a7836 */ /* 0x000fe20000000000 */
[----:B------:R-:W-:Y:S01]  /*4ce20*/  @P2 LOP3.LUT R22, R22, 0x40000, RZ, 0xfc, !PT ;  /* 0x0004000016162812 */ /* 0x000fe200078efcff */
[----:B------:R-:W4:Y:S01]  /*4ce30*/  LDL.LU R93, [R1+0x1858] ;  /* 0x00185800015d7983 */ /* 0x000f220000300800 */
[----:B------:R-:W-:Y:S01]  /*4ce40*/  ISETP.LT.AND P2, PT, R27, UR57, !P0 ;  /* 0x000000391b007c0c */ /* 0x000fe2000c741270 */
[----:B------:R-:W-:Y:S01]  /*4ce50*/  ULDC UR58, c[0x0][0x22c] ;  /* 0x00008b00003a7ab9 */ /* 0x000fe20000000800 */
[----:B------:R-:W-:Y:S01]  /*4ce60*/  LOP3.LUT R22, R22, 0xfffdffff, RZ, 0xc0, !PT ;  /* 0xfffdffff16167812 */ /* 0x000fe200078ec0ff */
[----:B------:R-:W3:Y:S01]  /*4ce70*/  LDL.LU R92, [R1+0x1854] ;  /* 0x00185400015c7983 */ /* 0x000ee20000300800 */
[----:B------:R-:W-:Y:S01]  /*4ce80*/  VIADD R27, R6, 0x14e ;  /* 0x0000014e061b7836 */ /* 0x000fe20000000000 */
[----:B------:R-:W-:Y:S01]  /*4ce90*/  LOP3.LUT R3, R3, 0x7fffffff, RZ, 0xc0, !PT ;  /* 0x7fffffff03037812 */ /* 0x000fe200078ec0ff */
[----:B------:R-:W-:Y:S01]  /*4cea0*/  ULDC UR57, c[0x0][0x22c] ;  /* 0x00008b0000397ab9 */ /* 0x000fe20000000800 */
[----:B------:R-:W-:Y:S01]  /*4ceb0*/  @P1 LOP3.LUT R22, R22, 0x20000, RZ, 0xfc, !PT ;  /* 0x0002000016161812 */ /* 0x000fe200078efcff */
[----:B------:R-:W2:Y:S01]  /*4cec0*/  LDL.LU R91, [R1+0x1850] ;  /* 0x00185000015b7983 */ /* 0x000ea20000300800 */
[----:B------:R-:W-:Y:S01]  /*4ced0*/  ISETP.LT.AND P1, PT, R44, UR56, !P0 ;  /* 0x000000382c007c0c */ /* 0x000fe2000c721270 */
[----:B------:R-:W-:Y:S01]  /*4cee0*/  ULDC UR56, c[0x0][0x22c] ;  /* 0x00008b0000387ab9 */ /* 0x000fe20000000800 */
[----:B------:R-:W-:Y:S01]  /*4cef0*/  LOP3.LUT R22, R22, 0xfffeffff, RZ, 0xc0, !PT ;  /* 0xfffeffff16167812 */ /* 0x000fe200078ec0ff */
[----:B------:R-:W4:Y:S03]  /*4cf00*/  LDL.LU R89, [R1+0x184c] ;  /* 0x00184c0001597983 */ /* 0x000f260000300800 */
[----:B------:R-:W-:-:S02]  /*4cf10*/  @P2 LOP3.LUT R22, R22, 0x10000, RZ, 0xfc, !PT ;  /* 0x0001000016162812 */ /* 0x000fc400078efcff */
[----:B------:R-:W-:Y:S01]  /*4cf20*/  ISETP.LT.AND P2, PT, R45, UR55, !P0 ;  /* 0x000000372d007c0c */ /* 0x000fe2000c741270 */
[----:B------:R-:W-:Y:S01]  /*4cf30*/  ULDC UR55, c[0x0][0x22c] ;  /* 0x00008b0000377ab9 */ /* 0x000fe20000000800 */
[----:B------:R-:W-:-:S04]  /*4cf40*/  LOP3.LUT R22, R22, 0xffff7fff, RZ, 0xc0, !PT ;  /* 0xffff7fff16167812 */ /* 0x000fc800078ec0ff */
[----:B------:R-:W-:Y:S02]  /*4cf50*/  @P1 LOP3.LUT R22, R22, 0x8000, RZ, 0xfc, !PT ;  /* 0x0000800016161812 */ /* 0x000fe400078efcff */
        /* <DEDUP_REMOVED lines=61> */
[----:B------:R-:W-:-:S04]  /*4d330*/  ULDC UR39, c[0x0][0x22c] ;  /* 0x00008b0000277ab9 */ /* 0x000fc80000000800 */
        /* <DEDUP_REMOVED lines=136> */
[----:B------:R-:W-:Y:S02]  /*4dbc0*/  ISETP.LT.AND P3, PT, R158, UR7, !P0 ;  /* 0x000000079e007c0c */ /* 0x000fe4000c761270 */
        /* <DEDUP_REMOVED lines=48> */
[----:B------:R-:W-:Y:S01]  /*4ded0*/  LOP3.LUT R17, R17, 0xffffefff, RZ, 0xc0, !PT ;  /* 0xffffefff11117812 */ /* 0x000fe200078ec0ff */
[----:B------:R-:W-:-:S03]  /*4dee0*/  VIADD R27, R6, 0x150 ;  /* 0x00000150061b7836 */ /* 0x000fc60000000000 */
        /* <DEDUP_REMOVED lines=37> */
[----:B------:R-:W-:Y:S01]  /*4e140*/  ISETP.LT.AND P2, PT, R26, UR33, !P0 ;  /* 0x000000211a007c0c */ /* 0x000fe2000c741270 */
[C---:B------:R-:W-:Y:S01]  /*4e150*/  VIADD R26, R6.reuse, 0x15b ;  /* 0x0000015b061a7836 */ /* 0x040fe20000000000 */
[----:B------:R-:W-:Y:S01]  /*4e160*/  LOP3.LUT R17, R17, 0xfffffffb, RZ, 0xc0, !PT ;  /* 0xfffffffb11117812 */ /* 0x000fe200078ec0ff */
[----:B------:R-:W-:-:S03]  /*4e170*/  VIADD R27, R6, 0x15a ;  /* 0x0000015a061b7836 */ /* 0x000fc60000000000 */
[----:B------:R-:W-:Y:S02]  /*4e180*/  @P1 LOP3.LUT R17, R17, 0x4, RZ, 0xfc, !PT ;  /* 0x0000000411111812 */ /* 0x000fe400078efcff */
[----:B------:R-:W-:Y:S02]  /*4e190*/  ISETP.LT.AND P1, PT, R26, UR35, !P0 ;  /* 0x000000231a007c0c */ /* 0x000fe4000c721270 */
[----:B------:R-:W-:Y:S01]  /*4e1a0*/  ISETP.LT.AND P3, PT, R27, UR34, !P0 ;  /* 0x000000221b007c0c */ /* 0x000fe2000c761270 */
[----:B------:R-:W-:Y:S01]  /*4e1b0*/  VIADD R27, R6, 0x15c ;  /* 0x0000015c061b7836 */ /* 0x000fe20000000000 */
[----:B------:R-:W-:-:S04]  /*4e1c0*/  LOP3.LUT R17, R17, 0xfffffffd, RZ, 0xc0, !PT ;  /* 0xfffffffd11117812 */ /* 0x000fc800078ec0ff */
[----:B------:R-:W-:Y:S02]  /*4e1d0*/  @P2 LOP3.LUT R17, R17, 0x2, RZ, 0xfc, !PT ;  /* 0x0000000211112812 */ /* 0x000fe400078efcff */
[----:B------:R-:W-:Y:S01]  /*4e1e0*/  ISETP.LT.AND P2, PT, R27, UR36, !P0 ;  /* 0x000000241b007c0c */ /* 0x000fe2000c741270 */
[----:B------:R-:W-:Y:S01]  /*4e1f0*/  VIADD R26, R6, 0x15d ;  /* 0x0000015d061a7836 */ /* 0x000fe20000000000 */
[----:B------:R-:W-:Y:S02]  /*4e200*/  LOP3.LUT R17, R17, 0xfffffffe, RZ, 0xc0, !PT ;  /* 0xfffffffe11117812 */ /* 0x000fe400078ec0ff */
[----:B------:R-:W-:Y:S02]  /*4e210*/  @P1 LOP3.LUT R3, R3, 0x80000000, RZ, 0xfc, !PT ;  /* 0x8000000003031812 */ /* 0x000fe400078efcff */
[----:B------:R-:W-:Y:S02]  /*4e220*/  @P3 LOP3.LUT R17, R17, 0x1, RZ, 0xfc, !PT ;  /* 0x0000000111113812 */ /* 0x000fe400078efcff */
[----:B------:R-:W-:-:S02]  /*4e230*/  ISETP.LT.AND P3, PT, R26, UR37, !P0 ;  /* 0x000000251a007c0c */ /* 0x000fc4000c761270 */
        /* <DEDUP_REMOVED lines=76> */
[----:B------:R-:W-:-:S04]  /*4e700*/  LOP3.LUT R3, R3, 0xfffff7ff, RZ, 0xc0, !PT ;  /* 0xfffff7ff03037812 */ /* 0x000fc800078ec0ff */
[----:B------:R-:W-:-:S04]  /*4e710*/  @P3 LOP3.LUT R3, R3, 0x800, RZ, 0xfc, !PT ;  /* 0x0000080003033812 */ /* 0x000fc800078efcff */
[----:B------:R-:W-:-:S04]  /*4e720*/  LOP3.LUT R3, R3, 0xfffffbff, RZ, 0xc0, !PT ;  /* 0xfffffbff03037812 */ /* 0x000fc800078ec0ff */
[----:B------:R-:W-:Y:S02]  /*4e730*/  @P1 LOP3.LUT R3, R3, 0x400, RZ, 0xfc, !PT ;  /* 0x0000040003031812 */ /* 0x000fe400078efcff */
[C---:B------:R-:W-:Y:S01]  /*4e740*/  ISETP.LT.AND P1, PT, R6.reuse, UR6, !P0 ;  /* 0x0000000606007c0c */ /* 0x040fe2000c721270 */
[C---:B------:R-:W-:Y:S02]  /*4e750*/  VIADD R27, R6.reuse, 0x171 ;  /* 0x00000171061b7836 */ /* 0x040fe40000000000 */
[C---:B------:R-:W-:Y:S01]  /*4e760*/  VIADD R26, R6.reuse, 0x172 ;  /* 0x00000172061a7836 */ /* 0x040fe20000000000 */
[----:B------:R-:W-:Y:S01]  /*4e770*/  LOP3.LUT R3, R3, 0xfffffdff, RZ, 0xc0, !PT ;  /* 0xfffffdff03037812 */ /* 0x000fe200078ec0ff */
[C---:B------:R-:W-:Y:S01]  /*4e780*/  VIADD R44, R6.reuse, 0x173 ;  /* 0x00000173062c7836 */ /* 0x040fe20000000000 */
[----:B------:R-:W-:Y:S01]  /*4e790*/  ISETP.LT.AND P2, PT, R27, UR57, !P0 ;  /* 0x000000391b007c0c */ /* 0x000fe2000c741270 */
[----:B------:R-:W-:Y:S01]  /*4e7a0*/  VIADD R27, R6, 0x174 ;  /* 0x00000174061b7836 */ /* 0x000fe20000000000 */
[----:B------:R-:W-:Y:S01]  /*4e7b0*/  ISETP.LT.AND P3, PT, R26, UR58, !P0 ;  /* 0x0000003a1a007c0c */ /* 0x000fe2000c761270 */
[----:B------:R-:W-:Y:S01]  /*4e7c0*/  VIADD R26, R6, 0x175 ;  /* 0x00000175061a7836 */ /* 0x000fe20000000000 */
[----:B------:R-:W-:-:S02]  /*4e7d0*/  ISETP.LT.AND P4, PT, R44, UR59, !P0 ;  /* 0x0000003b2c007c0c */ /* 0x000fc4000c781270 */
[----:B------:R-:W-:Y:S02]  /*4e7e0*/  ISETP.LT.AND P5, PT, R27, UR60, !P0 ;  /* 0x0000003c1b007c0c */ /* 0x000fe4000c7a1270 */
[----:B------:R-:W-:Y:S02]  /*4e7f0*/  @P1 LOP3.LUT R3, R3, 0x200, RZ, 0xfc, !PT ;  /* 0x0000020003031812 */ /* 0x000fe400078efcff */
[----:B------:R-:W-:Y:S02]  /*4e800*/  ISETP.LT.AND P6, PT, R26, UR61, !P0 ;  /* 0x0000003d1a007c0c */ /* 0x000fe4000c7c1270 */
[----:B------:R-:W-:Y:S01]  /*4e810*/  LOP3.LUT P1, RZ, R5, 0x8000, RZ, 0xc0, !PT ;  /* 0x0000800005ff7812 */ /* 0x000fe2000782c0ff */
[----:B------:R-:W3:Y:S01]  /*4e820*/  LDL.LU R26, [R1+0x7d0] ;  /* 0x0007d000011a7983 */ /* 0x000ee20000300800 */
[----:B------:R-:W-:Y:S01]  /*4e830*/  BAR.SYNC.DEFER_BLOCKING 0x0 ;  /* 0x0000000000007b1d */ /* 0x000fe20000010000 */
[----:B----4-:R-:W-:Y:S02]  /*4e840*/  IMAD.MOV.U32 R46, RZ, RZ, R89 ;  /* 0x000000ffff2e7224 */ /* 0x010fe400078e0059 */
[----:B--2---:R-:W-:-:S02]  /*4e850*/  IMAD.MOV.U32 R47, RZ, RZ, R91 ;  /* 0x000000ffff2f7224 */ /* 0x004fc400078e005b */
[----:B------:R-:W-:Y:S02]  /*4e860*/  IMAD.MOV.U32 R54, RZ, RZ, R93 ;  /* 0x000000ffff367224 */ /* 0x000fe400078e005d */
[----:B------:R-:W-:Y:S01]  /*4e870*/  IMAD.MOV.U32 R55, RZ, RZ, R95 ;  /* 0x000000ffff377224 */ /* 0x000fe200078e005f */
[----:B------:R2:W-:Y:S01]  /*4e880*/  STL.64 [R1+0x1928], R202 ;  /* 0x001928ca01007387 */ /* 0x0005e20000100a00 */
[----:B------:R-:W-:Y:S02]  /*4e890*/  IMAD.MOV.U32 R62, RZ, RZ, R97 ;  /* 0x000000ffff3e7224 */ /* 0x000fe400078e0061 */
[----:B------:R-:W-:Y:S02]  /*4e8a0*/  IMAD.MOV.U32 R63, RZ, RZ, R99 ;  /* 0x000000ffff3f7224 */ /* 0x000fe400078e0063 */
[----:B------:R-:W-:Y:S02]  /*4e8b0*/  IMAD.MOV.U32 R70, RZ, RZ, R101 ;  /* 0x000000ffff467224 */ /* 0x000fe400078e0065 */
[----:B------:R-:W-:-:S02]  /*4e8c0*/  IMAD.MOV.U32 R71, RZ, RZ, R103 ;  /* 0x000000ffff477224 */ /* 0x000fc400078e0067 */
[----:B------:R-:W-:Y:S02]  /*4e8d0*/  IMAD.MOV.U32 R78, RZ, RZ, R105 ;  /* 0x000000ffff4e7224 */ /* 0x000fe400078e0069 */
[----:B------:R-:W-:Y:S01]  /*4e8e0*/  IMAD.MOV.U32 R79, RZ, RZ, R107 ;  /* 0x000000ffff4f7224 */ /* 0x000fe200078e006b */
[----:B--2---:R-:W2:Y:S01]  /*4e8f0*/  LDL.LU.64 R202, [R1+0x17e0] ;  /* 0x0017e00001ca7983 */ /* 0x004ea20000300a00 */
[----:B------:R-:W-:Y:S01]  /*4e900*/  MOV R86, R109 ;  /* 0x0000006d00567202 */ /* 0x000fe20000000f00 */
[----:B------:R-:W-:Y:S01]  /*4e910*/  IMAD.MOV.U32 R87, RZ, RZ, R111 ;  /* 0x000000ffff577224 */ /* 0x000fe200078e006f */
[----:B------:R-:W-:Y:S01]  /*4e920*/  LOP3.LUT R5, R5, 0xffffffdf, RZ, 0xc0, !PT ;  /* 0xffffffdf05057812 */ /* 0x000fe200078ec0ff */
[----:B------:R-:W-:Y:S01]  /*4e930*/  STL.64 [R1+0x1920], R198 ;  /* 0x001920c601007387 */ /* 0x000fe20000100a00 */
[----:B------:R-:W-:Y:S01]  /*4e940*/  IMAD.MOV.U32 R154, RZ, RZ, R133 ;  /* 0x000000ffff9a7224 */ /* 0x000fe200078e0085 */
[----:B------:R-:W-:Y:S01]  /*4e950*/  LOP3.LUT R19, R19, 0xfff7ffff, RZ, 0xc0, !PT ;  /* 0xfff7ffff13137812 */ /* 0x000fe200078ec0ff */
[----:B------:R-:W-:Y:S01]  /*4e960*/  IMAD.MOV.U32 R155, RZ, RZ, R135 ;  /* 0x000000ffff9b7224 */ /* 0x000fe200078e0087 */
[----:B------:R-:W-:Y:S01]  /*4e970*/  STL.64 [R1+0x1918], R192 ;  /* 0x001918c001007387 */ /* 0x000fe20000100a00 */
[----:B------:R-:W-:Y:S01]  /*4e980*/  IMAD.MOV.U32 R158, RZ, RZ, R137 ;  /* 0x000000ffff9e7224 */ /* 0x000fe200078e0089 */
[----:B------:R-:W-:Y:S01]  /*4e990*/  @P0 LOP3.LUT R5, R5, 0x20, RZ, 0xfc, !PT ;  /* 0x0000002005050812 */ /* 0x000fe200078efcff */
[----:B------:R-:W-:Y:S01]  /*4e9a0*/  IMAD.MOV.U32 R159, RZ, RZ, R139 ;  /* 0x000000ffff9f7224 */ /* 0x000fe200078e008b */
[----:B------:R-:W-:Y:S01]  /*4e9b0*/  STL.64 [R1+0x1910], R188 ;  /* 0x001910bc01007387 */ /* 0x000fe20000100a00 */
[----:B------:R-:W-:Y:S01]  /*4e9c0*/  IMAD.MOV.U32 R162, RZ, RZ, R141 ;  /* 0x000000ffffa27224 */ /* 0x000fe200078e008d */
[----:B------:R-:W-:Y:S01]  /*4e9d0*/  LOP3.LUT P0, RZ, R3, 0x200, RZ, 0xc0, !PT ;  /* 0x0000020003ff7812 */ /* 0x000fe2000780c0ff */
[----:B------:R-:W-:Y:S01]  /*4e9e0*/  IMAD.MOV.U32 R163, RZ, RZ, R143 ;  /* 0x000000ffffa37224 */ /* 0x000fe200078e008f */
[----:B------:R-:W-:Y:S01]  /*4e9f0*/  STL.64 [R1+0x1908], R194 ;  /* 0x001908c201007387 */ /* 0x000fe20000100a00 */
[----:B------:R-:W-:Y:S01]  /*4ea00*/  IMAD.MOV.U32 R166, RZ, RZ, R145 ;  /* 0x000000ffffa67224 */ /* 0x000fe200078e0091 */
[----:B------:R-:W-:Y:S01]  /*4ea10*/  @P2 LOP3.LUT R19, R19, 0x80000, RZ, 0xfc, !PT ;  /* 0x0008000013132812 */ /* 0x000fe200078efcff */
[----:B------:R-:W-:Y:S01]  /*4ea20*/  IMAD.MOV.U32 R167, RZ, RZ, R147 ;  /* 0x000000ffffa77224 */ /* 0x000fe200078e0093 */
[----:B------:R-:W-:Y:S01]  /*4ea30*/  STL [R1+0x1900], R191 ;  /* 0x001900bf01007387 */ /* 0x000fe20000100800 */
[----:B------:R-:W-:Y:S01]  /*4ea40*/  IMAD.MOV.U32 R170, RZ, RZ, R149 ;  /* 0x000000ffffaa7224 */ /* 0x000fe200078e0095 */
[----:B------:R-:W-:Y:S01]  /*4ea50*/  LOP3.LUT R19, R19, 0xfffbffff, RZ, 0xc0, !PT ;  /* 0xfffbffff13137812 */ /* 0x000fe200078ec0ff */
[----:B------:R-:W-:Y:S01]  /*4ea60*/  IMAD.MOV.U32 R171, RZ, RZ, R151 ;  /* 0x000000ffffab7224 */ /* 0x000fe200078e0097 */
[----:B------:R-:W-:Y:S01]  /*4ea70*/  STL.64 [R1+0x18f8], R184 ;  /* 0x0018f8b801007387 */ /* 0x000fe20000100a00 */
[----:B------:R-:W-:Y:S01]  /*4ea80*/  LOP3.LUT R2, R2, 0xefffffff, RZ, 0xc0, !PT ;  /* 0xefffffff02027812 */ /* 0x000fe200078ec0ff */
[----:B------:R-:W-:Y:S01]  /*4ea90*/  ULDC UR6, c[0x0][0x22c] ;  /* 0x00008b0000067ab9 */ /* 0x000fe20000000800 */
[----:B------:R-:W-:Y:S01]  /*4eaa0*/  ULDC UR7, c[0x0][0x22c] ;  /* 0x00008b0000077ab9 */ /* 0x000fe20000000800 */
[----:B------:R-:W-:Y:S04]  /*4eab0*/  STL [R1+0x18f0], R186 ;  /* 0x0018f0ba01007387 */ /* 0x000fe80000100800 */
[----:B------:R-:W4:Y:S01]  /*4eac0*/  LDS.128 R48, [R0] ;  /* 0x0000000000307984 */ /* 0x000f220000000c00 */
[----:B---3--:R-:W-:Y:S01]  /*4ead0*/  IMAD.MOV.U32 R95, RZ, RZ, R115 ;  /* 0x000000ffff5f7224 */ /* 0x008fe200078e0073 */
[----:B------:R-:W-:-:S02]  /*4eae0*/  @P3 LOP3.LUT R19, R19, 0x40000, RZ, 0xfc, !PT ;  /* 0x0004000013133812 */ /* 0x000fc400078efcff */
[----:B------:R-:W-:Y:S01]  /*4eaf0*/  STL.64 [R1+0x18e8], R180 ;  /* 0x0018e8b401007387 */ /* 0x000fe20000100a00 */
[----:B------:R-:W-:Y:S02]  /*4eb00*/  IMAD.MOV.U32 R103, RZ, RZ, R119 ;  /* 0x000000ffff677224 */ /* 0x000fe400078e0077 */
[----:B------:R-:W-:Y:S01]  /*4eb10*/  IMAD.MOV.U32 R111, RZ, RZ, R123 ;  /* 0x000000ffff6f7224 */ /* 0x000fe200078e007b */
[----:B------:R-:W-:Y:S01]  /*4eb20*/  STL [R1+0x18e0], R187 ;  /* 0x0018e0bb01007387 */ /* 0x000fe20000100800 */
[----:B------:R-:W-:Y:S02]  /*4eb30*/  LOP3.LUT R5, R5, 0xffffffbf, RZ, 0xc0, !PT ;  /* 0xffffffbf05057812 */ /* 0x000fe400078ec0ff */
[----:B------:R-:W-:Y:S01]  /*4eb40*/  LOP3.LUT R19, R19, 0xfffdffff, RZ, 0xc0, !PT ;  /* 0xfffdffff13137812 */ /* 0x000fe200078ec0ff */
[----:B------:R-:W-:Y:S01]  /*4eb50*/  STL.64 [R1+0x18d8], R182 ;  /* 0x0018d8b601007387 */ /* 0x000fe20000100a00 */
[----:B------:R-:W-:Y:S01]  /*4eb60*/  BAR.SYNC.DEFER_BLOCKING 0x0 ;  /* 0x0000000000007b1d */ /* 0x000fe20000010000 */
[----:B------:R-:W-:Y:S01]  /*4eb70*/  IMAD.MOV.U32 R119, RZ, RZ, R127 ;  /* 0x000000ffff777224 */ /* 0x000fe200078e007f */
[----:B------:R-:W-:-:S04]  /*4eb80*/  @P4 LOP3.LUT R19, R19, 0x20000, RZ, 0xfc, !PT ;  /* 0x0002000013134812 */ /* 0x000fc800078efcff */
[----:B------:R-:W-:Y:S01]  /*4eb90*/  STL [R1+0x18d0], R172 ;  /* 0x0018d0ac01007387 */ /* 0x000fe20000100800 */
[----:B------:R-:W-:Y:S01]  /*4eba0*/  IMAD.MOV.U32 R127, RZ, RZ, R131 ;  /* 0x000000ffff7f7224 */ /* 0x000fe200078e0083 */
[----:B------:R-:W-:Y:S02]  /*4ebb0*/  LOP3.LUT R19, R19, 0xfffeffff, RZ, 0xc0, !PT ;  /* 0xfffeffff13137812 */ /* 0x000fe400078ec0ff */
[----:B------:R-:W-:Y:S02]  /*4ebc0*/  STL.64 [R1+0x18c8], R176 ;  /* 0x0018c8b001007387 */ /* 0x000fe40000100a00 */
[----:B------:R-:W-:Y:S02]  /*4ebd0*/  @P5 LOP3.LUT R19, R19, 0x10000, RZ, 0xfc, !PT ;  /* 0x0001000013135812 */ /* 0x000fe400078efcff */
[----:B------:R-:W-:Y:S02]  /*4ebe0*/  STL [R1+0x18c0], R173 ;  /* 0x0018c0ad01007387 */ /* 0x000fe40000100800 */
[----:B------:R-:W-:-:S02]  /*4ebf0*/  LOP3.LUT R19, R19, 0xffff7fff, RZ, 0xc0, !PT ;  /* 0xffff7fff13137812 */ /* 0x000fc400078ec0ff */
[----:B------:R-:W-:Y:S02]  /*4ec00*/  STL.64 [R1+0x18b8], R178 ;  /* 0x0018b8b201007387 */ /* 0x000fe40000100a00 */
[----:B------:R-:W-:Y:S02]  /*4ec10*/  @P6 LOP3.LUT R19, R19, 0x8000, RZ, 0xfc, !PT ;  /* 0x0000800013136812 */ /* 0x000fe400078efcff */
        /* <DEDUP_REMOVED lines=10> */
[----:B-1----:R-:W-:Y:S04]  /*4ecc0*/  STL.64 [R1+0x1860], R36 ;  /* 0x0018602401007387 */ /* 0x002fe80000100a00 */
[----:B------:R-:W-:Y:S04]  /*4ecd0*/  STL.64 [R1+0x1858], R42 ;  /* 0x0018582a01007387 */ /* 0x000fe80000100a00 */
[----:B------:R-:W-:Y:S04]  /*4ece0*/  STL.64 [R1+0x1850], R38 ;  /* 0x0018502601007387 */ /* 0x000fe80000100a00 */
[----:B------:R-:W3:Y:S04]  /*4ecf0*/  LDL.LU R44, [R1+0x304] ;  /* 0x00030400012c7983 */ /* 0x000ee80000300800 */
[----:B------:R-:W3:Y:S04]  /*4ed00*/  LDL.LU R45, [R1+0x30c] ;  /* 0x00030c00012d7983 */ /* 0x000ee80000300800 */
[----:B---3--:R1:W-:Y:S01]  /*4ed10*/  STSM.16.M88.4 [R4], R44 ;  /* 0x0000002c04007844 */ /* 0x0083e20000000200 */
[----:B------:R-:W-:Y:S06]  /*4ed20*/  BAR.SYNC.DEFER_BLOCKING 0x0 ;  /* 0x0000000000007b1d */ /* 0x000fec0000010000 */
[----:B-1----:R-:W3:Y:S04]  /*4ed30*/  LDL.LU R44, [R1+0x310] ;  /* 0x00031000012c7983 */ /* 0x002ee80000300800 */
[----:B------:R-:W3:Y:S01]  /*4ed40*/  LDL.LU R45, [R1+0x318] ;  /* 0x00031800012d7983 */ /* 0x000ee20000300800 */
[----:B------:R-:W-:-:S02]  /*4ed50*/  IMAD.MOV.U32 R46, RZ, RZ, R92 ;  /* 0x000000ffff2e7224 */ /* 0x000fc400078e005c */
[----:B------:R-:W-:Y:S01]  /*4ed60*/  IMAD.MOV.U32 R47, RZ, RZ, R94 ;  /* 0x000000ffff2f7224 */ /* 0x000fe200078e005e */
[----:B------:R-:W4:Y:S04]  /*4ed70*/  LDL.LU R52, [R1+0x314] ;  /* 0x0003140001347983 */ /* 0x000f280000300800 */
[----:B------:R-:W4:Y:S04]  /*4ed80*/  LDL.LU R53, [R1+0x31c] ;  /* 0x00031c0001357983 */ /* 0x000f280000300800 */
[----:B------:R-:W1:Y:S01]  /*4ed90*/  LDS.128 R56, [R0] ;  /* 0x0000000000387984 */ /* 0x000e620000000c00 */
[----:B------:R-:W-:Y:S06]  /*4eda0*/  BAR.SYNC.DEFER_BLOCKING 0x0 ;  /* 0x0000000000007b1d */ /* 0x000fec0000010000 */
[----:B---3--:R-:W-:Y:S02]  /*4edb0*/  STSM.16.M88.4 [R4], R44 ;  /* 0x0000002c04007844 */ /* 0x008fe40000000200 */
[----:B------:R-:W-:Y:S06]  /*4edc0*/  BAR.SYNC.DEFER_BLOCKING 0x0 ;  /* 0x0000000000007b1d */ /* 0x000fec0000010000 */
[----:B------:R-:W3:Y:S02]  /*4edd0*/  LDS.128 R44, [R0] ;  /* 0x00000000002c7984 */ /* 0x000ee40000000c00 */
[----:B------:R-:W-:Y:S06]  /*4ede0*/  BAR.SYNC.DEFER_BLOCKING 0x0 ;  /* 0x0000000000007b1d */ /* 0x000fec0000010000 */
[----:B----4-:R4:W-:Y:S02]  /*4edf0*/  STSM.16.M88.4 [R4], R52 ;  /* 0x0000003404007844 */ /* 0x0109e40000000200 */
[----:B------:R-:W-:Y:S06]  /*4ee00*/  BAR.SYNC.DEFER_BLOCKING 0x0 ;  /* 0x0000000000007b1d */ /* 0x000fec0000010000 */
[----:B----4-:R-:W4:Y:S04]  /*4ee10*/  LDL.LU R52, [R1+0x320] ;  /* 0x0003200001347983 */ /* 0x010f280000300800 */
[----:B------:R-:W4:Y:S01]  /*4ee20*/  LDL.LU R53, [R1+0x328] ;  /* 0x0003280001357983 */ /* 0x000f220000300800 */
[----:B------:R-:W-:-:S02]  /*4ee30*/  IMAD.MOV.U32 R54, RZ, RZ, R96 ;  /* 0x000000ffff367224 */ /* 0x000fc400078e0060 */
[----:B------:R-:W-:Y:S01]  /*4ee40*/  IMAD.MOV.U32 R55, RZ, RZ, R98 ;  /* 0x000000ffff377224 */ /* 0x000fe200078e0062 */
[----:B------:R-:W2:Y:S04]  /*4ee50*/  LDL.LU R60, [R1+0x324] ;  /* 0x00032400013c7983 */ /* 0x000ea80000300800 */
[----:B------:R-:W2:Y:S04]  /*4ee60*/  LDL.LU R61, [R1+0x32c] ;  /* 0x00032c00013d7983 */ /* 0x000ea80000300800 */
[----:B------:R-:W3:Y:S01]  /*4ee70*/  LDS.128 R64, [R0] ;  /* 0x0000000000407984 */ /* 0x000ee20000000c00 */
[----:B------:R-:W-:Y:S06]  /*4ee80*/  BAR.SYNC.DEFER_BLOCKING 0x0 ;  /* 0x0000000000007b1d */ /* 0x000fec0000010000 */
[----:B----4-:R-:W-:Y:S02]  /*4ee90*/  STSM.16.M88.4 [R4], R52 ;  /* 0x0000003404007844 */ /* 0x010fe40000000200 */
[----:B------:R-:W-:Y:S06]  /*4eea0*/  BAR.SYNC.DEFER_BLOCKING 0x0 ;  /* 0x0000000000007b1d */ /* 0x000fec0000010000 */
[----:B------:R-:W4:Y:S02]  /*4eeb0*/  LDS.128 R52, [R0] ;  /* 0x0000000000347984 */ /* 0x000f240000000c00 */
[----:B------:R-:W-:Y:S06]  /*4eec0*/  BAR.SYNC.DEFER_BLOCKING 0x0 ;  /* 0x0000000000007b1d */ /* 0x000fec0000010000 */
[----:B--2---:R2:W-:Y:S02]  /*4eed0*/  STSM.16.M88.4 [R4], R60 ;  /* 0x0000003c04007844 */ /* 0x0045e40000000200 */
[----:B------:R-:W-:Y:S06]  /*4eee0*/  BAR.SYNC.DEFER_BLOCKING 0x0 ;  /* 0x0000000000007b1d */ /* 0x000fec0000010000 */
[----:B--2---:R-:W2:Y:S04]  /*4eef0*/  LDL.LU R60, [R1+0x330] ;  /* 0x00033000013c7983 */ /* 0x004ea80000300800 */
[----:B------:R-:W2:Y:S01]  /*4ef00*/  LDL.LU R61, [R1+0x338] ;  /* 0x00033800013d7983 */ /* 0x000ea20000300800 */
[----:B------:R-:W-:-:S02]  /*4ef10*/  IMAD.MOV.U32 R62, RZ, RZ, R100 ;  /* 0x000000ffff3e7224 */ /* 0x000fc400078e0064 */
[----:B------:R-:W-:Y:S01]  /*4ef20*/  IMAD.MOV.U32 R63, RZ, RZ, R102 ;  /* 0x000000ffff3f7224 */ /* 0x000fe200078e0066 */
[----:B------:R-:W3:Y:S04]  /*4ef30*/  LDL.LU R68, [R1+0x334] ;  /* 0x0003340001447983 */ /* 0x000ee80000300800 */
[----:B------:R-:W3:Y:S04]  /*4ef40*/  LDL.LU R69, [R1+0x33c] ;  /* 0x00033c0001457983 */ /* 0x000ee80000300800 */
[----:B------:R-:W4:Y:S01]  /*4ef50*/  LDS.128 R72, [R0] ;  /* 0x0000000000487984 */ /* 0x000f220000000c00 */
[----:B------:R-:W-:Y:S06]  /*4ef60*/  BAR.SYNC.DEFER_BLOCKING 0x0 ;  /* 0x0000000000007b1d */ /* 0x000fec0000010000 */
[----:B--2---:R-:W-:Y:S02]  /*4ef70*/  STSM.16.M88.4 [R4], R60 ;  /* 0x0000003c04007844 */ /* 0x004fe40000000200 */
[----:B------:R-:W-:Y:S06]  /*4ef80*/  BAR.SYNC.DEFER_BLOCKING 0x0 ;  /* 0x0000000000007b1d */ /* 0x000fec0000010000 */
[----:B------:R-:W2:Y:S02]  /*4ef90*/  LDS.128 R60, [R0] ;  /* 0x00000000003c7984 */ /* 0x000ea40000000c00 */
[----:B------:R-:W-:Y:S06]  /*4efa0*/  BAR.SYNC.DEFER_BLOCKING 0x0 ;  /* 0x0000000000007b1d */ /* 0x000fec0000010000 */
[----:B---3--:R3:W-:Y:S02]  /*4efb0*/  STSM.16.M88.4 [R4], R68 ;  /* 0x0000004404007844 */ /* 0x0087e40000000200 */
[----:B------:R-:W-:Y:S06]  /*4efc0*/  BAR.SYNC.DEFER_BLOCKING 0x0 ;  /* 0x0000000000007b1d */ /* 0x000fec0000010000 */
[----:B---3--:R-:W3:Y:S04]  /*4efd0*/  LDL.LU R68, [R1+0x340] ;  /* 0x0003400001447983 */ /* 0x008ee80000300800 */
[----:B------:R-:W3:Y:S01]  /*4efe0*/  LDL.LU R69, [R1+0x348] ;  /* 0x0003480001457983 */ /* 0x000ee20000300800 */
[----:B------:R-:W-:-:S02]  /*4eff0*/  IMAD.MOV.U32 R70, RZ, RZ, R104 ;  /* 0x000000ffff467224 */ /* 0x000fc400078e0068 */
[----:B------:R-:W-:Y:S01]  /*4f000*/  IMAD.MOV.U32 R71, RZ, RZ, R106 ;  /* 0x000000ffff477224 */ /* 0x000fe200078e006a */
[----:B------:R-:W4:Y:S04]  /*4f010*/  LDL.LU R76, [R1+0x344] ;  /* 0x00034400014c7983 */ /* 0x000f280000300800 */
[----:B------:R-:W4:Y:S04]  /*4f020*/  LDL.LU R77, [R1+0x34c] ;  /* 0x00034c00014d7983 */ /* 0x000f280000300800 */
[----:B------:R-:W2:Y:S01]  /*4f030*/  LDS.128 R80, [R0] ;  /* 0x0000000000507984 */ /* 0x000ea20000000c00 */
        /* <DEDUP_REMOVED lines=26> */
[----:B------:R-:W3:Y:S01]  /*4f1e0*/  LDL.LU R93, [R1+0x36c] ;  /* 0x00036c00015d7983 */ /* 0x000ee20000300800 */
[----:B------:R-:W-:-:S03]  /*4f1f0*/  IMAD.MOV.U32 R94, RZ, RZ, R113 ;  /* 0x000000ffff5e7224 */ /* 0x000fc600078e0071 */
        /* <DEDUP_REMOVED lines=13> */
[----:B------:R-:W4:Y:S01]  /*4f2d0*/  LDL.LU R101, [R1+0x37c] ;  /* 0x00037c0001657983 */ /* 0x000f220000300800 */
[----:B------:R-:W-:-:S03]  /*4f2e0*/  IMAD.MOV.U32 R102, RZ, RZ, R117 ;  /* 0x000000ffff667224 */ /* 0x000fc600078e0075 */
        /* <DEDUP_REMOVED lines=13> */
[----:B------:R-:W2:Y:S01]  /*4f3c0*/  LDL.LU R109, [R1+0x38c] ;  /* 0x00038c00016d7983 */ /* 0x000ea20000300800 */
[----:B------:R-:W-:-:S03]  /*4f3d0*/  IMAD.MOV.U32 R110, RZ, RZ, R121 ;  /* 0x000000ffff6e7224 */ /* 0x000fc600078e0079 */
        /* <DEDUP_REMOVED lines=21> */
[----:B---3--:R3:W-:Y:S04]  /*4f530*/  STSM.16.M88.4 [R4], R116 ;  /* 0x0000007404007844 */ /* 0x0087e80000000200 */
[----:B---3--:R-:W3:Y:S04]  /*4f540*/  LDL.LU R116, [R1+0x3a0] ;  /* 0x0003a00001747983 */ /* 0x008ee80000300800 */
[----:B------:R-:W3:Y:S01]  /*4f550*/  LDL.LU R117, [R1+0x3a8] ;  /* 0x0003a80001757983 */ /* 0x000ee20000300800 */
[----:B------:R-:W-:-:S02]  /*4f560*/  IMAD.MOV.U32 R118, RZ, RZ, R128 ;  /* 0x000000ffff767224 */ /* 0x000fc400078e0080 */
[----:B------:R-:W-:Y:S01]  /*4f570*/  IMAD.MOV.U32 R119, RZ, RZ, R130 ;  /* 0x000000ffff777224 */ /* 0x000fe200078e0082 */
[----:B------:R-:W4:Y:S04]  /*4f580*/  LDL.LU R124, [R1+0x3a4] ;  /* 0x0003a400017c7983 */ /* 0x000f280000300800 */
[----:B------:R-:W4:Y:S01]  /*4f590*/  LDL.LU R125, [R1+0x3ac] ;  /* 0x0003ac00017d7983 */ /* 0x000f220000300800 */
[----:B------:R-:W-:Y:S01]  /*4f5a0*/  IMAD.MOV.U32 R126, RZ, RZ, R129 ;  /* 0x000000ffff7e7224 */ /* 0x000fe200078e0081 */
[----:B------:R-:W-:Y:S06]  /*4f5b0*/  BAR.SYNC.DEFER_BLOCKING 0x0 ;  /* 0x0000000000007b1d */ /* 0x000fec0000010000 */
[----:B------:R-:W2:Y:S02]  /*4f5c0*/  LDS.128 R128, [R0] ;  /* 0x0000000000807984 */ /* 0x000ea40000000c00 */
[----:B------:R-:W-:Y:S06]  /*4f5d0*/  BAR.SYNC.DEFER_BLOCKING 0x0 ;  /* 0x0000000000007b1d */ /* 0x000fec0000010000 */
[----:B---3--:R-:W-:Y:S02]  /*4f5e0*/  STSM.16.M88.4 [R4], R116 ;  /* 0x0000007404007844 */ /* 0x008fe40000000200 */
[----:B------:R-:W-:Y:S06]  /*4f5f0*/  BAR.SYNC.DEFER_BLOCKING 0x0 ;  /* 0x0000000000007b1d */ /* 0x000fec0000010000 */
[----:B------:R-:W3:Y:S02]  /*4f600*/  LDS.128 R116, [R0] ;  /* 0x0000000000747984 */ /* 0x000ee40000000c00 */
[----:B------:R-:W-:Y:S06]  /*4f610*/  BAR.SYNC.DEFER_BLOCKING 0x0 ;  /* 0x0000000000007b1d */ /* 0x000fec0000010000 */
[----:B----4-:R4:W-:Y:S04]  /*4f620*/  STSM.16.M88.4 [R4], R124 ;  /* 0x0000007c04007844 */ /* 0x0109e80000000200 */
[----:B----4-:R-:W4:Y:S04]  /*4f630*/  LDL.LU R124, [R1+0x3b0] ;  /* 0x0003b000017c7983 */ /* 0x010f280000300800 */
[----:B------:R-:W4:Y:S01]  /*4f640*/  LDL.LU R125, [R1+0x3b8] ;  /* 0x0003b800017d7983 */ /* 0x000f220000300800 */
[----:B------:R-:W-:-:S02]  /*4f650*/  IMAD.MOV.U32 R126, RZ, RZ, R132 ;  /* 0x000000ffff7e7224 */ /* 0x000fc400078e0084 */
[----:B------:R-:W-:Y:S01]  /*4f660*/  IMAD.MOV.U32 R127, RZ, RZ, R134 ;  /* 0x000000ffff7f7224 */ /* 0x000fe200078e0086 */
[----:B------:R-:W2:Y:S04]  /*4f670*/  LDL.LU R152, [R1+0x3b4] ;  /* 0x0003b40001987983 */ /* 0x000ea80000300800 */
[----:B------:R-:W2:Y:S01]  /*4f680*/  LDL.LU R153, [R1+0x3bc] ;  /* 0x0003bc0001997983 */ /* 0x000ea20000300800 */
[----:B------:R-:W-:Y:S06]  /*4f690*/  BAR.SYNC.DEFER_BLOCKING 0x0 ;  /* 0x0000000000007b1d */ /* 0x000fec0000010000 */
[----:B------:R-:W3:Y:S02]  /*4f6a0*/  LDS.128 R132, [R0] ;  /* 0x0000000000847984 */ /* 0x000ee40000000c00 */
[----:B------:R-:W-:Y:S06]  /*4f6b0*/  BAR.SYNC.DEFER_BLOCKING 0x0 ;  /* 0x0000000000007b1d */ /* 0x000fec0000010000 */
[----:B----4-:R-:W-:Y:S02]  /*4f6c0*/  STSM.16.M88.4 [R4], R124 ;  /* 0x0000007c04007844 */ /* 0x010fe40000000200 */
[----:B------:R-:W-:Y:S06]  /*4f6d0*/  BAR.SYNC.DEFER_BLOCKING 0x0 ;  /* 0x0000000000007b1d */ /* 0x000fec0000010000 */
[----:B------:R-:W4:Y:S02]  /*4f6e0*/  LDS.128 R124, [R0] ;  /* 0x00000000007c7984 */ /* 0x000f240000000c00 */
[----:B------:R-:W-:Y:S06]  /*4f6f0*/  BAR.SYNC.DEFER_BLOCKING 0x0 ;  /* 0x0000000000007b1d */ /* 0x000fec0000010000 */
[----:B--2---:R2:W-:Y:S04]  /*4f700*/  STSM.16.M88.4 [R4], R152 ;  /* 0x0000009804007844 */ /* 0x0045e80000000200 */
[----:B--2---:R-:W2:Y:S04]  /*4f710*/  LDL.LU R152, [R1+0x3c0] ;  /* 0x0003c00001987983 */ /* 0x004ea80000300800 */
[----:B------:R-:W2:Y:S01]  /*4f720*/  LDL.LU R153, [R1+0x3c8] ;  /* 0x0003c80001997983 */ /* 0x000ea20000300800 */
[----:B------:R-:W-:-:S02]  /*4f730*/  IMAD.MOV.U32 R154, RZ, RZ, R136 ;  /* 0x000000ffff9a7224 */ /* 0x000fc400078e0088 */
[----:B------:R-:W-:Y:S01]  /*4f740*/  IMAD.MOV.U32 R155, RZ, RZ, R138 ;  /* 0x000000ffff9b7224 */ /* 0x000fe200078e008a */
[----:B------:R-:W3:Y:S04]  /*4f750*/  LDL.LU R156, [R1+0x3c4] ;  /* 0x0003c400019c7983 */ /* 0x000ee80000300800 */
[----:B------:R-:W3:Y:S01]  /*4f760*/  LDL.LU R157, [R1+0x3cc] ;  /* 0x0003cc00019d7983 */ /* 0x000ee20000300800 */
[----:B------:R-:W-:Y:S06]  /*4f770*/  BAR.SYNC.DEFER_BLOCKING 0x0 ;  /* 0x0000000000007b1d */ /* 0x000fec0000010000 */
[----:B------:R-:W4:Y:S02]  /*4f780*/  LDS.128 R136, [R0] ;  /* 0x0000000000887984 */ /* 0x000f240000000c00 */
        /* <DEDUP_REMOVED lines=39> */
[----:B------:R-:W3:Y:S04]  /*4fa00*/  LDL.LU R169, [R1+0x3fc] ;  /* 0x0003fc0001a97983 */ /* 0x000ee80000300800 */
[----:B------:R-:W4:Y:S04]  /*4fa10*/  LDL.LU.64 R174, [R1+0x17e8] ;  /* 0x0017e80001ae7983 */ /* 0x000f280000300a00 */
[----:B------:R-:W4:Y:S04]  /*4fa20*/  LDL.LU R173, [R1+0x7c0] ;  /* 0x0007c00001ad7983 */ /* 0x000f280000300800 */
[----:B------:R-:W4:Y:S04]  /*4fa30*/  LDL.LU.64 R178, [R1+0x17d8] ;  /* 0x0017d80001b27983 */ /* 0x000f280000300a00 */
[----:B------:R-:W4:Y:S01]  /*4fa40*/  LDL.LU R172, [R1+0x7d4] ;  /* 0x0007d40001ac7983 */ /* 0x000f220000300800 */
[----:B------:R-:W-:Y:S06]  /*4fa50*/  BAR.SYNC.DEFER_BLOCKING 0x0 ;  /* 0x0000000000007b1d */ /* 0x000fec0000010000 */
[----:B------:R-:W4:Y:S04]  /*4fa60*/  LDL.LU.64 R176, [R1+0x17d0] ;  /* 0x0017d00001b07983 */ /* 0x000f280000300a00 */
[----:B------:R-:W4:Y:S04]  /*4fa70*/  LDL.LU R187, [R1+0x7c4] ;  /* 0x0007c40001bb7983 */ /* 0x000f280000300800 */
[----:B------:R-:W4:Y:S04]  /*4fa80*/  LDL.LU.64 R182, [R1+0x17c8] ;  /* 0x0017c80001b67983 */ /* 0x000f280000300a00 */
[----:B------:R-:W4:Y:S04]  /*4fa90*/  LDL.LU R186, [R1+0x7d8] ;  /* 0x0007d80001ba7983 */ /* 0x000f280000300800 */
[----:B------:R-:W1:Y:S01]  /*4faa0*/  LDS.128 R148, [R0] ;  /* 0x0000000000947984 */ /* 0x000e620000000c00 */
[----:B------:R-:W-:Y:S06]  /*4fab0*/  BAR.SYNC.DEFER_BLOCKING 0x0 ;  /* 0x0000000000007b1d */ /* 0x000fec0000010000 */
[----:B------:R-:W4:Y:S04]  /*4fac0*/  LDL.LU.64 R180, [R1+0x17c0] ;  /* 0x0017c00001b47983 */ /* 0x000f280000300a00 */
[----:B------:R-:W4:Y:S04]  /*4fad0*/  LDL.LU R191, [R1+0x7c8] ;  /* 0x0007c80001bf7983 */ /* 0x000f280000300800 */
[----:B------:R-:W4:Y:S04]  /*4fae0*/  LDL.LU.64 R184, [R1+0x17b8] ;  /* 0x0017b80001b87983 */ /* 0x000f280000300a00 */
[----:B------:R-:W4:Y:S04]  /*4faf0*/  LDL.LU R188, [R1+0x7dc] ;  /* 0x0007dc0001bc7983 */ /* 0x000f280000300800 */
[----:B------:R-:W4:Y:S04]  /*4fb00*/  LDL.LU.64 R194, [R1+0x17b0] ;  /* 0x0017b00001c27983 */ /* 0x000f280000300a00 */
[----:B------:R-:W4:Y:S01]  /*4fb10*/  LDL.LU R189, [R1+0x7cc] ;  /* 0x0007cc0001bd7983 */ /* 0x000f220000300800 */
[----:B------:R-:W-:-:S03]  /*4fb20*/  LOP3.LUT P6, RZ, R19, 0x8, RZ, 0xc0, !PT ;  /* 0x0000000813ff7812 */ /* 0x000fc600078cc0ff */
[----:B------:R-:W4:Y:S04]  /*4fb30*/  LDL.LU.64 R192, [R1+0x17a8] ;  /* 0x0017a80001c07983 */ /* 0x000f280000300a00 */
[----:B------:R-:W4:Y:S04]  /*4fb40*/  LDL.LU R252, [R1+0x7b0] ;  /* 0x0007b00001fc7983 */ /* 0x000f280000300800 */
[----:B------:R-:W4:Y:S02]  /*4fb50*/  LDL.LU.64 R198, [R1+0x17a0] ;  /* 0x0017a00001c67983 */ /* 0x000f240000300a00 */
[----:B------:R-:W-:-:S02]  /*4fb60*/  @P6 LOP3.LUT R2, R2, 0x10000000, RZ, 0xfc, !PT ;  /* 0x1000000002026812 */ /* 0x000fc400078efcff */
[----:B------:R-:W-:Y:S01]  /*4fb70*/  LOP3.LUT P6, RZ, R19, 0x40, RZ, 0xc0, !PT ;  /* 0x0000004013ff7812 */ /* 0x000fe200078cc0ff */
[----:B------:R-:W4:Y:S01]  /*4fb80*/  LDL.LU R27, [R1+0x7a0] ;  /* 0x0007a000011b7983 */ /* 0x000f220000300800 */
[----:B------:R-:W-:-:S11]  /*4fb90*/  LOP3.LUT R2, R2, 0xdfffffff, RZ, 0xc0, !PT ;  /* 0xdfffffff02027812 */ /* 0x000fd600078ec0ff */
[----:B------:R-:W-:Y:S02]  /*4fba0*/  @P6 LOP3.LUT R2, R2, 0x20000000, RZ, 0xfc, !PT ;  /* 0x2000000002026812 */ /* 0x000fe400078efcff */
[----:B------:R-:W-:Y:S02]  /*4fbb0*/  LOP3.LUT P6, RZ, R19, 0x80, RZ, 0xc0, !PT ;  /* 0x0000008013ff7812 */ /* 0x000fe400078cc0ff */
[----:B------:R-:W-:-:S11]  /*4fbc0*/  LOP3.LUT R2, R2, 0xbfffffff, RZ, 0xc0, !PT ;  /* 0xbfffffff02027812 */ /* 0x000fd600078ec0ff */
[----:B------:R-:W-:Y:S02]  /*4fbd0*/  @P6 LOP3.LUT R2, R2, 0x40000000, RZ, 0xfc, !PT ;  /* 0x4000000002026812 */ /* 0x000fe400078efcff */
[----:B------:R-:W-:Y:S02]  /*4fbe0*/  LOP3.LUT P6, RZ, R19, 0x100, RZ, 0xc0, !PT ;  /* 0x0000010013ff7812 */ /* 0x000fe400078cc0ff */
[----:B------:R-:W-:Y:S01]  /*4fbf0*/  LOP3.LUT R2, R2, 0x7fffffff, RZ, 0xc0, !PT ;  /* 0x7fffffff02027812 */ /* 0x000fe200078ec0ff */
[----:B--2---:R-:W-:Y:S01]  /*4fc00*/  STSM.16.M88.4 [R4], R164 ;  /* 0x000000a404007844 */ /* 0x004fe20000000200 */
[----:B------:R-:W-:Y:S06]  /*4fc10*/  BAR.SYNC.DEFER_BLOCKING 0x0 ;  /* 0x0000000000007b1d */ /* 0x000fec0000010000 */
[----:B------:R-:W2:Y:S02]  /*4fc20*/  LDS.128 R164, [R0] ;  /* 0x0000000000a47984 */ /* 0x000ea40000000c00 */
[----:B------:R-:W-:Y:S06]  /*4fc30*/  BAR.SYNC.DEFER_BLOCKING 0x0 ;  /* 0x0000000000007b1d */ /* 0x000fec0000010000 */
[----:B---3--:R-:W-:Y:S02]  /*4fc40*/  STSM.16.M88.4 [R4], R168 ;  /* 0x000000a804007844 */ /* 0x008fe40000000200 */
[----:B------:R-:W-:Y:S06]  /*4fc50*/  BAR.SYNC.DEFER_BLOCKING 0x0 ;  /* 0x0000000000007b1d */ /* 0x000fec0000010000 */
[----:B------:R3:W-:Y:S01]  /*4fc60*/  @P0 STG.E desc[UR4][R202.64], R26 ;  /* 0x0000001aca000986 */ /* 0x0007e2000c101904 */
[----:B------:R-:W-:-:S03]  /*4fc70*/  LOP3.LUT P0, RZ, R3, 0x80, RZ, 0xc0, !PT ;  /* 0x0000008003ff7812 */ /* 0x000fc6000780c0ff */
[----:B---3--:R-:W3:Y:S10]  /*4fc80*/  LDL.LU.64 R202, [R1+0x1798] ;  /* 0x0017980001ca7983 */ /* 0x008ef40000300a00 */
[----:B------:R-:W-:-:S02]  /*4fc90*/  @P0 LOP3.LUT R5, R5, 0x40, RZ, 0xfc, !PT ;  /* 0x0000004005050812 */ /* 0x000fc400078efcff */
[----:B------:R-:W-:Y:S01]  /*4fca0*/  LOP3.LUT P0, RZ, R3, 0x40, RZ, 0xc0, !PT ;  /* 0x0000004003ff7812 */ /* 0x000fe2000780c0ff */
[----:B------:R-:W3:Y:S01]  /*4fcb0*/  LDL.LU R26, [R1+0x7b4] ;  /* 0x0007b400011a7983 */ /* 0x000ee20000300800 */
[----:B------:R-:W-:-:S03]  /*4fcc0*/  LOP3.LUT R5, R5, 0xffffff7f, RZ, 0xc0, !PT ;  /* 0xffffff7f05057812 */ /* 0x000fc600078ec0ff */
[----:B------:R-:W2:Y:S04]  /*4fcd0*/  LDL.LU R38, [R1+0x10e4] ;  /* 0x0010e40001267983 */ /* 0x000ea80000300800 */
[----:B------:R-:W2:Y:S04]  /*4fce0*/  LDL.LU.64 R42, [R1+0x1790] ;  /* 0x00179000012a7983 */ /* 0x000ea80000300a00 */
[----:B------:R-:W-:Y:S01]  /*4fcf0*/  @P0 LOP3.LUT R5, R5, 0x80, RZ, 0xfc, !PT ;  /* 0x0000008005050812 */ /* 0x000fe200078efcff */
[----:B------:R-:W2:Y:S01]  /*4fd00*/  LDL.LU R40, [R1+0x7a4] ;  /* 0x0007a40001287983 */ /* 0x000ea20000300800 */
[----:B------:R-:W-:-:S02]  /*4fd10*/  LOP3.LUT P0, RZ, R3, 0x20, RZ, 0xc0, !PT ;  /* 0x0000002003ff7812 */ /* 0x000fc4000780c0ff */
[----:B------:R-:W-:Y:S01]  /*4fd20*/  LOP3.LUT R5, R5, 0xfffffeff, RZ, 0xc0, !PT ;  /* 0xfffffeff05057812 */ /* 0x000fe200078ec0ff */
[----:B------:R-:W2:Y:S04]  /*4fd30*/  LDL.LU.64 R36, [R1+0x1788] ;  /* 0x0017880001247983 */ /* 0x000ea80000300a00 */
[----:B------:R-:W2:Y:S01]  /*4fd40*/  LDL.LU R41, [R1+0x7b8] ;  /* 0x0007b80001297983 */ /* 0x000ea20000300800 */
[----:B------:R-:W-:-:S05]  /*4fd50*/  @P6 LOP3.LUT R2, R2, 0x80000000, RZ, 0xfc, !PT ;  /* 0x8000000002026812 */ /* 0x000fca00078efcff */
[----:B------:R-:W-:Y:S01]  /*4fd60*/  @P0 LOP3.LUT R5, R5, 0x100, RZ, 0xfc, !PT ;  /* 0x0000010005050812 */ /* 0x000fe200078efcff */
[----:B------:R-:W2:Y:S01]  /*4fd70*/  LDL.LU.64 R30, [R1+0x1780] ;  /* 0x00178000011e7983 */ /* 0x000ea20000300a00 */
[----:B------:R-:W-:Y:S02]  /*4fd80*/  LOP3.LUT P0, RZ, R3, 0x10, RZ, 0xc0, !PT ;  /* 0x0000001003ff7812 */ /* 0x000fe4000780c0ff */
[----:B------:R-:W-:Y:S01]  /*4fd90*/  LOP3.LUT R5, R5, 0xfffffdff, RZ, 0xc0, !PT ;  /* 0xfffffdff05057812 */ /* 0x000fe200078ec0ff */
[----:B------:R-:W2:Y:S01]  /*4fda0*/  LDL.LU R28, [R1+0x7a8] ;  /* 0x0007a800011c7983 */ /* 0x000ea20000300800 */
[----:B------:R-:W-:-:S03]  /*4fdb0*/  LOP3.LUT P6, RZ, R19, 0x200, RZ, 0xc0, !PT ;  /* 0x0000020013ff7812 */ /* 0x000fc600078cc0ff */
[----:B------:R-:W2:Y:S04]  /*4fdc0*/  LDL.LU.64 R34, [R1+0x1778] ;  /* 0x0017780001227983 */ /* 0x000ea80000300a00 */
[----:B------:R-:W2:Y:S02]  /*4fdd0*/  LDL.LU R29, [R1+0x7bc] ;  /* 0x0007bc00011d7983 */ /* 0x000ea40000300800 */
[----:B------:R-:W-:Y:S02]  /*4fde0*/  @P0 LOP3.LUT R5, R5, 0x200, RZ, 0xfc, !PT ;  /* 0x0000020005050812 */ /* 0x000fe400078efcff */
[----:B------:R-:W-:Y:S01]  /*4fdf0*/  LOP3.LUT P0, RZ, R3, 0x8, RZ, 0xc0, !PT ;  /* 0x0000000803ff7812 */ /* 0x000fe2000780c0ff */
[----:B------:R-:W2:Y:S01]  /*4fe00*/  LDL.LU.64 R32, [R1+0x1770] ;  /* 0x0017700001207983 */ /* 0x000ea20000300a00 */
[----:B------:R-:W-:-:S03]  /*4fe10*/  LOP3.LUT R5, R5, 0xfffffbff, RZ, 0xc0, !PT ;  /* 0xfffffbff05057812 */ /* 0x000fc600078ec0ff */
[----:B------:R-:W2:Y:S04]  /*4fe20*/  LDL.LU R14, [R1+0x7ac] ;  /* 0x0007ac00010e7983 */ /* 0x000ea80000300800 */
[----:B------:R-:W2:Y:S04]  /*4fe30*/  LDL.LU.64 R10, [R1+0x1768] ;  /* 0x00176800010a7983 */ /* 0x000ea80000300a00 */
[----:B------:R-:W-:Y:S01]  /*4fe40*/  @P0 LOP3.LUT R5, R5, 0x400, RZ, 0xfc, !PT ;  /* 0x0000040005050812 */ /* 0x000fe200078efcff */
[----:B------:R-:W2:Y:S01]  /*4fe50*/  LDL.LU R15, [R1+0x790] ;  /* 0x00079000010f7983 */ /* 0x000ea20000300800 */
[----:B------:R-:W-:-:S02]  /*4fe60*/  LOP3.LUT P0, RZ, R3, 0x4, RZ, 0xc0, !PT ;  /* 0x0000000403ff7812 */ /* 0x000fc4000780c0ff */
[----:B------:R-:W-:Y:S01]  /*4fe70*/  LOP3.LUT R5, R5, 0xfffff7ff, RZ, 0xc0, !PT ;  /* 0xfffff7ff05057812 */ /* 0x000fe200078ec0ff */
[----:B----4-:R4:W-:Y:S04]  /*4fe80*/  @P1 STG.E desc[UR4][R174.64], R173 ;  /* 0x000000adae001986 */ /* 0x0109e8000c101904 */
[----:B------:R-:W2:Y:S06]  /*4fe90*/  LDL.LU.64 R8, [R1+0x1760] ;  /* 0x0017600001087983 */ /* 0x000eac0000300a00 */
[----:B------:R-:W-:-:S02]  /*4fea0*/  @P0 LOP3.LUT R5, R5, 0x800, RZ, 0xfc, !PT ;  /* 0x0000080005050812 */ /* 0x000fc400078efcff */
[----:B------:R-:W-:Y:S01]  /*4feb0*/  LOP3.LUT P0, RZ, R3, 0x2, RZ, 0xc0, !PT ;  /* 0x0000000203ff7812 */ /* 0x000fe2000780c0ff */
[----:B----4-:R-:W4:Y:S01]  /*4fec0*/  LDL.LU R174, [R1+0x780] ;  /* 0x0007800001ae7983 */ /* 0x010f220000300800 */
[----:B------:R-:W-:-:S03]  /*4fed0*/  LOP3.LUT R5, R5, 0xffffefff, RZ, 0xc0, !PT ;  /* 0xffffefff05057812 */ /* 0x000fc600078ec0ff */
[----:B------:R-:W4:Y:S04]  /*4fee0*/  LDL.LU.64 R12, [R1+0x1758] ;  /* 0x00175800010c7983 */ /* 0x000f280000300a00 */
[----:B------:R-:W4:Y:S04]  /*4fef0*/  LDL.LU R175, [R1+0x794] ;  /* 0x0007940001af7983 */ /* 0x000f280000300800 */
[----:B------:R-:W-:-:S04]  /*4ff00*/  @P0 LOP3.LUT R5, R5, 0x1000, RZ, 0xfc, !PT ;  /* 0x0000100005050812 */ /* 0x000fc800078efcff */
[----:B------:R-:W-:-:S04]  /*4ff10*/  LOP3.LUT R5, R5, 0xfffffffe, RZ, 0xc0, !PT ;  /* 0xfffffffe05057812 */ /* 0x000fc800078ec0ff */
[----:B------:R-:W-:Y:S02]  /*4ff20*/  @P6 LOP3.LUT R5, R5, 0x1, RZ, 0xfc, !PT ;  /* 0x0000000105056812 */ /* 0x000fe400078efcff */
[----:B------:R-:W-:Y:S02]  /*4ff30*/  LOP3.LUT P6, RZ, R19, 0x400, RZ, 0xc0, !PT ;  /* 0x0000040013ff7812 */ /* 0x000fe400078cc0ff */
[----:B------:R-:W-:-:S11]  /*4ff40*/  LOP3.LUT R5, R5, 0xfffffffd, RZ, 0xc0, !PT ;  /* 0xfffffffd05057812 */ /* 0x000fd600078ec0ff */
[----:B------:R-:W-:Y:S02]  /*4ff50*/  @P6 LOP3.LUT R5, R5, 0x2, RZ, 0xfc, !PT ;  /* 0x0000000205056812 */ /* 0x000fe400078efcff */
[----:B------:R-:W-:Y:S02]  /*4ff60*/  LOP3.LUT P6, RZ, R19, 0x800, RZ, 0xc0, !PT ;  /* 0x0000080013ff7812 */ /* 0x000fe400078cc0ff */
[----:B------:R-:W-:-:S11]  /*4ff70*/  LOP3.LUT R5, R5, 0xfffffffb, RZ, 0xc0, !PT ;  /* 0xfffffffb05057812 */ /* 0x000fd600078ec0ff */
[----:B------:R-:W-:Y:S02]  /*4ff80*/  @P6 LOP3.LUT R5, R5, 0x4, RZ, 0xfc, !PT ;  /* 0x0000000405056812 */ /* 0x000fe400078efcff */
[----:B------:R-:W-:Y:S02]  /*4ff90*/  LOP3.LUT P6, RZ, R19, 0x1000, RZ, 0xc0, !PT ;  /* 0x0000100013ff7812 */ /* 0x000fe400078cc0ff */
[----:B------:R-:W-:Y:S02]  /*4ffa0*/  LOP3.LUT R5, R5, 0xfffffff7, RZ, 0xc0, !PT ;  /* 0xfffffff705057812 */ /* 0x000fe400078ec0ff */
[----:B------:R-:W-:-:S09]  /*4ffb0*/  LOP3.LUT P0, RZ, R3, 0x1, RZ, 0xc0, !PT ;  /* 0x0000000103ff7812 */ /* 0x000fd2000780c0ff */
[----:B------:R-:W-:Y:S02]  /*4ffc0*/  @P6 LOP3.LUT R5, R5, 0x8, RZ, 0xfc, !PT ;  /* 0x0000000805056812 */ /* 0x000fe400078efcff */
[----:B------:R-:W-:Y:S02]  /*4ffd0*/  LOP3.LUT P6, RZ, R19, 0x2000, RZ, 0xc0, !PT ;  /* 0x0000200013ff7812 */ /* 0x000fe400078cc0ff */
[----:B------:R-:W-:Y:S01]  /*4ffe0*/  LOP3.LUT R5, R5, 0xffffffef, RZ, 0xc0, !PT ;  /* 0xffffffef05057812 */ /* 0x000fe200078ec0ff */
[----:B------:R1:W-:Y:S10]  /*4fff0*/  @P0 STG.E desc[UR4][R178.64], R172 ;  /* 0x000000acb2000986 */ /* 0x0003f4000c101904 */
[----:B------:R-:W-:Y:S01]  /*50000*/  @P6 LOP3.LUT R5, R5, 0x10, RZ, 0xfc, !PT ;  /* 0x0000001005056812 */ /* 0x000fe200078efcff */
[----:B-1----:R-:W4:Y:S03]  /*50010*/  LDL.LU.64 R178, [R1+0x1750] ;  /* 0x0017500001b27983 */ /* 0x002f260000300a00 */
[----:B------:R-:W-:Y:S01]  /*50020*/  LOP3.LUT P0, RZ, R5, 0x1000, RZ, 0xc0, !PT ;  /* 0x0000100005ff7812 */ /* 0x000fe2000780c0ff */
[----:B------:R-:W4:-:S12]  /*50030*/  LDL.LU R173, [R1+0x784] ;  /* 0x0007840001ad7983 */ /* 0x000f180000300800 */
[----:B------:R1:W-:Y:S01]  /*50040*/  @P0 STG.E desc[UR4][R176.64], R187 ;  /* 0x000000bbb0000986 */ /* 0x0003e2000c101904 */
[----:B------:R-:W-:-:S03]  /*50050*/  LOP3.LUT P0, RZ, R5, 0x800, RZ, 0xc0, !PT ;  /* 0x0000080005ff7812 */ /* 0x000fc6000780c0ff */
[----:B-1----:R-:W4:Y:S10]  /*50060*/  LDL.LU.64 R176, [R1+0x1748] ;  /* 0x0017480001b07983 */ /* 0x002f340000300a00 */
[----:B------:R1:W-:Y:S04]  /*50070*/  @P0 STG.E desc[UR4][R182.64], R186 ;  /* 0x000000bab6000986 */ /* 0x0003e8000c101904 */
[----:B------:R-:W4:Y:S04]  /*50080*/  LDL.LU R172, [R1+0x798] ;  /* 0x0007980001ac7983 */ /* 0x000f280000300800 */
[----:B-1----:R-:W4:Y:S04]  /*50090*/  LDL.LU.64 R182, [R1+0x1740] ;  /* 0x0017400001b67983 */ /* 0x002f280000300a00 */
[----:B------:R-:W4:Y:S01]  /*500a0*/  LDL.LU R187, [R1+0x788] ;  /* 0x0007880001bb7983 */ /* 0x000f220000300800 */
[----:B------:R-:W-:-:S13]  /*500b0*/  LOP3.LUT P0, RZ, R5, 0x400, RZ, 0xc0, !PT ;  /* 0x0000040005ff7812 */ /* 0x000fda000780c0ff */
[----:B------:R1:W-:Y:S01]  /*500c0*/  @P0 STG.E desc[UR4][R180.64], R191 ;  /* 0x000000bfb4000986 */ /* 0x0003e2000c101904 */
[----:B------:R-:W-:Y:S02]  /*500d0*/  LOP3.LUT P0, RZ, R5, 0x200, RZ, 0xc0, !PT ;  /* 0x0000020005ff7812 */ /* 0x000fe4000780c0ff */
[----:B------:R-:W-:Y:S02]  /*500e0*/  LOP3.LUT P1, RZ, R3, 0x100, RZ, 0xc0, !PT ;  /* 0x0000010003ff7812 */ /* 0x000fe4000782c0ff */
[----:B------:R-:W-:Y:S01]  /*500f0*/  LOP3.LUT P6, RZ, R19, 0x4000, RZ, 0xc0, !PT ;  /* 0x0000400013ff7812 */ /* 0x000fe200078cc0ff */
[----:B-1----:R-:W4:Y:S08]  /*50100*/  LDL.LU.64 R180, [R1+0x1738] ;  /* 0x0017380001b47983 */ /* 0x002f300000300a00 */
[----:B------:R1:W-:Y:S01]  /*50110*/  @P0 STG.E desc[UR4][R184.64], R188 ;  /* 0x000000bcb8000986 */ /* 0x0003e2000c101904 */
[----:B------:R-:W-:-:S03]  /*50120*/  LOP3.LUT P0, RZ, R5, 0x100, RZ, 0xc0, !PT ;  /* 0x0000010005ff7812 */ /* 0x000fc6000780c0ff */
[----:B------:R-:W4:Y:S04]  /*50130*/  LDL.LU R186, [R1+0x79c] ;  /* 0x00079c0001ba7983 */ /* 0x000f280000300800 */
[----:B-1----:R-:W4:Y:S06]  /*50140*/  LDL.LU.64 R184, [R1+0x1730] ;  /* 0x0017300001b87983 */ /* 0x002f2c0000300a00 */
[----:B------:R1:W-:Y:S01]  /*50150*/  @P0 STG.E desc[UR4][R194.64], R189 ;  /* 0x000000bdc2000986 */ /* 0x0003e2000c101904 */
[----:B------:R-:W-:-:S03]  /*50160*/  LOP3.LUT P0, RZ, R5, 0x80, RZ, 0xc0, !PT ;  /* 0x0000008005ff7812 */ /* 0x000fc6000780c0ff */
[----:B------:R-:W4:Y:S04]  /*50170*/  LDL.LU R191, [R1+0x78c] ;  /* 0x00078c0001bf7983 */ /* 0x000f280000300800 */
[----:B-1----:R-:W4:Y:S06]  /*50180*/  LDL.LU.64 R194, [R1+0x1728] ;  /* 0x0017280001c27983 */ /* 0x002f2c0000300a00 */
[----:B------:R1:W-:Y:S01]  /*50190*/  @P0 STG.E desc[UR4][R192.64], R252 ;  /* 0x000000fcc0000986 */ /* 0x0003e2000c101904 */
[----:B------:R-:W-:-:S03]  /*501a0*/  LOP3.LUT P0, RZ, R5, 0x40, RZ, 0xc0, !PT ;  /* 0x0000004005ff7812 */ /* 0x000fc6000780c0ff */
[----:B-1----:R-:W4:Y:S10]  /*501b0*/  LDL.LU R192, [R1+0x770] ;  /* 0x0007700001c07983 */ /* 0x002f340000300800 */
[----:B------:R1:W-:Y:S01]  /*501c0*/  @P0 STG.E desc[UR4][R198.64], R27 ;  /* 0x0000001bc6000986 */ /* 0x0003e2000c101904 */
[----:B------:R-:W-:-:S03]  /*501d0*/  LOP3.LUT P0, RZ, R5, 0x20, RZ, 0xc0, !PT ;  /* 0x0000002005ff7812 */ /* 0x000fc6000780c0ff */
[----:B------:R-:W4:Y:S04]  /*501e0*/  LDL.LU.64 R188, [R1+0x1720] ;  /* 0x0017200001bc7983 */ /* 0x000f280000300a00 */
[----:B------:R-:W4:Y:S04]  /*501f0*/  LDL.LU R193, [R1+0x760] ;  /* 0x0007600001c17983 */ /* 0x000f280000300800 */
[----:B-1----:R-:W4:Y:S04]  /*50200*/  LDL.LU.64 R198, [R1+0x1718] ;  /* 0x0017180001c67983 */ /* 0x002f280000300a00 */
[----:B------:R-:W4:Y:S04]  /*50210*/  LDL.LU R252, [R1+0x774] ;  /* 0x0007740001fc7983 */ /* 0x000f280000300800 */
[----:B---3--:R1:W-:Y:S02]  /*50220*/  @P1 STG.E desc[UR4][R202.64], R26 ;  /* 0x0000001aca001986 */ /* 0x0083e4000c101904 */
[----:B-1----:R-:W-:-:S02]  /*50230*/  VIADD R26, R6, 0xb ;  /* 0x0000000b061a7836 */ /* 0x002fc40000000000 */
[----:B------:R-:W3:Y:S03]  /*50240*/  LDL.LU.64 R202, [R1+0x1710] ;  /* 0x0017100001ca7983 */ /* 0x000ee60000300a00 */
[----:B--2---:R-:W-:Y:S01]  /*50250*/  ISETP.LT.AND P1, PT, R26, R38, !P0 ;  /* 0x000000261a00720c */ /* 0x004fe20004721270 */
[----:B------:R-:W3:-:S12]  /*50260*/  LDL.LU R27, [R1+0x764] ;  /* 0x00076400011b7983 */ /* 0x000ed80000300800 */
[----:B------:R-:W-:Y:S04]  /*50270*/  @P1 STG.E desc[UR4][R42.64], R40 ;  /* 0x000000282a001986 */ /* 0x000fe8000c101904 */
[----:B------:R-:W-:Y:S01]  /*50280*/  @P6 STG.E desc[UR4][R36.64], R41 ;  /* 0x0000002924006986 */ /* 0x000fe2000c101904 */
[----:B------:R-:W-:-:S13]  /*50290*/  LOP3.LUT P6, RZ, R5, 0x10, RZ, 0xc0, !PT ;  /* 0x0000001005ff7812 */ /* 0x000fda00078cc0ff */
[----:B------:R-:W-:Y:S01]  /*502a0*/  @P6 STG.E desc[UR4][R30.64], R28 ;  /* 0x0000001c1e006986 */ /* 0x000fe2000c101904 */
[----:B------:R-:W-:-:S13]  /*502b0*/  LOP3.LUT P6, RZ, R5, 0x8, RZ, 0xc0, !PT ;  /* 0x0000000805ff7812 */ /* 0x000fda00078cc0ff */
[----:B------:R-:W-:Y:S01]  /*502c0*/  @P6 STG.E desc[UR4][R34.64], R29 ;  /* 0x0000001d22006986 */ /* 0x000fe2000c101904 */
[----:B------:R-:W-:-:S13]  /*502d0*/  LOP3.LUT P6, RZ, R5, 0x4, RZ, 0xc0, !PT ;  /* 0x0000000405ff7812 */ /* 0x000fda00078cc0ff */
[----:B------:R-:W-:Y:S01]  /*502e0*/  @P6 STG.E desc[UR4][R32.64], R14 ;  /* 0x0000000e20006986 */ /* 0x000fe2000c101904 */
[----:B------:R-:W-:-:S13]  /*502f0*/  LOP3.LUT P6, RZ, R5, 0x2, RZ, 0xc0, !PT ;  /* 0x0000000205ff7812 */ /* 0x000fda00078cc0ff */
[----:B------:R1:W-:Y:S01]  /*50300*/  @P6 STG.E desc[UR4][R10.64], R15 ;  /* 0x0000000f0a006986 */ /* 0x0003e2000c101904 */
[----:B------:R-:W-:Y:S02]  /*50310*/  LOP3.LUT P6, RZ, R5, 0x1, RZ, 0xc0, !PT ;  /* 0x0000000105ff7812 */ /* 0x000fe400078cc0ff */
[C---:B------:R-:W-:Y:S02]  /*50320*/  LOP3.LUT P5, RZ, R19.reuse, 0x4, RZ, 0xc0, !PT ;  /* 0x0000000413ff7812 */ /* 0x040fe400078ac0ff */
[C---:B------:R-:W-:Y:S02]  /*50330*/  LOP3.LUT P4, RZ, R19.reuse, 0x2, RZ, 0xc0, !PT ;  /* 0x0000000213ff7812 */ /* 0x040fe4000788c0ff */
[----:B------:R-:W-:Y:S01]  /*50340*/  LOP3.LUT P3, RZ, R19, 0x1, RZ, 0xc0, !PT ;  /* 0x0000000113ff7812 */ /* 0x000fe2000786c0ff */
[----:B-1----:R-:W2:Y:S06]  /*50350*/  LDL.LU.64 R10, [R1+0x1708] ;  /* 0x00170800010a7983 */ /* 0x002eac0000300a00 */
[----:B----4-:R1:W-:Y:S01]  /*50360*/  @P6 STG.E desc[UR4][R8.64], R174 ;  /* 0x000000ae08006986 */ /* 0x0103e2000c101904 */
[----:B------:R-:W-:-:S02]  /*50370*/  LOP3.LUT P6, RZ, R2, 0x80000000, RZ, 0xc0, !PT ;  /* 0x8000000002ff7812 */ /* 0x000fc400078cc0ff */
[----:B------:R-:W-:Y:S01]  /*50380*/  LOP3.LUT R19, R19, 0xffefffff, RZ, 0xc0, !PT ;  /* 0xffefffff13137812 */ /* 0x000fe200078ec0ff */
[----:B------:R-:W2:Y:S10]  /*50390*/  LDL.LU R15, [R1+0x778] ;  /* 0x00077800010f7983 */ /* 0x000eb40000300800 */
[----:B------:R4:W-:Y:S01]  /*503a0*/  @P6 STG.E desc[UR4][R12.64], R175 ;  /* 0x000000af0c006986 */ /* 0x0009e2000c101904 */
[----:B------:R-:W-:-:S02]  /*503b0*/  LOP3.LUT P6, RZ, R2, 0x40000000, RZ, 0xc0, !PT ;  /* 0x4000000002ff7812 */ /* 0x000fc400078cc0ff */
[----:B------:R-:W-:Y:S01]  /*503c0*/  @P0 LOP3.LUT R19, R19, 0x100000, RZ, 0xfc, !PT ;  /* 0x0010000013130812 */ /* 0x000fe200078efcff */
[----:B-1----:R-:W2:Y:S03]  /*503d0*/  LDL.LU.64 R8, [R1+0x1700] ;  /* 0x0017000001087983 */ /* 0x002ea60000300a00 */
[----:B------:R-:W-:Y:S01]  /*503e0*/  LOP3.LUT P1, RZ, R19, 0x20, RZ, 0xc0, !PT ;  /* 0x0000002013ff7812 */ /* 0x000fe2000782c0ff */
[----:B------:R-:W2:Y:S04]  /*503f0*/  LDL.LU R174, [R1+0x768] ;  /* 0x0007680001ae7983 */ /* 0x000ea80000300800 */
[----:B----4-:R-:W4:Y:S04]  /*50400*/  LDL.LU.64 R12, [R1+0x16f8] ;  /* 0x0016f800010c7983 */ /* 0x010f280000300a00 */
[----:B------:R-:W4:Y:S04]  /*50410*/  LDL.LU R175, [R1+0x77c] ;  /* 0x00077c0001af7983 */ /* 0x000f280000300800 */
[----:B------:R1:W-:Y:S01]  /*50420*/  @P6 STG.E desc[UR4][R178.64], R173 ;  /* 0x000000adb2006986 */ /* 0x0003e2000c101904 */
[----:B------:R-:W-:-:S03]  /*50430*/  LOP3.LUT P6, RZ, R2, 0x20000000, RZ, 0xc0, !PT ;  /* 0x2000000002ff7812 */ /* 0x000fc600078cc0ff */
[----:B-1----:R-:W4:Y:S04]  /*50440*/  LDL.LU.64 R178, [R1+0x16f0] ;  /* 0x0016f00001b27983 */ /* 0x002f280000300a00 */
[----:B------:R-:W4:Y:S06]  /*50450*/  LDL.LU R173, [R1+0x76c] ;  /* 0x00076c0001ad7983 */ /* 0x000f2c0000300800 */
[----:B------:R1:W-:Y:S01]  /*50460*/  @P6 STG.E desc[UR4][R176.64], R172 ;  /* 0x000000acb0006986 */ /* 0x0003e2000c101904 */
[----:B------:R-:W-:-:S03]  /*50470*/  LOP3.LUT P6, RZ, R2, 0x10000000, RZ, 0xc0, !PT ;  /* 0x1000000002ff7812 */ /* 0x000fc600078cc0ff */
[----:B------:R1:W-:Y:S01]  /*50480*/  @P1 STG.E desc[UR4][R182.64], R187 ;  /* 0x000000bbb6001986 */ /* 0x0003e2000c101904 */
[----:B------:R-:W-:Y:S02]  /*50490*/  LOP3.LUT P1, RZ, R23, 0x40, RZ, 0xc0, !PT ;  /* 0x0000004017ff7812 */ /* 0x000fe4000782c0ff */
[----:B------:R-:W-:Y:S01]  /*504a0*/  LOP3.LUT R2, R2, 0xffffffef, RZ, 0xc0, !PT ;  /* 0xffffffef02027812 */ /* 0x000fe200078ec0ff */
[----:B-1----:R-:W4:Y:S04]  /*504b0*/  LDL.LU.64 R176, [R1+0x16e8] ;  /* 0x0016e80001b07983 */ /* 0x002f280000300a00 */
        /* <DEDUP_REMOVED lines=35> */
[C---:B------:R-:W-:Y:S02]  /*506f0*/  LOP3.LUT P1, RZ, R23.reuse, 0x20000, RZ, 0xc0, !PT ;  /* 0x0002000017ff7812 */ /* 0x040fe4000782c0ff */
[----:B------:R-:W-:Y:S01]  /*50700*/  LOP3.LUT R2, R2, 0xffff7fff, RZ, 0xc0, !PT ;  /* 0xffff7fff02027812 */ /* 0x000fe200078ec0ff */
[----:B------:R1:W-:Y:S10]  /*50710*/  @P0 STG.E desc[UR4][R180.64], R186 ;  /* 0x000000bab4000986 */ /* 0x0003f4000c101904 */
[----:B------:R-:W-:Y:S01]  /*50720*/  @P1 LOP3.LUT R2, R2, 0x8000, RZ, 0xfc, !PT ;  /* 0x0000800002021812 */ /* 0x000fe200078efcff */
[----:B-1----:R-:W4:Y:S01]  /*50730*/  LDL.LU.64 R180, [R1+0x16d8] ;  /* 0x0016d80001b47983 */ /* 0x002f220000300a00 */
[----:B------:R-:W-:-:S03]  /*50740*/  LOP3.LUT P1, RZ, R23, 0x40000, RZ, 0xc0, !PT ;  /* 0x0004000017ff7812 */ /* 0x000fc6000782c0ff */
[----:B------:R-:W4:Y:S01]  /*50750*/  LDL.LU R186, [R1+0x754] ;  /* 0x0007540001ba7983 */ /* 0x000f220000300800 */
[----:B------:R-:W-:-:S03]  /*50760*/  LOP3.LUT R2, R2, 0xfffeffff, RZ, 0xc0, !PT ;  /* 0xfffeffff02027812 */ /* 0x000fc600078ec0ff */
[----:B------:R1:W-:Y:S06]  /*50770*/  @P6 STG.E desc[UR4][R184.64], R191 ;  /* 0x000000bfb8006986 */ /* 0x0003ec000c101904 */
[----:B------:R-:W-:Y:S02]  /*50780*/  @P1 LOP3.LUT R2, R2, 0x10000, RZ, 0xfc, !PT ;  /* 0x0001000002021812 */ /* 0x000fe400078efcff */
[----:B------:R-:W-:Y:S01]  /*50790*/  LOP3.LUT P1, RZ, R23, 0x80000, RZ, 0xc0, !PT ;  /* 0x0008000017ff7812 */ /* 0x000fe2000782c0ff */
[----:B-1----:R-:W4:Y:S04]  /*507a0*/  LDL.LU.64 R184, [R1+0x16d0] ;  /* 0x0016d00001b87983 */ /* 0x002f280000300a00 */
[----:B------:R-:W4:Y:S01]  /*507b0*/  LDL.LU R191, [R1+0x744] ;  /* 0x0007440001bf7983 */ /* 0x000f220000300800 */
[----:B------:R-:W-:-:S03]  /*507c0*/  LOP3.LUT R2, R2, 0xfffdffff, RZ, 0xc0, !PT ;  /* 0xfffdffff02027812 */ /* 0x000fc600078ec0ff */
[----:B------:R1:W-:Y:S04]  /*507d0*/  @P5 STG.E desc[UR4][R194.64], R192 ;  /* 0x000000c0c2005986 */ /* 0x0003e8000c101904 */
        /* <DEDUP_REMOVED lines=10> */
[----:B------:R-:W-:-:S02]  /*50880*/  LOP3.LUT R2, R2, 0xfff7ffff, RZ, 0xc0, !PT ;  /* 0xfff7ffff02027812 */ /* 0x000fc400078ec0ff */
[C---:B------:R-:W-:Y:S01]  /*50890*/  LOP3.LUT P2, RZ, R23.reuse, 0x80000000, RZ, 0xc0, !PT ;  /* 0x8000000017ff7812 */ /* 0x040fe2000784c0ff */
[----:B------:R1:W-:Y:S04]  /*508a0*/  @P3 STG.E desc[UR4][R198.64], R252 ;  /* 0x000000fcc6003986 */ /* 0x0003e8000c101904 */
[----:B------:R-:W-:Y:S02]  /*508b0*/  @P1 LOP3.LUT R2, R2, 0x80000, RZ, 0xfc, !PT ;  /* 0x0008000002021812 */ /* 0x000fe400078efcff */
[----:B------:R-:W-:Y:S01]  /*508c0*/  LOP3.LUT P1, RZ, R23, 0x400000, RZ, 0xc0, !PT ;  /* 0x0040000017ff7812 */ /* 0x000fe2000782c0ff */
[----:B-1----:R-:W4:Y:S04]  /*508d0*/  LDL.LU.64 R198, [R1+0x16b8] ;  /* 0x0016b80001c67983 */ /* 0x002f280000300a00 */
[----:B------:R-:W4:Y:S01]  /*508e0*/  LDL.LU R252, [R1+0x75c] ;  /* 0x00075c0001fc7983 */ /* 0x000f220000300800 */
[----:B------:R-:W-:-:S03]  /*508f0*/  LOP3.LUT R2, R2, 0xffefffff, RZ, 0xc0, !PT ;  /* 0xffefffff02027812 */ /* 0x000fc600078ec0ff */
[----:B---3--:R1:W-:Y:S04]  /*50900*/  @P2 STG.E desc[UR4][R202.64], R27 ;  /* 0x0000001bca002986 */ /* 0x0083e8000c101904 */
[----:B------:R-:W-:Y:S02]  /*50910*/  @P1 LOP3.LUT R2, R2, 0x100000, RZ, 0xfc, !PT ;  /* 0x0010000002021812 */ /* 0x000fe400078efcff */
[----:B------:R-:W-:Y:S01]  /*50920*/  LOP3.LUT P1, RZ, R23, 0x800000, RZ, 0xc0, !PT ;  /* 0x0080000017ff7812 */ /* 0x000fe2000782c0ff */
[----:B-1----:R-:W3:Y:S04]  /*50930*/  LDL.LU.64 R202, [R1+0x16b0] ;  /* 0x0016b00001ca7983 */ /* 0x002ee80000300a00 */
[----:B------:R-:W3:Y:S01]  /*50940*/  LDL.LU R27, [R1+0x74c] ;  /* 0x00074c00011b7983 */ /* 0x000ee20000300800 */
[----:B------:R-:W-:-:S03]  /*50950*/  LOP3.LUT R2, R2, 0xffdfffff, RZ, 0xc0, !PT ;  /* 0xffdfffff02027812 */ /* 0x000fc600078ec0ff */
[----:B------:R-:W3:Y:S04]  /*50960*/  LDL.LU.64 R168, [R1+0x16a8] ;  /* 0x0016a80001a87983 */ /* 0x000ee80000300a00 */
[----:B------:R-:W-:Y:S02]  /*50970*/  @P1 LOP3.LUT R2, R2, 0x200000, RZ, 0xfc, !PT ;  /* 0x0020000002021812 */ /* 0x000fe400078efcff */
[----:B------:R-:W-:Y:S01]  /*50980*/  LOP3.LUT P1, RZ, R23, 0x1000000, RZ, 0xc0, !PT ;  /* 0x0100000017ff7812 */ /* 0x000fe2000782c0ff */
[----:B------:R-:W3:Y:S01]  /*50990*/  LDL.LU R38, [R1+0x730] ;  /* 0x0007300001267983 */ /* 0x000ee20000300800 */
[----:B------:R-:W-:-:S03]  /*509a0*/  LOP3.LUT R2, R2, 0xffbfffff, RZ, 0xc0, !PT ;  /* 0xffbfffff02027812 */ /* 0x000fc600078ec0ff */
[----:B------:R-:W3:Y:S04]  /*509b0*/  LDL.LU.64 R170, [R1+0x16a0] ;  /* 0x0016a00001aa7983 */ /* 0x000ee80000300a00 */
[----:B------:R-:W3:Y:S04]  /*509c0*/  LDL.LU R39, [R1+0x720] ;  /* 0x0007200001277983 */ /* 0x000ee80000300800 */
[----:B------:R-:W-:Y:S01]  /*509d0*/  @P1 LOP3.LUT R2, R2, 0x400000, RZ, 0xfc, !PT ;  /* 0x0040000002021812 */ /* 0x000fe200078efcff */
[----:B------:R-:W3:Y:S01]  /*509e0*/  LDL.LU.64 R42, [R1+0x1698] ;  /* 0x00169800012a7983 */ /* 0x000ee20000300a00 */
[----:B------:R-:W-:-:S02]  /*509f0*/  LOP3.LUT P1, RZ, R23, 0x2000000, RZ, 0xc0, !PT ;  /* 0x0200000017ff7812 */ /* 0x000fc4000782c0ff */
[----:B------:R-:W-:Y:S01]  /*50a00*/  LOP3.LUT R2, R2, 0xff7fffff, RZ, 0xc0, !PT ;  /* 0xff7fffff02027812 */ /* 0x000fe200078ec0ff */
[----:B------:R-:W3:Y:S04]  /*50a10*/  LDL.LU R40, [R1+0x734] ;  /* 0x0007340001287983 */ /* 0x000ee80000300800 */
[----:B------:R-:W3:Y:S04]  /*50a20*/  LDL.LU.64 R36, [R1+0x1690] ;  /* 0x0016900001247983 */ /* 0x000ee80000300a00 */
[----:B------:R-:W3:Y:S02]  /*50a30*/  LDL.LU R41, [R1+0x724] ;  /* 0x0007240001297983 */ /* 0x000ee40000300800 */
[----:B------:R-:W-:-:S02]  /*50a40*/  @P1 LOP3.LUT R2, R2, 0x800000, RZ, 0xfc, !PT ;  /* 0x0080000002021812 */ /* 0x000fc400078efcff */
[----:B------:R-:W-:Y:S01]  /*50a50*/  LOP3.LUT P1, RZ, R23, 0x4000000, RZ, 0xc0, !PT ;  /* 0x0400000017ff7812 */ /* 0x000fe2000782c0ff */
[----:B------:R-:W3:Y:S01]  /*50a60*/  LDL.LU.64 R30, [R1+0x1688] ;  /* 0x00168800011e7983 */ /* 0x000ee20000300a00 */
[----:B------:R-:W-:-:S03]  /*50a70*/  LOP3.LUT R2, R2, 0xfeffffff, RZ, 0xc0, !PT ;  /* 0xfeffffff02027812 */ /* 0x000fc600078ec0ff */
[----:B------:R-:W3:Y:S04]  /*50a80*/  LDL.LU R28, [R1+0x738] ;  /* 0x00073800011c7983 */ /* 0x000ee80000300800 */
[----:B------:R-:W3:Y:S04]  /*50a90*/  LDL.LU.64 R34, [R1+0x1680] ;  /* 0x0016800001227983 */ /* 0x000ee80000300a00 */
[----:B------:R-:W-:Y:S01]  /*50aa0*/  @P1 LOP3.LUT R2, R2, 0x1000000, RZ, 0xfc, !PT ;  /* 0x0100000002021812 */ /* 0x000fe200078efcff */
[----:B------:R-:W3:Y:S01]  /*50ab0*/  LDL.LU R29, [R1+0x728] ;  /* 0x00072800011d7983 */ /* 0x000ee20000300800 */
[----:B------:R-:W-:-:S02]  /*50ac0*/  LOP3.LUT P1, RZ, R23, 0x8000000, RZ, 0xc0, !PT ;  /* 0x0800000017ff7812 */ /* 0x000fc4000782c0ff */
[----:B------:R-:W-:Y:S01]  /*50ad0*/  LOP3.LUT R2, R2, 0xfdffffff, RZ, 0xc0, !PT ;  /* 0xfdffffff02027812 */ /* 0x000fe200078ec0ff */
[----:B------:R-:W3:Y:S04]  /*50ae0*/  LDL.LU.64 R32, [R1+0x1678] ;  /* 0x0016780001207983 */ /* 0x000ee80000300a00 */
[----:B------:R-:W3:Y:S06]  /*50af0*/  LDL.LU R14, [R1+0x73c] ;  /* 0x00073c00010e7983 */ /* 0x000eec0000300800 */
[----:B------:R-:W-:-:S02]  /*50b00*/  @P1 LOP3.LUT R2, R2, 0x2000000, RZ, 0xfc, !PT ;  /* 0x0200000002021812 */ /* 0x000fc400078efcff */
[----:B------:R-:W-:Y:S02]  /*50b10*/  LOP3.LUT P1, RZ, R23, 0x10000000, RZ, 0xc0, !PT ;  /* 0x1000000017ff7812 */ /* 0x000fe4000782c0ff */
[----:B------:R-:W-:-:S11]  /*50b20*/  LOP3.LUT R2, R2, 0xfbffffff, RZ, 0xc0, !PT ;  /* 0xfbffffff02027812 */ /* 0x000fd600078ec0ff */
[----:B------:R-:W-:Y:S02]  /*50b30*/  @P1 LOP3.LUT R2, R2, 0x4000000, RZ, 0xfc, !PT ;  /* 0x0400000002021812 */ /* 0x000fe400078efcff */
[----:B------:R-:W-:Y:S02]  /*50b40*/  LOP3.LUT P1, RZ, R23, 0x20000000, RZ, 0xc0, !PT ;  /* 0x2000000017ff7812 */ /* 0x000fe4000782c0ff */
[----:B------:R-:W-:-:S11]  /*50b50*/  LOP3.LUT R2, R2, 0xf7ffffff, RZ, 0xc0, !PT ;  /* 0xf7ffffff02027812 */ /* 0x000fd600078ec0ff */
[----:B------:R-:W-:Y:S02]  /*50b60*/  @P1 LOP3.LUT R2, R2, 0x8000000, RZ, 0xfc, !PT ;  /* 0x0800000002021812 */ /* 0x000fe400078efcff */
[----:B------:R-:W-:-:S13]  /*50b70*/  LOP3.LUT P1, RZ, R23, 0x40000000, RZ, 0xc0, !PT ;  /* 0x4000000017ff7812 */ /* 0x000fda000782c0ff */
[----:B--2---:R1:W-:Y:S01]  /*50b80*/  @P1 STG.E desc[UR4][R10.64], R15 ;  /* 0x0000000f0a001986 */ /* 0x0043e2000c101904 */
[----:B------:R-:W-:-:S03]  /*50b90*/  LOP3.LUT P1, RZ, R2, 0x8000000, RZ, 0xc0, !PT ;  /* 0x0800000002ff7812 */ /* 0x000fc6000782c0ff */
[----:B-1----:R-:W2:Y:S04]  /*50ba0*/  LDL.LU.64 R10, [R1+0x1670] ;  /* 0x00167000010a7983 */ /* 0x002ea80000300a00 */
[----:B------:R-:W2:Y:S06]  /*50bb0*/  LDL.LU R15, [R1+0x72c] ;  /* 0x00072c00010f7983 */ /* 0x000eac0000300800 */
[----:B------:R1:W-:Y:S01]  /*50bc0*/  @P1 STG.E desc[UR4][R8.64], R174 ;  /* 0x000000ae08001986 */ /* 0x0003e2000c101904 */
[----:B------:R-:W-:-:S03]  /*50bd0*/  LOP3.LUT P1, RZ, R2, 0x4000000, RZ, 0xc0, !PT ;  /* 0x0400000002ff7812 */ /* 0x000fc6000782c0ff */
[----:B-1----:R-:W2:Y:S04]  /*50be0*/  LDL.LU.64 R8, [R1+0x1668] ;  /* 0x0016680001087983 */ /* 0x002ea80000300a00 */
[----:B------:R-:W2:Y:S06]  /*50bf0*/  LDL.LU R174, [R1+0x710] ;  /* 0x0007100001ae7983 */ /* 0x000eac0000300800 */
[----:B----4-:R1:W-:Y:S01]  /*50c00*/  @P1 STG.E desc[UR4][R12.64], R175 ;  /* 0x000000af0c001986 */ /* 0x0103e2000c101904 */
[----:B------:R-:W-:-:S03]  /*50c10*/  LOP3.LUT P1, RZ, R2, 0x2000000, RZ, 0xc0, !PT ;  /* 0x0200000002ff7812 */ /* 0x000fc6000782c0ff */
[----:B-1----:R-:W4:Y:S04]  /*50c20*/  LDL.LU.64 R12, [R1+0x1660] ;  /* 0x00166000010c7983 */ /* 0x002f280000300a00 */
[----:B------:R-:W4:Y:S06]  /*50c30*/  LDL.LU R175, [R1+0x700] ;  /* 0x0007000001af7983 */ /* 0x000f2c0000300800 */
[----:B------:R1:W-:Y:S01]  /*50c40*/  @P1 STG.E desc[UR4][R178.64], R173 ;  /* 0x000000adb2001986 */ /* 0x0003e2000c101904 */
[----:B------:R-:W-:-:S03]  /*50c50*/  LOP3.LUT P1, RZ, R2, 0x1000000, RZ, 0xc0, !PT ;  /* 0x0100000002ff7812 */ /* 0x000fc6000782c0ff */
[----:B-1----:R-:W4:Y:S04]  /*50c60*/  LDL.LU.64 R178, [R1+0x1658] ;  /* 0x0016580001b27983 */ /* 0x002f280000300a00 */
[----:B------:R-:W4:Y:S06]  /*50c70*/  LDL.LU R173, [R1+0x714] ;  /* 0x0007140001ad7983 */ /* 0x000f2c0000300800 */
[----:B------:R1:W-:Y:S01]  /*50c80*/  @P1 STG.E desc[UR4][R176.64], R172 ;  /* 0x000000acb0001986 */ /* 0x0003e2000c101904 */
[----:B------:R-:W-:-:S03]  /*50c90*/  LOP3.LUT P1, RZ, R2, 0x800000, RZ, 0xc0, !PT ;  /* 0x0080000002ff7812 */ /* 0x000fc6000782c0ff */
[----:B-1----:R-:W4:Y:S04]  /*50ca0*/  LDL.LU.64 R176, [R1+0x1650] ;  /* 0x0016500001b07983 */ /* 0x002f280000300a00 */
[----:B------:R-:W4:Y:S06]  /*50cb0*/  LDL.LU R172, [R1+0x704] ;  /* 0x0007040001ac7983 */ /* 0x000f2c0000300800 */
[----:B------:R1:W-:Y:S04]  /*50cc0*/  @P1 STG.E desc[UR4][R182.64], R187 ;  /* 0x000000bbb6001986 */ /* 0x0003e8000c101904 */
[----:B-1----:R-:W4:Y:S04]  /*50cd0*/  LDL.LU.64 R182, [R1+0x1648] ;  /* 0x0016480001b67983 */ /* 0x002f280000300a00 */
[----:B------:R-:W4:Y:S01]  /*50ce0*/  LDL.LU R187, [R1+0x718] ;  /* 0x0007180001bb7983 */ /* 0x000f220000300800 */
[----:B------:R-:W-:-:S13]  /*50cf0*/  LOP3.LUT P1, RZ, R2, 0x400000, RZ, 0xc0, !PT ;  /* 0x0040000002ff7812 */ /* 0x000fda000782c0ff */
[----:B------:R1:W-:Y:S01]  /*50d00*/  @P1 STG.E desc[UR4][R180.64], R186 ;  /* 0x000000bab4001986 */ /* 0x0003e2000c101904 */
[----:B------:R-:W-:-:S03]  /*50d10*/  LOP3.LUT P1, RZ, R2, 0x200000, RZ, 0xc0, !PT ;  /* 0x0020000002ff7812 */ /* 0x000fc6000782c0ff */
[----:B-1----:R-:W4:Y:S10]  /*50d20*/  LDL.LU.64 R180, [R1+0x1640] ;  /* 0x0016400001b47983 */ /* 0x002f340000300a00 */
        /* <DEDUP_REMOVED lines=16> */
[----:B---3--:R1:W-:Y:S01]  /*50e30*/  @P1 STG.E desc[UR4][R202.64], R27 ;  /* 0x0000001bca001986 */ /* 0x0083e2000c101904 */
[----:B------:R-:W-:-:S03]  /*50e40*/  LOP3.LUT P1, RZ, R2, 0x10000, RZ, 0xc0, !PT ;  /* 0x0001000002ff7812 */ /* 0x000fc6000782c0ff */
[----:B------:R-:W3:Y:S04]  /*50e50*/  LDL.LU R252, [R1+0x6e0] ;  /* 0x0006e00001fc7983 */ /* 0x000ee80000300800 */
[----:B-1----:R-:W3:Y:S06]  /*50e60*/  LDL.LU.64 R202, [R1+0x1618] ;  /* 0x0016180001ca7983 */ /* 0x002eec0000300a00 */
[----:B------:R-:W-:Y:S01]  /*50e70*/  @P1 STG.E desc[UR4][R168.64], R38 ;  /* 0x00000026a8001986 */ /* 0x000fe2000c101904 */
[----:B------:R-:W-:-:S03]  /*50e80*/  LOP3.LUT P1, RZ, R2, 0x8000, RZ, 0xc0, !PT ;  /* 0x0000800002ff7812 */ /* 0x000fc6000782c0ff */
[----:B------:R-:W3:Y:S10]  /*50e90*/  LDL.LU R27, [R1+0x6f4] ;  /* 0x0006f400011b7983 */ /* 0x000ef40000300800 */
        /* <DEDUP_REMOVED lines=12> */
[----:B--2---:R1:W-:Y:S01]  /*50f60*/  @P1 STG.E desc[UR4][R10.64], R15 ;  /* 0x0000000f0a001986 */ /* 0x0043e2000c101904 */
[----:B------:R-:W-:Y:S02]  /*50f70*/  LOP3.LUT P1, RZ, R2, 0x100, RZ, 0xc0, !PT ;  /* 0x0000010002ff7812 */ /* 0x000fe4000782c0ff */
[----:B------:R-:W-:Y:S01]  /*50f80*/  LOP3.LUT R4, R4, 0xffffefff, RZ, 0xc0, !PT ;  /* 0xffffefff04047812 */ /* 0x000fe200078ec0ff */
[----:B-1----:R-:W2:Y:S10]  /*50f90*/  LDL.LU.64 R10, [R1+0x1610] ;  /* 0x00161000010a7983 */ /* 0x002eb40000300a00 */
[----:B------:R1:W-:Y:S01]  /*50fa0*/  @P1 STG.E desc[UR4][R8.64], R174 ;  /* 0x000000ae08001986 */ /* 0x0003e2000c101904 */
[----:B------:R-:W-:-:S03]  /*50fb0*/  LOP3.LUT P1, RZ, R2, 0x80, RZ, 0xc0, !PT ;  /* 0x0000008002ff7812 */ /* 0x000fc6000782c0ff */
[----:B------:R-:W2:Y:S04]  /*50fc0*/  LDL.LU R15, [R1+0x6e4] ;  /* 0x0006e400010f7983 */ /* 0x000ea80000300800 */
[----:B-1----:R-:W2:Y:S06]  /*50fd0*/  LDL.LU.64 R8, [R1+0x1608] ;  /* 0x0016080001087983 */ /* 0x002eac0000300a00 */
[----:B----4-:R1:W-:Y:S01]  /*50fe0*/  @P1 STG.E desc[UR4][R12.64], R175 ;  /* 0x000000af0c001986 */ /* 0x0103e2000c101904 */
[----:B------:R-:W-:-:S03]  /*50ff0*/  LOP3.LUT P1, RZ, R2, 0x40, RZ, 0xc0, !PT ;  /* 0x0000004002ff7812 */ /* 0x000fc6000782c0ff */
[----:B------:R-:W4:Y:S04]  /*51000*/  LDL.LU R174, [R1+0x6f8] ;  /* 0x0006f80001ae7983 */ /* 0x000f280000300800 */
[----:B-1----:R-:W4:Y:S04]  /*51010*/  LDL.LU.64 R12, [R1+0x1600] ;  /* 0x00160000010c7983 */ /* 0x002f280000300a00 */
[----:B------:R-:W4:Y:S04]  /*51020*/  LDL.LU R175, [R1+0x6e8] ;  /* 0x0006e80001af7983 */ /* 0x000f280000300800 */
        /* <DEDUP_REMOVED lines=9> */
[----:B------:R-:W-:-:S02]  /*510c0*/  LOP3.LUT P1, RZ, R18, 0x80, RZ, 0xc0, !PT ;  /* 0x0000008012ff7812 */ /* 0x000fc4000782c0ff */
[----:B------:R-:W-:Y:S01]  /*510d0*/  LOP3.LUT P0, RZ, R23, 0x20, RZ, 0xc0, !PT ;  /* 0x0000002017ff7812 */ /* 0x000fe2000780c0ff */
[----:B-1----:R-:W4:Y:S10]  /*510e0*/  LDL.LU.64 R182, [R1+0x15e8] ;  /* 0x0015e80001b67983 */ /* 0x002f340000300a00 */
        /* <DEDUP_REMOVED lines=24> */
[----:B------:R-:W-:Y:S01]  /*51270*/  LOP3.LUT R4, R4, 0xffefffff, RZ, 0xc0, !PT ;  /* 0xffefffff04047812 */ /* 0x000fe200078ec0ff */
[----:B------:R1:W-:Y:S01]  /*51280*/  @P0 STG.E desc[UR4][R180.64], R186 ;  /* 0x000000bab4000986 */ /* 0x0003e2000c101904 */
[----:B------:R-:W-:-:S09]  /*51290*/  LOP3.LUT P6, RZ, R23, 0x10, RZ, 0xc0, !PT ;  /* 0x0000001017ff7812 */ /* 0x000fd200078cc0ff */
[----:B------:R-:W-:Y:S02]  /*512a0*/  @P1 LOP3.LUT R4, R4, 0x100000, RZ, 0xfc, !PT ;  /* 0x0010000004041812 */ /* 0x000fe400078efcff */
[----:B------:R-:W-:Y:S01]  /*512b0*/  LOP3.LUT P1, RZ, R18, 0x10000, RZ, 0xc0, !PT ;  /* 0x0001000012ff7812 */ /* 0x000fe2000782c0ff */
[----:B-1----:R-:W4:Y:S01]  /*512c0*/  LDL.LU.64 R180, [R1+0x15e0] ;  /* 0x0015e00001b47983 */ /* 0x002f220000300a00 */
[----:B------:R-:W-:-:S03]  /*512d0*/  LOP3.LUT R4, R4, 0xffdfffff, RZ, 0xc0, !PT ;  /* 0xffdfffff04047812 */ /* 0x000fc600078ec0ff */
[----:B------:R-:W4:Y:S01]  /*512e0*/  LDL.LU R186, [R1+0x6c0] ;  /* 0x0006c00001ba7983 */ /* 0x000f220000300800 */
[----:B------:R-:W-:-:S07]  /*512f0*/  LOP3.LUT P5, RZ, R23, 0x8, RZ, 0xc0, !PT ;  /* 0x0000000817ff7812 */ /* 0x000fce00078ac0ff */
[----:B------:R-:W-:Y:S02]  /*51300*/  @P1 LOP3.LUT R4, R4, 0x200000, RZ, 0xfc, !PT ;  /* 0x0020000004041812 */ /* 0x000fe400078efcff */
[----:B------:R-:W-:Y:S01]  /*51310*/  LOP3.LUT P1, RZ, R18, 0x20000, RZ, 0xc0, !PT ;  /* 0x0002000012ff7812 */ /* 0x000fe2000782c0ff */
[----:B------:R1:W-:Y:S01]  /*51320*/  @P6 STG.E desc[UR4][R184.64], R191 ;  /* 0x000000bfb8006986 */ /* 0x0003e2000c101904 */
[----:B------:R-:W-:-:S03]  /*51330*/  LOP3.LUT R4, R4, 0xffbfffff, RZ, 0xc0, !PT ;  /* 0xffbfffff04047812 */ /* 0x000fc600078ec0ff */
[----:B-1----:R-:W4:Y:S04]  /*51340*/  LDL.LU.64 R184, [R1+0x15d8] ;  /* 0x0015d80001b87983 */ /* 0x002f280000300a00 */
[----:B------:R-:W4:Y:S04]  /*51350*/  LDL.LU R191, [R1+0x6d4] ;  /* 0x0006d40001bf7983 */ /* 0x000f280000300800 */
[----:B------:R-:W-:Y:S02]  /*51360*/  @P1 LOP3.LUT R4, R4, 0x400000, RZ, 0xfc, !PT ;  /* 0x0040000004041812 */ /* 0x000fe400078efcff */
[----:B------:R-:W-:Y:S01]  /*51370*/  LOP3.LUT P1, RZ, R18, 0x40000, RZ, 0xc0, !PT ;  /* 0x0004000012ff7812 */ /* 0x000fe2000782c0ff */
[----:B------:R1:W-:Y:S01]  /*51380*/  @P5 STG.E desc[UR4][R194.64], R192 ;  /* 0x000000c0c2005986 */ /* 0x0003e2000c101904 */
[----:B------:R-:W-:-:S02]  /*51390*/  LOP3.LUT P4, RZ, R23, 0x4, RZ, 0xc0, !PT ;  /* 0x0000000417ff7812 */ /* 0x000fc4000788c0ff */
[----:B------:R-:W-:Y:S01]  /*513a0*/  LOP3.LUT R4, R4, 0xff7fffff, RZ, 0xc0, !PT ;  /* 0xff7fffff04047812 */ /* 0x000fe200078ec0ff */
        /* <DEDUP_REMOVED lines=11> */
[----:B---3--:R1:W-:Y:S01]  /*51460*/  @P3 STG.E desc[UR4][R198.64], R252 ;  /* 0x000000fcc6003986 */ /* 0x0083e2000c101904 */
[----:B------:R-:W-:-:S02]  /*51470*/  LOP3.LUT P2, RZ, R23, 0x1, RZ, 0xc0, !PT ;  /* 0x0000000117ff7812 */ /* 0x000fc4000784c0ff */
[----:B------:R-:W-:Y:S01]  /*51480*/  LOP3.LUT R4, R4, 0xfdffffff, RZ, 0xc0, !PT ;  /* 0xfdffffff04047812 */ /* 0x000fe200078ec0ff */
[----:B-1----:R-:W3:Y:S04]  /*51490*/  LDL.LU.64 R198, [R1+0x15c0] ;  /* 0x0015c00001c67983 */ /* 0x002ee80000300a00 */
[----:B------:R-:W3:Y:S04]  /*514a0*/  LDL.LU R252, [R1+0x6c8] ;  /* 0x0006c80001fc7983 */ /* 0x000ee80000300800 */
[----:B------:R-:W-:Y:S02]  /*514b0*/  @P1 LOP3.LUT R4, R4, 0x2000000, RZ, 0xfc, !PT ;  /* 0x0200000004041812 */ /* 0x000fe400078efcff */
[----:B------:R-:W-:Y:S01]  /*514c0*/  LOP3.LUT P1, RZ, R18, 0x200000, RZ, 0xc0, !PT ;  /* 0x0020000012ff7812 */ /* 0x000fe2000782c0ff */
[----:B------:R1:W-:Y:S01]  /*514d0*/  @P2 STG.E desc[UR4][R202.64], R27 ;  /* 0x0000001bca002986 */ /* 0x0003e2000c101904 */
[----:B------:R-:W-:-:S03]  /*514e0*/  LOP3.LUT R4, R4, 0xfbffffff, RZ, 0xc0, !PT ;  /* 0xfbffffff04047812 */ /* 0x000fc600078ec0ff */
[----:B-1----:R-:W3:Y:S04]  /*514f0*/  LDL.LU.64 R202, [R1+0x15b8] ;  /* 0x0015b80001ca7983 */ /* 0x002ee80000300a00 */
[----:B------:R-:W3:Y:S04]  /*51500*/  LDL.LU R27, [R1+0x6dc] ;  /* 0x0006dc00011b7983 */ /* 0x000ee80000300800 */
[----:B------:R-:W-:Y:S02]  /*51510*/  @P1 LOP3.LUT R4, R4, 0x4000000, RZ, 0xfc, !PT ;  /* 0x0400000004041812 */ /* 0x000fe400078efcff */
[----:B------:R-:W-:-:S02]  /*51520*/  LOP3.LUT P1, RZ, R18, 0x400000, RZ, 0xc0, !PT ;  /* 0x0040000012ff7812 */ /* 0x000fc4000782c0ff */
        /* <DEDUP_REMOVED lines=26> */
[----:B------:R-:W-:-:S13]  /*516d0*/  LOP3.LUT P1, RZ, R18, 0x80000000, RZ, 0xc0, !PT ;  /* 0x8000000012ff7812 */ /* 0x000fda000782c0ff */
[----:B--2---:R-:W-:Y:S01]  /*516e0*/  @P1 STG.E desc[UR4][R10.64], R15 ;  /* 0x0000000f0a001986 */ /* 0x004fe2000c101904 */
[----:B------:R-:W-:-:S13]  /*516f0*/  LOP3.LUT P1, RZ, R2, 0x8, RZ, 0xc0, !PT ;  /* 0x0000000802ff7812 */ /* 0x000fda000782c0ff */
[----:B----4-:R-:W-:Y:S01]  /*51700*/  @P1 STG.E desc[UR4][R8.64], R174 ;  /* 0x000000ae08001986 */ /* 0x010fe2000c101904 */
        /* <DEDUP_REMOVED lines=17> */
[----:B---3--:R-:W-:Y:S01]  /*51820*/  @P1 STG.E desc[UR4][R198.64], R252 ;  /* 0x000000fcc6001986 */ /* 0x008fe2000c101904 */
[----:B------:R-:W-:-:S13]  /*51830*/  LOP3.LUT P1, RZ, R4, 0x2000000, RZ, 0xc0, !PT ;  /* 0x0200000004ff7812 */ /* 0x000fda000782c0ff */
[----:B------:R1:W-:Y:S04]  /*51840*/  @P1 STG.E desc[UR4][R202.64], R27 ;  /* 0x0000001bca001986 */ /* 0x0003e8000c101904 */
[----:B-1----:R-:W2:Y:S04]  /*51850*/  LDL.LU.64 R202, [R1+0x15b0] ;  /* 0x0015b00001ca7983 */ /* 0x002ea80000300a00 */
[----:B------:R-:W2:Y:S04]  /*51860*/  LDL.LU R170, [R1+0x6cc] ;  /* 0x0006cc0001aa7983 */ /* 0x000ea80000300800 */
[----:B------:R-:W3:Y:S04]  /*51870*/  LDL.LU.64 R168, [R1+0x15a8] ;  /* 0x0015a80001a87983 */ /* 0x000ee80000300a00 */
[----:B------:R-:W3:Y:S04]  /*51880*/  LDL.LU R171, [R1+0x6b0] ;  /* 0x0006b00001ab7983 */ /* 0x000ee80000300800 */
[----:B------:R-:W4:Y:S04]  /*51890*/  LDL.LU.64 R38, [R1+0x15a0] ;  /* 0x0015a00001267983 */ /* 0x000f280000300a00 */
[----:B------:R-:W4:Y:S04]  /*518a0*/  LDL.LU R36, [R1+0x6a0] ;  /* 0x0006a00001247983 */ /* 0x000f280000300800 */
        /* <DEDUP_REMOVED lines=33> */
[----:B--2---:R1:W-:Y:S01]  /*51ac0*/  @P1 STG.E desc[UR4][R202.64], R170 ;  /* 0x000000aaca001986 */ /* 0x0043e2000c101904 */
[----:B------:R-:W-:-:S02]  /*51ad0*/  LOP3.LUT P1, RZ, R4, 0x800000, RZ, 0xc0, !PT ;  /* 0x0080000004ff7812 */ /* 0x000fc4000782c0ff */
[----:B------:R-:W-:Y:S01]  /*51ae0*/  LOP3.LUT R23, R23, 0xffefffff, RZ, 0xc0, !PT ;  /* 0xffefffff17177812 */ /* 0x000fe200078ec0ff */
[----:B-1----:R-:W2:Y:S10]  /*51af0*/  LDL.LU.64 R202, [R1+0x1928] ;  /* 0x0019280001ca7983 */ /* 0x002eb40000300a00 */
[----:B---3--:R-:W-:Y:S01]  /*51b00*/  @P1 STG.E desc[UR4][R168.64], R171 ;  /* 0x000000aba8001986 */ /* 0x008fe2000c101904 */
        /* <DEDUP_REMOVED lines=12> */
[----:B------:R-:W-:-:S03]  /*51bd0*/  LOP3.LUT P1, RZ, R4, 0x10000, RZ, 0xc0, !PT ;  /* 0x0001000004ff7812 */ /* 0x000fc6000782c0ff */
[----:B-1----:R-:W3:Y:S10]  /*51be0*/  LDL.LU.64 R32, [R1+0x1520] ;  /* 0x0015200001207983 */ /* 0x002ef40000300a00 */
[----:B------:R1:W-:Y:S01]  /*51bf0*/  @P1 STG.E desc[UR4][R14.64], R12 ;  /* 0x0000000c0e001986 */ /* 0x0003e2000c101904 */
[----:B------:R-:W-:-:S03]  /*51c00*/  LOP3.LUT P1, RZ, R4, 0x8000, RZ, 0xc0, !PT ;  /* 0x0000800004ff7812 */ /* 0x000fc6000782c0ff */
[----:B------:R-:W3:Y:S04]  /*51c10*/  LDL.LU R11, [R1+0x674] ;  /* 0x00067400010b7983 */ /* 0x000ee80000300800 */
[----:B-1----:R-:W4:Y:S06]  /*51c20*/  LDL.LU.64 R14, [R1+0x1510] ;  /* 0x00151000010e7983 */ /* 0x002f2c0000300a00 */
[----:B------:R1:W-:Y:S01]  /*51c30*/  @P1 STG.E desc[UR4][R8.64], R13 ;  /* 0x0000000d08001986 */ /* 0x0003e2000c101904 */
[----:B------:R-:W-:-:S03]  /*51c40*/  LOP3.LUT P1, RZ, R4, 0x4000, RZ, 0xc0, !PT ;  /* 0x0000400004ff7812 */ /* 0x000fc6000782c0ff */
[----:B------:R-:W4:Y:S04]  /*51c50*/  LDL.LU R12, [R1+0x664] ;  /* 0x00066400010c7983 */ /* 0x000f280000300800 */
[----:B-1----:R-:W2:Y:S06]  /*51c60*/  LDL.LU.64 R8, [R1+0x1508] ;  /* 0x0015080001087983 */ /* 0x002eac0000300a00 */
[----:B------:R1:W-:Y:S01]  /*51c70*/  @P1 STG.E desc[UR4][R174.64], R173 ;  /* 0x000000adae001986 */ /* 0x0003e2000c101904 */
[----:B------:R-:W-:-:S03]  /*51c80*/  LOP3.LUT P1, RZ, R4, 0x2000, RZ, 0xc0, !PT ;  /* 0x0000200004ff7812 */ /* 0x000fc6000782c0ff */
[----:B------:R-:W2:Y:S04]  /*51c90*/  LDL.LU R13, [R1+0x678] ;  /* 0x00067800010d7983 */ /* 0x000ea80000300800 */
[----:B-1----:R-:W2:Y:S06]  /*51ca0*/  LDL.LU.64 R174, [R1+0x1500] ;  /* 0x0015000001ae7983 */ /* 0x002eac0000300a00 */
[----:B------:R1:W-:Y:S01]  /*51cb0*/  @P1 STG.E desc[UR4][R178.64], R172 ;  /* 0x000000acb2001986 */ /* 0x0003e2000c101904 */
[----:B------:R-:W-:-:S03]  /*51cc0*/  LOP3.LUT P1, RZ, R4, 0x1000, RZ, 0xc0, !PT ;  /* 0x0000100004ff7812 */ /* 0x000fc6000782c0ff */
[----:B------:R-:W2:Y:S04]  /*51cd0*/  LDL.LU R173, [R1+0x668] ;  /* 0x0006680001ad7983 */ /* 0x000ea80000300800 */
[----:B-1----:R-:W2:Y:S06]  /*51ce0*/  LDL.LU.64 R178, [R1+0x14f8] ;  /* 0x0014f80001b27983 */ /* 0x002eac0000300a00 */
[----:B------:R1:W-:Y:S01]  /*51cf0*/  @P1 STG.E desc[UR4][R176.64], R187 ;  /* 0x000000bbb0001986 */ /* 0x0003e2000c101904 */
[----:B------:R-:W-:-:S03]  /*51d00*/  LOP3.LUT P1, RZ, R16, 0x100, RZ, 0xc0, !PT ;  /* 0x0000010010ff7812 */ /* 0x000fc6000782c0ff */
[----:B------:R-:W2:Y:S01]  /*51d10*/  LDL.LU R172, [R1+0x67c] ;  /* 0x00067c0001ac7983 */ /* 0x000ea20000300800 */
[----:B------:R-:W-:-:S03]  /*51d20*/  LOP3.LUT P0, RZ, R18, 0x40, RZ, 0xc0, !PT ;  /* 0x0000004012ff7812 */ /* 0x000fc6000780c0ff */
[----:B-1----:R-:W2:Y:S06]  /*51d30*/  LDL.LU.64 R176, [R1+0x14f0] ;  /* 0x0014f00001b07983 */ /* 0x002eac0000300a00 */
[----:B------:R-:W-:Y:S02]  /*51d40*/  @P1 LOP3.LUT R23, R23, 0x100000, RZ, 0xfc, !PT ;  /* 0x0010000017171812 */ /* 0x000fe400078efcff */
[----:B------:R-:W-:Y:S01]  /*51d50*/  LOP3.LUT P1, RZ, R16, 0x200, RZ, 0xc0, !PT ;  /* 0x0000020010ff7812 */ /* 0x000fe2000782c0ff */
[----:B------:R-:W2:Y:S01]  /*51d60*/  LDL.LU R187, [R1+0x66c] ;  /* 0x00066c0001bb7983 */ /* 0x000ea20000300800 */
        /* <DEDUP_REMOVED lines=26> */
[----:B-1----:R-:W2:Y:S01]  /*51f10*/  LDL.LU.64 R182, [R1+0x14e8] ;  /* 0x0014e80001b67983 */ /* 0x002ea20000300a00 */
[----:B------:R-:W-:-:S03]  /*51f20*/  LOP3.LUT R23, R23, 0xdfffffff, RZ, 0xc0, !PT ;  /* 0xdfffffff17177812 */ /* 0x000fc600078ec0ff */
[----:B------:R-:W2:Y:S01]  /*51f30*/  LDL.LU R186, [R1+0x650] ;  /* 0x0006500001ba7983 */ /* 0x000ea20000300800 */
[----:B------:R-:W-:-:S07]  /*51f40*/  LOP3.LUT P5, RZ, R18, 0x10, RZ, 0xc0, !PT ;  /* 0x0000001012ff7812 */ /* 0x000fce00078ac0ff */
[----:B------:R-:W-:Y:S02]  /*51f50*/  @P1 LOP3.LUT R23, R23, 0x20000000, RZ, 0xfc, !PT ;  /* 0x2000000017171812 */ /* 0x000fe400078efcff */
[----:B------:R-:W-:Y:S01]  /*51f60*/  LOP3.LUT P1, RZ, R16, 0x40000, RZ, 0xc0, !PT ;  /* 0x0004000010ff7812 */ /* 0x000fe2000782c0ff */
[----:B------:R1:W-:Y:S01]  /*51f70*/  @P6 STG.E desc[UR4][R180.64], R191 ;  /* 0x000000bfb4006986 */ /* 0x0003e2000c101904 */
[----:B------:R-:W-:-:S03]  /*51f80*/  LOP3.LUT R23, R23, 0xbfffffff, RZ, 0xc0, !PT ;  /* 0xbfffffff17177812 */ /* 0x000fc600078ec0ff */
[----:B-1----:R-:W2:Y:S04]  /*51f90*/  LDL.LU.64 R180, [R1+0x14e0] ;  /* 0x0014e00001b47983 */ /* 0x002ea80000300a00 */
[----:B------:R-:W2:Y:S04]  /*51fa0*/  LDL.LU R191, [R1+0x640] ;  /* 0x0006400001bf7983 */ /* 0x000ea80000300800 */
[----:B------:R-:W-:Y:S02]  /*51fb0*/  @P1 LOP3.LUT R23, R23, 0x40000000, RZ, 0xfc, !PT ;  /* 0x4000000017171812 */ /* 0x000fe400078efcff */
[----:B------:R-:W-:Y:S01]  /*51fc0*/  LOP3.LUT P1, RZ, R16, 0x80000, RZ, 0xc0, !PT ;  /* 0x0008000010ff7812 */ /* 0x000fe2000782c0ff */
[----:B------:R1:W-:Y:S01]  /*51fd0*/  @P5 STG.E desc[UR4][R184.64], R188 ;  /* 0x000000bcb8005986 */ /* 0x0003e2000c101904 */
[----:B------:R-:W-:-:S02]  /*51fe0*/  LOP3.LUT P4, RZ, R18, 0x8, RZ, 0xc0, !PT ;  /* 0x0000000812ff7812 */ /* 0x000fc4000788c0ff */
[----:B------:R-:W-:Y:S01]  /*51ff0*/  LOP3.LUT R23, R23, 0x7fffffff, RZ, 0xc0, !PT ;  /* 0x7fffffff17177812 */ /* 0x000fe200078ec0ff */
        /* <DEDUP_REMOVED lines=24> */
[----:B------:R-:W2:Y:S01]  /*52180*/  LDL.LU R170, [R1+0x65c] ;  /* 0x00065c0001aa7983 */ /* 0x000ea20000300800 */
[----:B------:R-:W-:-:S03]  /*52190*/  LOP3.LUT R4, R4, 0xfffffff7, RZ, 0xc0, !PT ;  /* 0xfffffff704047812 */ /* 0x000fc600078ec0ff */
[----:B------:R-:W2:Y:S04]  /*521a0*/  LDL.LU.64 R168, [R1+0x14b0] ;  /* 0x0014b00001a87983 */ /* 0x000ea80000300a00 */
[----:B------:R-:W2:Y:S04]  /*521b0*/  LDL.LU R171, [R1+0x64c] ;  /* 0x00064c0001ab7983 */ /* 0x000ea80000300800 */
[----:B------:R-:W-:Y:S01]  /*521c0*/  @P1 LOP3.LUT R4, R4, 0x8, RZ, 0xfc, !PT ;  /* 0x0000000804041812 */ /* 0x000fe200078efcff */
[----:B------:R-:W2:Y:S01]  /*521d0*/  LDL.LU.64 R38, [R1+0x14a8] ;  /* 0x0014a80001267983 */ /* 0x000ea20000300a00 */
[----:B------:R-:W-:-:S02]  /*521e0*/  LOP3.LUT P1, RZ, R16, 0x1000000, RZ, 0xc0, !PT ;  /* 0x0100000010ff7812 */ /* 0x000fc4000782c0ff */
[----:B------:R-:W-:Y:S01]  /*521f0*/  LOP3.LUT R4, R4, 0xffffffef, RZ, 0xc0, !PT ;  /* 0xffffffef04047812 */ /* 0x000fe200078ec0ff */
[----:B------:R-:W2:Y:S04]  /*52200*/  LDL.LU R36, [R1+0x630] ;  /* 0x0006300001247983 */ /* 0x000ea80000300800 */
[----:B------:R-:W2:Y:S04]  /*52210*/  LDL.LU.64 R42, [R1+0x14a0] ;  /* 0x0014a000012a7983 */ /* 0x000ea80000300a00 */
[----:B------:R-:W2:Y:S02]  /*52220*/  LDL.LU R37, [R1+0x620] ;  /* 0x0006200001257983 */ /* 0x000ea40000300800 */
[----:B------:R-:W-:-:S02]  /*52230*/  @P1 LOP3.LUT R4, R4, 0x10, RZ, 0xfc, !PT ;  /* 0x0000001004041812 */ /* 0x000fc400078efcff */
        /* <DEDUP_REMOVED lines=10> */
[----:B------:R-:W2:Y:S06]  /*522e0*/  LDL.LU R10, [R1+0x638] ;  /* 0x00063800010a7983 */ /* 0x000eac0000300800 */
[----:B------:R-:W-:-:S02]  /*522f0*/  @P1 LOP3.LUT R4, R4, 0x40, RZ, 0xfc, !PT ;  /* 0x0000004004041812 */ /* 0x000fc400078efcff */
        /* <DEDUP_REMOVED lines=16> */
[----:B---3--:R1:W-:Y:S01]  /*52400*/  @P1 STG.E desc[UR4][R32.64], R11 ;  /* 0x0000000b20001986 */ /* 0x0083e2000c101904 */
[----:B------:R-:W-:-:S03]  /*52410*/  LOP3.LUT P1, RZ, R4, 0x800, RZ, 0xc0, !PT ;  /* 0x0000080004ff7812 */ /* 0x000fc6000782c0ff */
[----:B-1----:R-:W3:Y:S10]  /*52420*/  LDL.LU.64 R32, [R1+0x1480] ;  /* 0x0014800001207983 */ /* 0x002ef40000300a00 */
[----:B----4-:R1:W-:Y:S01]  /*52430*/  @P1 STG.E desc[UR4][R14.64], R12 ;  /* 0x0000000c0e001986 */ /* 0x0103e2000c101904 */
[----:B------:R-:W-:-:S03]  /*52440*/  LOP3.LUT P1, RZ, R4, 0x400, RZ, 0xc0, !PT ;  /* 0x0000040004ff7812 */ /* 0x000fc6000782c0ff */
[----:B------:R-:W3:Y:S04]  /*52450*/  LDL.LU R11, [R1+0x628] ;  /* 0x00062800010b7983 */ /* 0x000ee80000300800 */
[----:B-1----:R-:W4:Y:S06]  /*52460*/  LDL.LU.64 R14, [R1+0x1478] ;  /* 0x00147800010e7983 */ /* 0x002f2c0000300a00 */
[----:B--2---:R1:W-:Y:S01]  /*52470*/  @P1 STG.E desc[UR4][R8.64], R13 ;  /* 0x0000000d08001986 */ /* 0x0043e2000c101904 */
        /* <DEDUP_REMOVED lines=38> */
[----:B-1----:R-:W2:Y:S04]  /*526e0*/  LDL.LU.64 R198, [R1+0x1428] ;  /* 0x0014280001c67983 */ /* 0x002ea80000300a00 */
[----:B------:R-:W2:Y:S04]  /*526f0*/  LDL.LU R27, [R1+0x4f0] ;  /* 0x0004f000011b7983 */ /* 0x000ea80000300800 */
[----:B------:R-:W3:Y:S01]  /*52700*/  LDL.LU.64 R4, [R1+0x14b8] ;  /* 0x0014b80001047983 */ /* 0x000ee20000300a00 */
[----:B------:R-:W-:-:S03]  /*52710*/  LOP3.LUT R18, R18, 0xefffffff, RZ, 0xc0, !PT ;  /* 0xefffffff12127812 */ /* 0x000fc600078ec0ff */
[----:B---3--:R-:W-:Y:S01]  /*52720*/  @P1 STG.E desc[UR4][R4.64], R170 ;  /* 0x000000aa04001986 */ /* 0x008fe2000c101904 */
        /* <DEDUP_REMOVED lines=31> */
[----:B------:R-:W-:-:S03]  /*52920*/  LOP3.LUT R23, R23, 0xfffffffe, RZ, 0xc0, !PT ;  /* 0xfffffffe17177812 */ /* 0x000fc600078ec0ff */
[----:B-1----:R-:W2:Y:S06]  /*52930*/  LDL.LU.64 R178, [R1+0x1400] ;  /* 0x0014000001b27983 */ /* 0x002eac0000300a00 */
[----:B------:R1:W-:Y:S01]  /*52940*/  @P1 STG.E desc[UR4][R176.64], R187 ;  /* 0x000000bbb0001986 */ /* 0x0003e2000c101904 */
[----:B------:R-:W-:-:S03]  /*52950*/  LOP3.LUT P1, RZ, R7, 0x200, RZ, 0xc0, !PT ;  /* 0x0000020007ff7812 */ /* 0x000fc6000782c0ff */
[----:B------:R-:W2:Y:S04]  /*52960*/  LDL.LU R172, [R1+0x4e8] ;  /* 0x0004e80001ac7983 */ /* 0x000ea80000300800 */
[----:B-1----:R-:W2:Y:S06]  /*52970*/  LDL.LU.64 R176, [R1+0x13f8] ;  /* 0x0013f80001b07983 */ /* 0x002eac0000300a00 */
[----:B------:R-:W-:-:S02]  /*52980*/  @P1 LOP3.LUT R18, R18, 0x10000000, RZ, 0xfc, !PT ;  /* 0x1000000012121812 */ /* 0x000fc400078efcff */
        /* <DEDUP_REMOVED lines=33> */
[----:B------:R1:W-:Y:S01]  /*52ba0*/  @P0 STG.E desc[UR4][R182.64], R186 ;  /* 0x000000bab6000986 */ /* 0x0003e2000c101904 */
[----:B------:R-:W-:-:S09]  /*52bb0*/  LOP3.LUT P6, RZ, R16, 0x40, RZ, 0xc0, !PT ;  /* 0x0000004010ff7812 */ /* 0x000fd200078cc0ff */
[----:B------:R-:W-:Y:S01]  /*52bc0*/  @P1 LOP3.LUT R23, R23, 0x80, RZ, 0xfc, !PT ;  /* 0x0000008017171812 */ /* 0x000fe200078efcff */
[----:B-1----:R-:W2:Y:S01]  /*52bd0*/  LDL.LU.64 R182, [R1+0x13f0] ;  /* 0x0013f00001b67983 */ /* 0x002ea20000300a00 */
[----:B------:R-:W-:-:S03]  /*52be0*/  LOP3.LUT P1, RZ, R7, 0x200000, RZ, 0xc0, !PT ;  /* 0x0020000007ff7812 */ /* 0x000fc6000782c0ff */
[----:B------:R-:W2:Y:S01]  /*52bf0*/  LDL.LU R186, [R1+0x4ec] ;  /* 0x0004ec0001ba7983 */ /* 0x000ea20000300800 */
[----:B------:R-:W-:Y:S02]  /*52c00*/  LOP3.LUT R23, R23, 0xfffffeff, RZ, 0xc0, !PT ;  /* 0xfffffeff17177812 */ /* 0x000fe400078ec0ff */
[----:B------:R-:W-:Y:S01]  /*52c10*/  LOP3.LUT P5, RZ, R16, 0x20, RZ, 0xc0, !PT ;  /* 0x0000002010ff7812 */ /* 0x000fe200078ac0ff */
[----:B------:R1:W-:Y:S06]  /*52c20*/  @P6 STG.E desc[UR4][R180.64], R191 ;  /* 0x000000bfb4006986 */ /* 0x0003ec000c101904 */
[----:B------:R-:W-:-:S02]  /*52c30*/  @P1 LOP3.LUT R23, R23, 0x100, RZ, 0xfc, !PT ;  /* 0x0000010017171812 */ /* 0x000fc400078efcff */
[----:B------:R-:W-:Y:S01]  /*52c40*/  LOP3.LUT P1, RZ, R7, 0x400000, RZ, 0xc0, !PT ;  /* 0x0040000007ff7812 */ /* 0x000fe2000782c0ff */
[----:B-1----:R-:W2:Y:S04]  /*52c50*/  LDL.LU.64 R180, [R1+0x13e8] ;  /* 0x0013e80001b47983 */ /* 0x002ea80000300a00 */
[----:B------:R-:W2:Y:S01]  /*52c60*/  LDL.LU R191, [R1+0x4d0] ;  /* 0x0004d00001bf7983 */ /* 0x000ea20000300800 */
[----:B------:R-:W-:Y:S02]  /*52c70*/  LOP3.LUT R23, R23, 0xfffffdff, RZ, 0xc0, !PT ;  /* 0xfffffdff17177812 */ /* 0x000fe400078ec0ff */
[----:B------:R-:W-:Y:S01]  /*52c80*/  LOP3.LUT P4, RZ, R16, 0x10, RZ, 0xc0, !PT ;  /* 0x0000001010ff7812 */ /* 0x000fe2000788c0ff */
[----:B------:R1:W-:Y:S04]  /*52c90*/  @P5 STG.E desc[UR4][R184.64], R188 ;  /* 0x000000bcb8005986 */ /* 0x0003e8000c101904 */
        /* <DEDUP_REMOVED lines=18> */
[----:B------:R-:W-:-:S03]  /*52dc0*/  LOP3.LUT R23, R23, 0xffffefff, RZ, 0xc0, !PT ;  /* 0xffffefff17177812 */ /* 0x000fc600078ec0ff */
[----:B------:R1:W-:Y:S04]  /*52dd0*/  @P2 STG.E desc[UR4][R198.64], R27 ;  /* 0x0000001bc6002986 */ /* 0x0003e8000c101904 */
[----:B------:R-:W-:Y:S02]  /*52de0*/  @P1 LOP3.LUT R23, R23, 0x1000, RZ, 0xfc, !PT ;  /* 0x0000100017171812 */ /* 0x000fe400078efcff */
[----:B------:R-:W-:Y:S01]  /*52df0*/  LOP3.LUT P1, RZ, R7, 0x4000000, RZ, 0xc0, !PT ;  /* 0x0400000007ff7812 */ /* 0x000fe2000782c0ff */
[----:B-1----:R-:W2:Y:S04]  /*52e00*/  LDL.LU.64 R198, [R1+0x13c8] ;  /* 0x0013c80001c67983 */ /* 0x002ea80000300a00 */
[----:B------:R-:W2:Y:S01]  /*52e10*/  LDL.LU R27, [R1+0x4d8] ;  /* 0x0004d800011b7983 */ /* 0x000ea20000300800 */
[----:B------:R-:W-:-:S03]  /*52e20*/  LOP3.LUT R23, R23, 0xffffdfff, RZ, 0xc0, !PT ;  /* 0xffffdfff17177812 */ /* 0x000fc600078ec0ff */
[----:B------:R-:W2:Y:S04]  /*52e30*/  LDL.LU.64 R4, [R1+0x13c0] ;  /* 0x0013c00001047983 */ /* 0x000ea80000300a00 */
        /* <DEDUP_REMOVED lines=35> */
[----:B-1----:R-:W3:Y:S04]  /*53070*/  LDL.LU.64 R32, [R1+0x1388] ;  /* 0x0013880001207983 */ /* 0x002ee80000300a00 */
[----:B------:R-:W3:Y:S06]  /*53080*/  LDL.LU R11, [R1+0x4b8] ;  /* 0x0004b800010b7983 */ /* 0x000eec0000300800 */
[----:B----4-:R1:W-:Y:S01]  /*53090*/  @P1 STG.E desc[UR4][R14.64], R12 ;  /* 0x0000000c0e001986 */ /* 0x0103e2000c101904 */
[----:B------:R-:W-:-:S03]  /*530a0*/  LOP3.LUT P1, RZ, R23, 0x40000, RZ, 0xc0, !PT ;  /* 0x0004000017ff7812 */ /* 0x000fc6000782c0ff */
[----:B-1----:R-:W4:Y:S04]  /*530b0*/  LDL.LU.64 R14, [R1+0x1380] ;  /* 0x00138000010e7983 */ /* 0x002f280000300a00 */
[----:B------:R-:W4:Y:S06]  /*530c0*/  LDL.LU R12, [R1+0x4a8] ;  /* 0x0004a800010c7983 */ /* 0x000f2c0000300800 */
        /* <DEDUP_REMOVED lines=8> */
[----:B------:R1:W-:Y:S01]  /*53150*/  @P1 STG.E desc[UR4][R178.64], R172 ;  /* 0x000000acb2001986 */ /* 0x0003e2000c101904 */
[----:B------:R-:W-:-:S03]  /*53160*/  LOP3.LUT P1, RZ, R23, 0x8000, RZ, 0xc0, !PT ;  /* 0x0000800017ff7812 */ /* 0x000fc6000782c0ff */
[----:B-1----:R-:W2:Y:S04]  /*53170*/  LDL.LU.64 R178, [R1+0x1368] ;  /* 0x0013680001b27983 */ /* 0x002ea80000300a00 */
[----:B------:R-:W2:Y:S06]  /*53180*/  LDL.LU R172, [R1+0x490] ;  /* 0x0004900001ac7983 */ /* 0x000eac0000300800 */
[----:B------:R1:W-:Y:S04]  /*53190*/  @P1 STG.E desc[UR4][R176.64], R187 ;  /* 0x000000bbb0001986 */ /* 0x0003e8000c101904 */
[----:B-1----:R-:W2:Y:S04]  /*531a0*/  LDL.LU.64 R176, [R1+0x1360] ;  /* 0x0013600001b07983 */ /* 0x002ea80000300a00 */
[----:B------:R-:W2:Y:S01]  /*531b0*/  LDL.LU R187, [R1+0x480] ;  /* 0x0004800001bb7983 */ /* 0x000ea20000300800 */
[----:B------:R-:W-:-:S13]  /*531c0*/  LOP3.LUT P1, RZ, R23, 0x4000, RZ, 0xc0, !PT ;  /* 0x0000400017ff7812 */ /* 0x000fda000782c0ff */
[----:B------:R1:W-:Y:S01]  /*531d0*/  @P1 STG.E desc[UR4][R182.64], R186 ;  /* 0x000000bab6001986 */ /* 0x0003e2000c101904 */
[----:B------:R-:W-:-:S03]  /*531e0*/  LOP3.LUT P1, RZ, R23, 0x2000, RZ, 0xc0, !PT ;  /* 0x0000200017ff7812 */ /* 0x000fc6000782c0ff */
[----:B-1----:R-:W2:Y:S10]  /*531f0*/  LDL.LU.64 R182, [R1+0x1358] ;  /* 0x0013580001b67983 */ /* 0x002eb40000300a00 */
        /* <DEDUP_REMOVED lines=20> */
[----:B------:R-:W-:Y:S01]  /*53340*/  @P1 STG.E desc[UR4][R4.64], R170 ;  /* 0x000000aa04001986 */ /* 0x000fe2000c101904 */
[----:B------:R-:W-:-:S03]  /*53350*/  LOP3.LUT P1, RZ, R23, 0x80, RZ, 0xc0, !PT ;  /* 0x0000008017ff7812 */ /* 0x000fc6000782c0ff */
[----:B------:R-:W2:Y:S10]  /*53360*/  LDL.LU R27, [R1+0x48c] ;  /* 0x00048c00011b7983 */ /* 0x000eb40000300800 */
        /* <DEDUP_REMOVED lines=22> */
[----:B-1----:R-:W2:Y:S04]  /*534d0*/  LDL.LU.64 R8, [R1+0x1318] ;  /* 0x0013180001087983 */ /* 0x002ea80000300a00 */
[----:B------:R-:W2:Y:S04]  /*534e0*/  LDL.LU R13, [R1+0x474] ;  /* 0x00047400010d7983 */ /* 0x000ea80000300800 */
[----:B------:R1:W-:Y:S01]  /*534f0*/  @P1 STG.E desc[UR4][R174.64], R173 ;  /* 0x000000adae001986 */ /* 0x0003e2000c101904 */
[----:B------:R-:W-:-:S03]  /*53500*/  LOP3.LUT P1, RZ, R18, 0x20000000, RZ, 0xc0, !PT ;  /* 0x2000000012ff7812 */ /* 0x000fc6000782c0ff */
[----:B-1----:R-:W2:Y:S04]  /*53510*/  LDL.LU.64 R174, [R1+0x1310] ;  /* 0x0013100001ae7983 */ /* 0x002ea80000300a00 */
[----:B------:R-:W2:Y:S06]  /*53520*/  LDL.LU R173, [R1+0x464] ;  /* 0x0004640001ad7983 */ /* 0x000eac0000300800 */
[----:B------:R1:W-:Y:S01]  /*53530*/  @P1 STG.E desc[UR4][R178.64], R172 ;  /* 0x000000acb2001986 */ /* 0x0003e2000c101904 */
[----:B------:R-:W-:-:S02]  /*53540*/  LOP3.LUT P1, RZ, R18, 0x10000000, RZ, 0xc0, !PT ;  /* 0x1000000012ff7812 */ /* 0x000fc4000782c0ff */
[----:B------:R-:W-:Y:S01]  /*53550*/  LOP3.LUT R18, R18, 0xffffffef, RZ, 0xc0, !PT ;  /* 0xffffffef12127812 */ /* 0x000fe200078ec0ff */
[----:B-1----:R-:W2:Y:S04]  /*53560*/  LDL.LU.64 R178, [R1+0x1308] ;  /* 0x0013080001b27983 */ /* 0x002ea80000300a00 */
[----:B------:R-:W2:Y:S06]  /*53570*/  LDL.LU R172, [R1+0x478] ;  /* 0x0004780001ac7983 */ /* 0x000eac0000300800 */
[----:B------:R1:W-:Y:S01]  /*53580*/  @P1 STG.E desc[UR4][R176.64], R187 ;  /* 0x000000bbb0001986 */ /* 0x0003e2000c101904 */
[----:B------:R-:W-:-:S03]  /*53590*/  LOP3.LUT P1, RZ, R24, 0x400, RZ, 0xc0, !PT ;  /* 0x0000040018ff7812 */ /* 0x000fc6000782c0ff */
[----:B-1----:R-:W2:Y:S10]  /*535a0*/  LDL.LU.64 R176, [R1+0x1300] ;  /* 0x0013000001b07983 */ /* 0x002eb40000300a00 */
        /* <DEDUP_REMOVED lines=173> */
[C---:B------:R-:W-:Y:S02]  /*54080*/  LOP3.LUT P1, RZ, R18.reuse, 0x100, RZ, 0xc0, !PT ;  /* 0x0000010012ff7812 */ /* 0x040fe4000782c0ff */
[----:B------:R-:W-:Y:S01]  /*54090*/  LOP3.LUT R7, R7, 0xffffefff, RZ, 0xc0, !PT ;  /* 0xffffefff07077812 */ /* 0x000fe200078ec0ff */
        /* <DEDUP_REMOVED lines=19> */
[----:B------:R-:W-:-:S02]  /*541d0*/  LOP3.LUT P1, RZ, R20, 0x800, RZ, 0xc0, !PT ;  /* 0x0000080014ff7812 */ /* 0x000fc4000782c0ff */
[----:B------:R-:W-:Y:S01]  /*541e0*/  LOP3.LUT P0, RZ, R24, 0x200, RZ, 0xc0, !PT ;  /* 0x0000020018ff7812 */ /* 0x000fe2000780c0ff */
        /* <DEDUP_REMOVED lines=96> */
[----:B---3--:R-:W-:Y:S01]  /*547f0*/  @P1 STG.E desc[UR4][R32.64], R11 ;  /* 0x0000000b20001986 */ /* 0x008fe2000c101904 */
[----:B------:R-:W-:-:S13]  /*54800*/  LOP3.LUT P1, RZ, R18, 0x8, RZ, 0xc0, !PT ;  /* 0x0000000812ff7812 */ /* 0x000fda000782c0ff */
[----:B----4-:R-:W-:Y:S01]  /*54810*/  @P1 STG.E desc[UR4][R14.64], R12 ;  /* 0x0000000c0e001986 */ /* 0x010fe2000c101904 */
[----:B------:R-:W-:-:S13]  /*54820*/  LOP3.LUT P1, RZ, R18, 0x4, RZ, 0xc0, !PT ;  /* 0x0000000412ff7812 */ /* 0x000fda000782c0ff */
[----:B--2---:R-:W-:Y:S01]  /*54830*/  @P1 STG.E desc[UR4][R8.64], R13 ;  /* 0x0000000d08001986 */ /* 0x004fe2000c101904 */
        /* <DEDUP_REMOVED lines=258> */
[----:B---3--:R1:W-:Y:S01]  /*55860*/  @P1 STG.E desc[UR4][R188.64], R26 ;  /* 0x0000001abc001986 */ /* 0x0083e2000c101904 */
[----:B------:R-:W-:-:S03]  /*55870*/  LOP3.LUT P1, RZ, R16, 0x40000000, RZ, 0xc0, !PT ;  /* 0x4000000010ff7812 */ /* 0x000fc6000782c0ff */
[----:B-1----:R-:W3:Y:S10]  /*55880*/  LDL.LU.64 R188, [R1+0x1910] ;  /* 0x0019100001bc7983 */ /* 0x002ef40000300a00 */
        /* <DEDUP_REMOVED lines=12> */
[----:B-1----:R-:W4:Y:S10]  /*55950*/  LDL.LU.64 R30, [R1+0x1038] ;  /* 0x00103800011e7983 */ /* 0x002f340000300a00 */
[----:B------:R1:W-:Y:S01]  /*55960*/  @P1 STG.E desc[UR4][R28.64], R10 ;  /* 0x0000000a1c001986 */ /* 0x0003e2000c101904 */
[----:B------:R-:W-:-:S03]  /*55970*/  LOP3.LUT P1, RZ, R16, 0x800000, RZ, 0xc0, !PT ;  /* 0x0080000010ff7812 */ /* 0x000fc6000782c0ff */
[----:B------:R-:W4:Y:S04]  /*55980*/  LDL.LU R35, [R1+0x88] ;  /* 0x0000880001237983 */ /* 0x000f280000300800 */
[----:B-1----:R-:W2:Y:S06]  /*55990*/  LDL.LU.64 R28, [R1+0x1030] ;  /* 0x00103000011c7983 */ /* 0x002eac0000300a00 */
[----:B------:R1:W-:Y:S01]  /*559a0*/  @P1 STG.E desc[UR4][R32.64], R11 ;  /* 0x0000000b20001986 */ /* 0x0003e2000c101904 */
[----:B------:R-:W-:-:S03]  /*559b0*/  LOP3.LUT P1, RZ, R16, 0x400000, RZ, 0xc0, !PT ;  /* 0x0040000010ff7812 */ /* 0x000fc6000782c0ff */
[----:B------:R-:W2:Y:S04]  /*559c0*/  LDL.LU R10, [R1+0x9c] ;  /* 0x00009c00010a7983 */ /* 0x000ea80000300800 */
[----:B-1----:R-:W3:Y:S06]  /*559d0*/  LDL.LU.64 R32, [R1+0x1028] ;  /* 0x0010280001207983 */ /* 0x002eec0000300a00 */
[----:B------:R1:W-:Y:S01]  /*559e0*/  @P1 STG.E desc[UR4][R14.64], R12 ;  /* 0x0000000c0e001986 */ /* 0x0003e2000c101904 */
[----:B------:R-:W-:-:S03]  /*559f0*/  LOP3.LUT P1, RZ, R16, 0x200000, RZ, 0xc0, !PT ;  /* 0x0020000010ff7812 */ /* 0x000fc6000782c0ff */
[----:B------:R-:W3:Y:S04]  /*55a00*/  LDL.LU R11, [R1+0x8c] ;  /* 0x00008c00010b7983 */ /* 0x000ee80000300800 */
[----:B-1----:R-:W3:Y:S06]  /*55a10*/  LDL.LU.64 R14, [R1+0x1020] ;  /* 0x00102000010e7983 */ /* 0x002eec0000300a00 */
[----:B------:R1:W-:Y:S01]  /*55a20*/  @P1 STG.E desc[UR4][R8.64], R13 ;  /* 0x0000000d08001986 */ /* 0x0003e2000c101904 */
[----:B------:R-:W-:-:S03]  /*55a30*/  LOP3.LUT P1, RZ, R16, 0x100000, RZ, 0xc0, !PT ;  /* 0x0010000010ff7812 */ /* 0x000fc6000782c0ff */
[----:B------:R-:W3:Y:S01]  /*55a40*/  LDL.LU R12, [R1+0x70] ;  /* 0x00007000010c7983 */ /* 0x000ee20000300800 */
[----:B------:R-:W-:-:S03]  /*55a50*/  LOP3.LUT R16, R16, 0xfffffffe, RZ, 0xc0, !PT ;  /* 0xfffffffe10107812 */ /* 0x000fc600078ec0ff */
[----:B-1----:R-:W3:Y:S06]  /*55a60*/  LDL.LU.64 R8, [R1+0x1018] ;  /* 0x0010180001087983 */ /* 0x002eec0000300a00 */
[----:B------:R1:W-:Y:S01]  /*55a70*/  @P1 STG.E desc[UR4][R174.64], R173 ;  /* 0x000000adae001986 */ /* 0x0003e2000c101904 */
[----:B------:R-:W-:-:S03]  /*55a80*/  LOP3.LUT P1, RZ, R22, 0x2000, RZ, 0xc0, !PT ;  /* 0x0000200016ff7812 */ /* 0x000fc6000782c0ff */
[----:B------:R-:W3:Y:S01]  /*55a90*/  LDL.LU R13, [R1+0x60] ;  /* 0x00006000010d7983 */ /* 0x000ee20000300800 */
[----:B------:R-:W-:-:S03]  /*55aa0*/  LOP3.LUT P0, RZ, R21, 0x800, RZ, 0xc0, !PT ;  /* 0x0000080015ff7812 */ /* 0x000fc6000780c0ff */
[----:B-1----:R-:W3:Y:S06]  /*55ab0*/  LDL.LU.64 R174, [R1+0x1010] ;  /* 0x0010100001ae7983 */ /* 0x002eec0000300a00 */
[----:B------:R-:W-:Y:S02]  /*55ac0*/  @P1 LOP3.LUT R20, R20, 0x10000000, RZ, 0xfc, !PT ;  /* 0x1000000014141812 */ /* 0x000fe400078efcff */
[----:B------:R-:W-:Y:S01]  /*55ad0*/  LOP3.LUT P1, RZ, R22, 0x4000, RZ, 0xc0, !PT ;  /* 0x0000400016ff7812 */ /* 0x000fe2000782c0ff */
[----:B------:R-:W3:Y:S01]  /*55ae0*/  LDL.LU R173, [R1+0x74] ;  /* 0x0000740001ad7983 */ /* 0x000ee20000300800 */
        /* <DEDUP_REMOVED lines=25> */
[----:B-1----:R-:W3:Y:S01]  /*55c80*/  LDL.LU.64 R178, [R1+0x1008] ;  /* 0x0010080001b27983 */ /* 0x002ee20000300a00 */
[----:B------:R-:W-:-:S03]  /*55c90*/  LOP3.LUT R16, R16, 0xffffffdf, RZ, 0xc0, !PT ;  /* 0xffffffdf10107812 */ /* 0x000fc600078ec0ff */
[----:B------:R-:W3:Y:S01]  /*55ca0*/  LDL.LU R172, [R1+0x64] ;  /* 0x0000640001ac7983 */ /* 0x000ee20000300800 */
[----:B------:R-:W-:-:S07]  /*55cb0*/  LOP3.LUT P5, RZ, R21, 0x200, RZ, 0xc0, !PT ;  /* 0x0000020015ff7812 */ /* 0x000fce00078ac0ff */
[----:B------:R-:W-:Y:S02]  /*55cc0*/  @P1 LOP3.LUT R16, R16, 0x20, RZ, 0xfc, !PT ;  /* 0x0000002010101812 */ /* 0x000fe400078efcff */
[----:B------:R-:W-:Y:S01]  /*55cd0*/  LOP3.LUT P1, RZ, R22, 0x800000, RZ, 0xc0, !PT ;  /* 0x0080000016ff7812 */ /* 0x000fe2000782c0ff */
[----:B------:R1:W-:Y:S01]  /*55ce0*/  @P6 STG.E desc[UR4][R176.64], R187 ;  /* 0x000000bbb0006986 */ /* 0x0003e2000c101904 */
[----:B------:R-:W-:-:S03]  /*55cf0*/  LOP3.LUT R16, R16, 0xffffffbf, RZ, 0xc0, !PT ;  /* 0xffffffbf10107812 */ /* 0x000fc600078ec0ff */
[----:B-1----:R-:W3:Y:S04]  /*55d00*/  LDL.LU.64 R176, [R1+0x1000] ;  /* 0x0010000001b07983 */ /* 0x002ee80000300a00 */
[----:B------:R-:W3:Y:S04]  /*55d10*/  LDL.LU R187, [R1+0x78] ;  /* 0x0000780001bb7983 */ /* 0x000ee80000300800 */
[----:B------:R-:W-:Y:S02]  /*55d20*/  @P1 LOP3.LUT R16, R16, 0x40, RZ, 0xfc, !PT ;  /* 0x0000004010101812 */ /* 0x000fe400078efcff */
[----:B------:R-:W-:Y:S01]  /*55d30*/  LOP3.LUT P1, RZ, R22, 0x1000000, RZ, 0xc0, !PT ;  /* 0x0100000016ff7812 */ /* 0x000fe2000782c0ff */
[----:B------:R1:W-:Y:S01]  /*55d40*/  @P5 STG.E desc[UR4][R182.64], R186 ;  /* 0x000000bab6005986 */ /* 0x0003e2000c101904 */
[----:B------:R-:W-:-:S02]  /*55d50*/  LOP3.LUT P4, RZ, R21, 0x100, RZ, 0xc0, !PT ;  /* 0x0000010015ff7812 */ /* 0x000fc4000788c0ff */
[----:B------:R-:W-:Y:S01]  /*55d60*/  LOP3.LUT R16, R16, 0xffffff7f, RZ, 0xc0, !PT ;  /* 0xffffff7f10107812 */ /* 0x000fe200078ec0ff */
        /* <DEDUP_REMOVED lines=51> */
[----:B----4-:R-:W-:Y:S01]  /*560a0*/  @P1 STG.E desc[UR4][R30.64], R35 ;  /* 0x000000231e001986 */ /* 0x010fe2000c101904 */
[----:B------:R-:W-:-:S13]  /*560b0*/  LOP3.LUT P1, RZ, R16, 0x80000, RZ, 0xc0, !PT ;  /* 0x0008000010ff7812 */ /* 0x000fda000782c0ff */
[----:B--2---:R-:W-:Y:S01]  /*560c0*/  @P1 STG.E desc[UR4][R28.64], R10 ;  /* 0x0000000a1c001986 */ /* 0x004fe2000c101904 */
[----:B------:R-:W-:-:S13]  /*560d0*/  LOP3.LUT P1, RZ, R16, 0x40000, RZ, 0xc0, !PT ;  /* 0x0004000010ff7812 */ /* 0x000fda000782c0ff */
        /* <DEDUP_REMOVED lines=53> */
[----:B------:R-:W4:Y:S04]  /*56430*/  LDL.LU R35, [R1] ;  /* 0x0000000001237983 */ /* 0x000f280000300800 */
[----:B------:R-:W4:Y:S04]  /*56440*/  LDL.LU.64 R28, [R1+0xf50] ;  /* 0x000f5000011c7983 */ /* 0x000f280000300a00 */
[----:B------:R-:W4:Y:S04]  /*56450*/  LDL.LU R252, [R1+0x14] ;  /* 0x0000140001fc7983 */ /* 0x000f280000300800 */
[----:B------:R-:W4:Y:S04]  /*56460*/  LDL.LU.64 R32, [R1+0xf48] ;  /* 0x000f480001207983 */ /* 0x000f280000300a00 */
[----:B------:R-:W4:Y:S04]  /*56470*/  LDL.LU R27, [R1+0x4] ;  /* 0x00000400011b7983 */ /* 0x000f280000300800 */
[----:B--2---:R1:W-:Y:S01]  /*56480*/  @P1 STG.E desc[UR4][R194.64], R191 ;  /* 0x000000bfc2001986 */ /* 0x0043e2000c101904 */
[----:B------:R-:W-:-:S02]  /*56490*/  LOP3.LUT P1, RZ, R16, 0x80, RZ, 0xc0, !PT ;  /* 0x0000008010ff7812 */ /* 0x000fc4000782c0ff */
[C---:B------:R-:W-:Y:S02]  /*564a0*/  LOP3.LUT P0, RZ, R22.reuse, 0x1000, RZ, 0xc0, !PT ;  /* 0x0000100016ff7812 */ /* 0x040fe4000780c0ff */
[C---:B------:R-:W-:Y:S02]  /*564b0*/  LOP3.LUT P6, RZ, R22.reuse, 0x800, RZ, 0xc0, !PT ;  /* 0x0000080016ff7812 */ /* 0x040fe400078cc0ff */
[C---:B------:R-:W-:Y:S02]  /*564c0*/  LOP3.LUT P5, RZ, R22.reuse, 0x400, RZ, 0xc0, !PT ;  /* 0x0000040016ff7812 */ /* 0x040fe400078ac0ff */
[C---:B------:R-:W-:Y:S02]  /*564d0*/  LOP3.LUT P4, RZ, R22.reuse, 0x200, RZ, 0xc0, !PT ;  /* 0x0000020016ff7812 */ /* 0x040fe4000788c0ff */
[----:B------:R-:W-:Y:S01]  /*564e0*/  LOP3.LUT P3, RZ, R22, 0x100, RZ, 0xc0, !PT ;  /* 0x0000010016ff7812 */ /* 0x000fe2000786c0ff */
[----:B-1----:R-:W2:Y:S04]  /*564f0*/  LDL.LU.64 R194, [R1+0x1908] ;  /* 0x0019080001c27983 */ /* 0x002ea80000300a00 */
[----:B---3--:R1:W-:Y:S01]  /*56500*/  @P1 STG.E desc[UR4][R184.64], R186 ;  /* 0x000000bab8001986 */ /* 0x0083e2000c101904 */
[----:B------:R-:W-:-:S02]  /*56510*/  LOP3.LUT P1, RZ, R16, 0x40, RZ, 0xc0, !PT ;  /* 0x0000004010ff7812 */ /* 0x000fc4000782c0ff */
[----:B------:R-:W-:Y:S01]  /*56520*/  LOP3.LUT P2, RZ, R22, 0x80, RZ, 0xc0, !PT ;  /* 0x0000008016ff7812 */ /* 0x000fe2000784c0ff */
[----:B------:R-:W3:Y:S04]  /*56530*/  LDL.LU R191, [R1+0x1900] ;  /* 0x0019000001bf7983 */ /* 0x000ee80000300800 */
[----:B-1----:R-:W3:Y:S06]  /*56540*/  LDL.LU.64 R184, [R1+0x18f8] ;  /* 0x0018f80001b87983 */ /* 0x002eec0000300a00 */
[----:B----4-:R1:W-:Y:S01]  /*56550*/  @P1 STG.E desc[UR4][R180.64], R187 ;  /* 0x000000bbb4001986 */ /* 0x0103e2000c101904 */
        /* <DEDUP_REMOVED lines=17> */
[----:B-1----:R-:W4:Y:S10]  /*56670*/  LDL.LU.64 R174, [R1+0x18b0] ;  /* 0x0018b00001ae7983 */ /* 0x002f340000300a00 */
        /* <DEDUP_REMOVED lines=12> */
[----:B------:R-:W-:Y:S01]  /*56740*/  @P1 STG.E desc[UR4][R4.64], R170 ;  /* 0x000000aa04001986 */ /* 0x000fe2000c101904 */
[----:B------:R-:W-:-:S02]  /*56750*/  LOP3.LUT P1, RZ, R20, 0x10000000, RZ, 0xc0, !PT ;  /* 0x1000000014ff7812 */ /* 0x000fc4000782c0ff */
[----:B------:R-:W-:-:S11]  /*56760*/  LOP3.LUT R20, R20, 0xffffffef, RZ, 0xc0, !PT ;  /* 0xffffffef14147812 */ /* 0x000fd600078ec0ff */
[----:B------:R-:W-:Y:S01]  /*56770*/  @P1 STG.E desc[UR4][R168.64], R171 ;  /* 0x000000aba8001986 */ /* 0x000fe2000c101904 */
        /* <DEDUP_REMOVED lines=64> */
[----:B------:R-:W-:Y:S10]  /*56b80*/  @P0 STG.E desc[UR4][R38.64], R36 ;  /* 0x0000002426000986 */ /* 0x000ff4000c101904 */
[----:B------:R-:W-:-:S02]  /*56b90*/  @P1 LOP3.LUT R20, R20, 0x2000000, RZ, 0xfc, !PT ;  /* 0x0200000014141812 */ /* 0x000fc400078efcff */
[----:B------:R-:W-:Y:S01]  /*56ba0*/  LOP3.LUT P1, RZ, R22, 0x10, RZ, 0xc0, !PT ;  /* 0x0000001016ff7812 */ /* 0x000fe2000782c0ff */
[----:B------:R-:W-:Y:S01]  /*56bb0*/  @P6 STG.E desc[UR4][R42.64], R37 ;  /* 0x000000252a006986 */ /* 0x000fe2000c101904 */
[----:B------:R-:W-:-:S03]  /*56bc0*/  LOP3.LUT R20, R20, 0xfbffffff, RZ, 0xc0, !PT ;  /* 0xfbffffff14147812 */ /* 0x000fc600078ec0ff */
[----:B------:R-:W-:Y:S04]  /*56bd0*/  @P5 STG.E desc[UR4][R40.64], R34 ;  /* 0x0000002228005986 */ /* 0x000fe8000c101904 */
[----:B------:R-:W-:Y:S04]  /*56be0*/  @P4 STG.E desc[UR4][R30.64], R35 ;  /* 0x000000231e004986 */ /* 0x000fe8000c101904 */
[----:B------:R-:W-:Y:S01]  /*56bf0*/  @P3 STG.E desc[UR4][R28.64], R252 ;  /* 0x000000fc1c003986 */ /* 0x000fe2000c101904 */
[----:B------:R-:W-:Y:S02]  /*56c00*/  @P1 LOP3.LUT R20, R20, 0x4000000, RZ, 0xfc, !PT ;  /* 0x0400000014141812 */ /* 0x000fe400078efcff */
[----:B------:R-:W-:Y:S01]  /*56c10*/  LOP3.LUT P1, RZ, R22, 0x20, RZ, 0xc0, !PT ;  /* 0x0000002016ff7812 */ /* 0x000fe2000782c0ff */
[----:B------:R1:W-:Y:S01]  /*56c20*/  @P2 STG.E desc[UR4][R32.64], R27 ;  /* 0x0000001b20002986 */ /* 0x0003e2000c101904 */
[----:B------:R-:W-:-:S03]  /*56c30*/  LOP3.LUT R20, R20, 0xf7ffffff, RZ, 0xc0, !PT ;  /* 0xf7ffffff14147812 */ /* 0x000fc600078ec0ff */
[----:B-1----:R-:W2:Y:S04]  /*56c40*/  LDL.LU.64 R32, [R1+0xf40] ;  /* 0x000f400001207983 */ /* 0x002ea80000300a00 */
[----:B------:R-:W2:Y:S04]  /*56c50*/  LDL.LU R2, [R1+0x18] ;  /* 0x0000180001027983 */ /* 0x000ea80000300800 */
[----:B------:R-:W3:Y:S04]  /*56c60*/  LDL.LU R42, [R1+0x8] ;  /* 0x00000800012a7983 */ /* 0x000ee80000300800 */
[----:B------:R-:W4:Y:S04]  /*56c70*/  LDL.LU.64 R4, [R1+0xf30] ;  /* 0x000f300001047983 */ /* 0x000f280000300a00 */
[----:B------:R-:W4:Y:S04]  /*56c80*/  LDL.LU R43, [R1+0x1c] ;  /* 0x00001c00012b7983 */ /* 0x000f280000300800 */
[----:B------:R-:W4:Y:S04]  /*56c90*/  LDL.LU.64 R34, [R1+0xf28] ;  /* 0x000f280001227983 */ /* 0x000f280000300a00 */
[----:B------:R-:W4:Y:S04]  /*56ca0*/  LDL.LU R252, [R1+0xc] ;  /* 0x00000c0001fc7983 */ /* 0x000f280000300800 */
[----:B------:R-:W4:Y:S04]  /*56cb0*/  LDL.LU.64 R28, [R1+0xf20] ;  /* 0x000f2000011c7983 */ /* 0x000f280000300a00 */
[----:B------:R-:W4:Y:S04]  /*56cc0*/  LDL.LU.64 R30, [R1+0xf18] ;  /* 0x000f1800011e7983 */ /* 0x000f280000300a00 */
[----:B------:R-:W4:Y:S01]  /*56cd0*/  LDL.LU.64 R40, [R1+0xf10] ;  /* 0x000f100001287983 */ /* 0x000f220000300a00 */
[----:B------:R-:W-:-:S03]  /*56ce0*/  @P1 LOP3.LUT R20, R20, 0x8000000, RZ, 0xfc, !PT ;  /* 0x0800000014141812 */ /* 0x000fc600078efcff */
[----:B------:R-:W4:Y:S01]  /*56cf0*/  LDL.LU.64 R36, [R1+0xf08] ;  /* 0x000f080001247983 */ /* 0x000f220000300a00 */
[----:B------:R-:W-:-:S03]  /*56d00*/  LOP3.LUT P1, RZ, R22, 0x40, RZ, 0xc0, !PT ;  /* 0x0000004016ff7812 */ /* 0x000fc6000782c0ff */
[----:B------:R-:W4:Y:S04]  /*56d10*/  LDL.LU.64 R38, [R1+0xf00] ;  /* 0x000f000001267983 */ /* 0x000f280000300a00 */
[----:B------:R-:W4:Y:S04]  /*56d20*/  LDL.LU.64 R26, [R1+0xef8] ;  /* 0x000ef800011a7983 */ /* 0x000f280000300a00 */
[----:B------:R-:W4:Y:S04]  /*56d30*/  LDL.LU.64 R168, [R1+0xef0] ;  /* 0x000ef00001a87983 */ /* 0x000f280000300a00 */
[----:B------:R-:W4:Y:S04]  /*56d40*/  LDL.LU.64 R170, [R1+0xee8] ;  /* 0x000ee80001aa7983 */ /* 0x000f280000300a00 */
[----:B------:R-:W3:Y:S04]  /*56d50*/  LDL.LU.64 R22, [R1+0xf38] ;  /* 0x000f380001167983 */ /* 0x000ee80000300a00 */
[----:B--2---:R1:W-:Y:S01]  /*56d60*/  @P1 STG.E desc[UR4][R32.64], R2 ;  /* 0x0000000220001986 */ /* 0x0043e2000c101904 */
[----:B------:R-:W-:-:S03]  /*56d70*/  LOP3.LUT P1, RZ, R20, 0x8000000, RZ, 0xc0, !PT ;  /* 0x0800000014ff7812 */ /* 0x000fc6000782c0ff */
[----:B-1----:R-:W2:Y:S10]  /*56d80*/  LDL.LU.64 R32, [R1+0x1888] ;  /* 0x0018880001207983 */ /* 0x002eb40000300a00 */
[----:B---3--:R-:W-:Y:S01]  /*56d90*/  @P1 STG.E desc[UR4][R22.64], R42 ;  /* 0x0000002a16001986 */ /* 0x008fe2000c101904 */
[----:B------:R-:W-:-:S13]  /*56da0*/  LOP3.LUT P1, RZ, R20, 0x4000000, RZ, 0xc0, !PT ;  /* 0x0400000014ff7812 */ /* 0x000fda000782c0ff */
[----:B----4-:R-:W-:Y:S01]  /*56db0*/  @P1 STG.E desc[UR4][R4.64], R43 ;  /* 0x0000002b04001986 */ /* 0x010fe2000c101904 */
[----:B------:R-:W-:-:S13]  /*56dc0*/  LOP3.LUT P1, RZ, R20, 0x2000000, RZ, 0xc0, !PT ;  /* 0x0200000014ff7812 */ /* 0x000fda000782c0ff */
[----:B------:R-:W-:Y:S01]  /*56dd0*/  @P1 STG.E desc[UR4][R34.64], R252 ;  /* 0x000000fc22001986 */ /* 0x000fe2000c101904 */
[----:B------:R-:W-:-:S13]  /*56de0*/  LOP3.LUT P1, RZ, R20, 0x1000000, RZ, 0xc0, !PT ;  /* 0x0100000014ff7812 */ /* 0x000fda000782c0ff */
[----:B------:R1:W-:Y:S04]  /*56df0*/  @P1 STG.E desc[UR4][R28.64], R248 ;  /* 0x000000f81c001986 */ /* 0x0003e8000c101904 */
[----:B-1----:R-:W3:Y:S01]  /*56e00*/  LDL.LU.64 R28, [R1+0xee0] ;  /* 0x000ee000011c7983 */ /* 0x002ee20000300a00 */
[----:B------:R-:W-:-:S03]  /*56e10*/  LOP3.LUT P1, RZ, R20, 0x800000, RZ, 0xc0, !PT ;  /* 0x0080000014ff7812 */ /* 0x000fc6000782c0ff */
[----:B------:R-:W4:Y:S10]  /*56e20*/  LDL.LU.64 R34, [R1+0xed8] ;  /* 0x000ed80001227983 */ /* 0x000f340000300a00 */
[----:B------:R1:W-:Y:S01]  /*56e30*/  @P1 STG.E desc[UR4][R30.64], R244 ;  /* 0x000000f41e001986 */ /* 0x0003e2000c101904 */
[----:B------:R-:W-:-:S03]  /*56e40*/  LOP3.LUT P1, RZ, R20, 0x400000, RZ, 0xc0, !PT ;  /* 0x0040000014ff7812 */ /* 0x000fc6000782c0ff */
[----:B-1----:R-:W2:Y:S10]  /*56e50*/  LDL.LU.64 R30, [R1+0xed0] ;  /* 0x000ed000011e7983 */ /* 0x002eb40000300a00 */
[----:B------:R1:W-:Y:S01]  /*56e60*/  @P1 STG.E desc[UR4][R40.64], R249 ;  /* 0x000000f928001986 */ /* 0x0003e2000c101904 */
[----:B------:R-:W-:-:S03]  /*56e70*/  LOP3.LUT P1, RZ, R20, 0x200000, RZ, 0xc0, !PT ;  /* 0x0020000014ff7812 */ /* 0x000fc6000782c0ff */
[----:B-1----:R-:W2:Y:S10]  /*56e80*/  LDL.LU.64 R40, [R1+0xec8] ;  /* 0x000ec80001287983 */ /* 0x002eb40000300a00 */
[----:B------:R1:W-:Y:S04]  /*56e90*/  @P1 STG.E desc[UR4][R36.64], R245 ;  /* 0x000000f524001986 */ /* 0x0003e8000c101904 */
[----:B-1----:R-:W2:Y:S01]  /*56ea0*/  LDL.LU.64 R36, [R1+0xec0] ;  /* 0x000ec00001247983 */ /* 0x002ea20000300a00 */
[----:B------:R-:W-:-:S03]  /*56eb0*/  LOP3.LUT P1, RZ, R20, 0x100000, RZ, 0xc0, !PT ;  /* 0x0010000014ff7812 */ /* 0x000fc6000782c0ff */
[----:B------:R-:W2:Y:S10]  /*56ec0*/  LDL.LU.64 R42, [R1+0xeb8] ;  /* 0x000eb800012a7983 */ /* 0x000eb40000300a00 */
[----:B------:R1:W-:Y:S04]  /*56ed0*/  @P1 STG.E desc[UR4][R38.64], R250 ;  /* 0x000000fa26001986 */ /* 0x0003e8000c101904 */
[----:B-1----:R-:W2:Y:S01]  /*56ee0*/  LDL.LU.64 R38, [R1+0xeb0] ;  /* 0x000eb00001267983 */ /* 0x002ea20000300a00 */
[----:B------:R-:W-:-:S13]  /*56ef0*/  LOP3.LUT P1, RZ, R20, 0x80000, RZ, 0xc0, !PT ;  /* 0x0008000014ff7812 */ /* 0x000fda000782c0ff */
[----:B------:R-:W-:Y:S01]  /*56f00*/  @P1 STG.E desc[UR4][R26.64], R246 ;  /* 0x000000f61a001986 */ /* 0x000fe2000c101904 */
[----:B------:R-:W-:-:S13]  /*56f10*/  LOP3.LUT P1, RZ, R20, 0x40000, RZ, 0xc0, !PT ;  /* 0x0004000014ff7812 */ /* 0x000fda000782c0ff */
[----:B------:R-:W-:Y:S01]  /*56f20*/  @P1 STG.E desc[UR4][R168.64], R251 ;  /* 0x000000fba8001986 */ /* 0x000fe2000c101904 */
[----:B------:R-:W-:-:S13]  /*56f30*/  LOP3.LUT P1, RZ, R20, 0x20000, RZ, 0xc0, !PT ;  /* 0x0002000014ff7812 */ /* 0x000fda000782c0ff */
[----:B------:R1:W-:Y:S01]  /*56f40*/  @P1 STG.E desc[UR4][R170.64], R247 ;  /* 0x000000f7aa001986 */ /* 0x0003e2000c101904 */
[----:B------:R-:W-:-:S03]  /*56f50*/  LOP3.LUT P1, RZ, R20, 0x10000, RZ, 0xc0, !PT ;  /* 0x0001000014ff7812 */ /* 0x000fc6000782c0ff */
        /* <DEDUP_REMOVED lines=9> */
[----:B---3--:R1:W-:Y:S01]  /*56ff0*/  @P1 STG.E desc[UR4][R28.64], R240 ;  /* 0x000000f01c001986 */ /* 0x0083e2000c101904 */
[----:B------:R-:W-:-:S03]  /*57000*/  LOP3.LUT P1, RZ, R20, 0x8000, RZ, 0xc0, !PT ;  /* 0x0000800014ff7812 */ /* 0x000fc6000782c0ff */
[----:B-1----:R-:W3:Y:S10]  /*57010*/  LDL.LU.64 R28, [R1+0x1880] ;  /* 0x00188000011c7983 */ /* 0x002ef40000300a00 */
[----:B----4-:R1:W-:Y:S01]  /*57020*/  @P1 STG.E desc[UR4][R34.64], R236 ;  /* 0x000000ec22001986 */ /* 0x0103e2000c101904 */
[----:B------:R-:W-:-:S03]  /*57030*/  LOP3.LUT P1, RZ, R20, 0x4000, RZ, 0xc0, !PT ;  /* 0x0000400014ff7812 */ /* 0x000fc6000782c0ff */
[----:B-1----:R-:W4:Y:S10]  /*57040*/  LDL.LU.64 R34, [R1+0x1878] ;  /* 0x0018780001227983 */ /* 0x002f340000300a00 */
[----:B--2---:R1:W-:Y:S01]  /*57050*/  @P1 STG.E desc[UR4][R30.64], R241 ;  /* 0x000000f11e001986 */ /* 0x0043e2000c101904 */
[----:B------:R-:W-:-:S03]  /*57060*/  LOP3.LUT P1, RZ, R20, 0x2000, RZ, 0xc0, !PT ;  /* 0x0000200014ff7812 */ /* 0x000fc6000782c0ff */
[----:B-1----:R-:W2:Y:S10]  /*57070*/  LDL.LU.64 R30, [R1+0x1870] ;  /* 0x00187000011e7983 */ /* 0x002eb40000300a00 */
[----:B------:R1:W-:Y:S01]  /*57080*/  @P1 STG.E desc[UR4][R40.64], R237 ;  /* 0x000000ed28001986 */ /* 0x0003e2000c101904 */
[----:B------:R-:W-:-:S03]  /*57090*/  LOP3.LUT P1, RZ, R20, 0x1000, RZ, 0xc0, !PT ;  /* 0x0000100014ff7812 */ /* 0x000fc6000782c0ff */
[----:B------:R-:W3:Y:S04]  /*570a0*/  LDL.LU.64 R240, [R1+0xe98] ;  /* 0x000e980001f07983 */ /* 0x000ee80000300a00 */
[----:B-1----:R-:W2:Y:S06]  /*570b0*/  LDL.LU.64 R40, [R1+0x1868] ;  /* 0x0018680001287983 */ /* 0x002eac0000300a00 */
[----:B------:R1:W-:Y:S01]  /*570c0*/  @P1 STG.E desc[UR4][R36.64], R242 ;  /* 0x000000f224001986 */ /* 0x0003e2000c101904 */
[----:B------:R-:W-:-:S03]  /*570d0*/  LOP3.LUT P1, RZ, R20, 0x800, RZ, 0xc0, !PT ;  /* 0x0000080014ff7812 */ /* 0x000fc6000782c0ff */
[----:B------:R-:W4:Y:S04]  /*570e0*/  LDL.LU.64 R236, [R1+0xea0] ;  /* 0x000ea00001ec7983 */ /* 0x000f280000300a00 */
[----:B-1----:R-:W2:Y:S06]  /*570f0*/  LDL.LU.64 R36, [R1+0x1860] ;  /* 0x0018600001247983 */ /* 0x002eac0000300a00 */
[----:B------:R1:W-:Y:S01]  /*57100*/  @P1 STG.E desc[UR4][R42.64], R238 ;  /* 0x000000ee2a001986 */ /* 0x0003e2000c101904 */
[----:B------:R-:W-:-:S03]  /*57110*/  LOP3.LUT P1, RZ, R20, 0x400, RZ, 0xc0, !PT ;  /* 0x0000040014ff7812 */ /* 0x000fc6000782c0ff */
[----:B-1----:R-:W2:Y:S10]  /*57120*/  LDL.LU.64 R42, [R1+0x1858] ;  /* 0x00185800012a7983 */ /* 0x002eb40000300a00 */
[----:B------:R1:W-:Y:S04]  /*57130*/  @P1 STG.E desc[UR4][R38.64], R243 ;  /* 0x000000f326001986 */ /* 0x0003e8000c101904 */
[----:B-1----:R-:W2:Y:S04]  /*57140*/  LDL.LU.64 R38, [R1+0x1850] ;  /* 0x0018500001267983 */ /* 0x002ea80000300a00 */
[----:B------:R-:W3:Y:S01]  /*57150*/  LDL.LU.64 R242, [R1+0xea8] ;  /* 0x000ea80001f27983 */ /* 0x000ee20000300a00 */
[----:B------:R-:W-:-:S02]  /*57160*/  LOP3.LUT P1, RZ, R20, 0x200, RZ, 0xc0, !PT ;  /* 0x0000020014ff7812 */ /* 0x000fc4000782c0ff */
[----:B------:R-:W-:Y:S02]  /*57170*/  LOP3.LUT R21, R21, 0xffffefff, RZ, 0xc0, !PT ;  /* 0xffffefff15157812 */ /* 0x000fe400078ec0ff */
[C---:B------:R-:W-:Y:S02]  /*57180*/  LOP3.LUT P0, RZ, R25.reuse, 0x2000, RZ, 0xc0, !PT ;  /* 0x0000200019ff7812 */ /* 0x040fe4000780c0ff */
[C---:B------:R-:W-:Y:S02]  /*57190*/  LOP3.LUT P6, RZ, R25.reuse, 0x1000, RZ, 0xc0, !PT ;  /* 0x0000100019ff7812 */ /* 0x040fe400078cc0ff */
[C---:B------:R-:W-:Y:S02]  /*571a0*/  LOP3.LUT P5, RZ, R25.reuse, 0x800, RZ, 0xc0, !PT ;  /* 0x0000080019ff7812 */ /* 0x040fe400078ac0ff */
[C---:B------:R-:W-:Y:S02]  /*571b0*/  LOP3.LUT P4, RZ, R25.reuse, 0x400, RZ, 0xc0, !PT ;  /* 0x0000040019ff7812 */ /* 0x040fe4000788c0ff */
[----:B------:R-:W-:-:S02]  /*571c0*/  LOP3.LUT P3, RZ, R25, 0x200, RZ, 0xc0, !PT ;  /* 0x0000020019ff7812 */ /* 0x000fc4000786c0ff */
[----:B------:R-:W-:Y:S01]  /*571d0*/  LOP3.LUT P2, RZ, R25, 0x100, RZ, 0xc0, !PT ;  /* 0x0000010019ff7812 */ /* 0x000fe2000784c0ff */
[----:B---3--:R-:W-:Y:S01]  /*571e0*/  @P1 STG.E desc[UR4][R242.64], R239 ;  /* 0x000000eff2001986 */ /* 0x008fe2000c101904 */
[----:B------:R-:W-:-:S13]  /*571f0*/  LOP3.LUT P1, RZ, R20, 0x100, RZ, 0xc0, !PT ;  /* 0x0000010014ff7812 */ /* 0x000fda000782c0ff */
[----:B----4-:R1:W-:Y:S01]  /*57200*/  @P1 STG.E desc[UR4][R236.64], R232 ;  /* 0x000000e8ec001986 */ /* 0x0103e2000c101904 */
[----:B------:R-:W-:-:S03]  /*57210*/  LOP3.LUT P1, RZ, R20, 0x80, RZ, 0xc0, !PT ;  /* 0x0000008014ff7812 */ /* 0x000fc6000782c0ff */
[----:B-1----:R-:W3:Y:S10]  /*57220*/  LDL.LU.64 R236, [R1+0xe48] ;  /* 0x000e480001ec7983 */ /* 0x002ef40000300a00 */
        /* <DEDUP_REMOVED lines=17> */
[----:B------:R-:W-:Y:S04]  /*57340*/  @P0 STG.E desc[UR4][R248.64], R230 ;  /* 0x000000e6f8000986 */ /* 0x000fe8000c101904 */
[----:B------:R-:W-:Y:S06]  /*57350*/  @P6 STG.E desc[UR4][R22.64], R235 ;  /* 0x000000eb16006986 */ /* 0x000fec000c101904 */
[----:B------:R-:W-:-:S02]  /*57360*/  @P1 LOP3.LUT R21, R21, 0x8000, RZ, 0xfc, !PT ;  /* 0x0000800015151812 */ /* 0x000fc400078efcff */
[----:B------:R-:W-:Y:S01]  /*57370*/  LOP3.LUT P1, RZ, R17, 0x80000, RZ, 0xc0, !PT ;  /* 0x0008000011ff7812 */ /* 0x000fe2000782c0ff */
[----:B------:R-:W-:Y:S04]  /*57380*/  @P5 STG.E desc[UR4][R4.64], R231 ;  /* 0x000000e704005986 */ /* 0x000fe8000c101904 */
[----:B------:R-:W-:Y:S04]  /*57390*/  @P4 STG.E desc[UR4][R26.64], R224 ;  /* 0x000000e01a004986 */ /* 0x000fe8000c101904 */
[----:B------:R-:W-:Y:S01]  /*573a0*/  @P3 STG.E desc[UR4][R168.64], R220 ;  /* 0x000000dca8003986 */ /* 0x000fe2000c101904 */
[----:B------:R-:W-:-:S03]  /*573b0*/  LOP3.LUT R21, R21, 0xfffeffff, RZ, 0xc0, !PT ;  /* 0xfffeffff15157812 */ /* 0x000fc600078ec0ff */
[----:B------:R1:W-:Y:S01]  /*573c0*/  @P2 STG.E desc[UR4][R170.64], R225 ;  /* 0x000000e1aa002986 */ /* 0x0003e2000c101904 */
[----:B------:R-:W-:Y:S02]  /*573d0*/  @P1 LOP3.LUT R21, R21, 0x10000, RZ, 0xfc, !PT ;  /* 0x0001000015151812 */ /* 0x000fe400078efcff */
[----:B------:R-:W-:Y:S01]  /*573e0*/  LOP3.LUT P1, RZ, R17, 0x100000, RZ, 0xc0, !PT ;  /* 0x0010000011ff7812 */ /* 0x000fe2000782c0ff */
[----:B-1----:R-:W4:Y:S01]  /*573f0*/  LDL.LU.64 R170, [R1+0xe38] ;  /* 0x000e380001aa7983 */ /* 0x002f220000300a00 */
[----:B------:R-:W-:-:S03]  /*57400*/  LOP3.LUT R21, R21, 0xfffdffff, RZ, 0xc0, !PT ;  /* 0xfffdffff15157812 */ /* 0x000fc600078ec0ff */
[----:B------:R-:W2:Y:S08]  /*57410*/  LDL.LU.64 R240, [R1+0xe30] ;  /* 0x000e300001f07983 */ /* 0x000eb00000300a00 */
[----:B------:R-:W-:Y:S02]  /*57420*/  @P1 LOP3.LUT R21, R21, 0x20000, RZ, 0xfc, !PT ;  /* 0x0002000015151812 */ /* 0x000fe400078efcff */
[----:B------:R-:W-:Y:S01]  /*57430*/  LOP3.LUT P1, RZ, R17, 0x200000, RZ, 0xc0, !PT ;  /* 0x0020000011ff7812 */ /* 0x000fe2000782c0ff */
[----:B------:R-:W2:Y:S01]  /*57440*/  LDL.LU.64 R246, [R1+0xe28] ;  /* 0x000e280001f67983 */ /* 0x000ea20000300a00 */
[----:B------:R-:W-:-:S03]  /*57450*/  LOP3.LUT R21, R21, 0xfffbffff, RZ, 0xc0, !PT ;  /* 0xfffbffff15157812 */ /* 0x000fc600078ec0ff */
[----:B------:R-:W2:Y:S04]  /*57460*/  LDL.LU.64 R250, [R1+0xe20] ;  /* 0x000e200001fa7983 */ /* 0x000ea80000300a00 */
[----:B------:R-:W2:Y:S04]  /*57470*/  LDL.LU.64 R244, [R1+0xe18] ;  /* 0x000e180001f47983 */ /* 0x000ea80000300a00 */
[----:B------:R-:W-:Y:S01]  /*57480*/  @P1 LOP3.LUT R21, R21, 0x40000, RZ, 0xfc, !PT ;  /* 0x0004000015151812 */ /* 0x000fe200078efcff */
[----:B------:R-:W2:Y:S01]  /*57490*/  LDL.LU.64 R248, [R1+0xe10] ;  /* 0x000e100001f87983 */ /* 0x000ea20000300a00 */
[----:B------:R-:W-:-:S02]  /*574a0*/  LOP3.LUT P1, RZ, R17, 0x400000, RZ, 0xc0, !PT ;  /* 0x0040000011ff7812 */ /* 0x000fc4000782c0ff */
[----:B------:R-:W-:Y:S01]  /*574b0*/  LOP3.LUT R21, R21, 0xfff7ffff, RZ, 0xc0, !PT ;  /* 0xfff7ffff15157812 */ /* 0x000fe200078ec0ff */
[----:B------:R-:W2:Y:S01]  /*574c0*/  LDL.LU.64 R22, [R1+0xe08] ;  /* 0x000e080001167983 */ /* 0x000ea20000300a00 */
[----:B------:R-:W-:-:S03]  /*574d0*/  LOP3.LUT R20, R20, 0xfffffffe, RZ, 0xc0, !PT ;  /* 0xfffffffe14147812 */ /* 0x000fc600078ec0ff */
[----:B------:R-:W2:Y:S04]  /*574e0*/  LDL.LU.64 R4, [R1+0xe00] ;  /* 0x000e000001047983 */ /* 0x000ea80000300a00 */
[----:B------:R-:W2:Y:S02]  /*574f0*/  LDL.LU.64 R26, [R1+0xdf8] ;  /* 0x000df800011a7983 */ /* 0x000ea40000300a00 */
[----:B------:R-:W-:Y:S02]  /*57500*/  @P1 LOP3.LUT R21, R21, 0x80000, RZ, 0xfc, !PT ;  /* 0x0008000015151812 */ /* 0x000fe400078efcff */
[----:B------:R-:W-:Y:S01]  /*57510*/  LOP3.LUT P1, RZ, R17, 0x800000, RZ, 0xc0, !PT ;  /* 0x0080000011ff7812 */ /* 0x000fe2000782c0ff */
[----:B------:R-:W2:Y:S01]  /*57520*/  LDL.LU.64 R168, [R1+0xdf0] ;  /* 0x000df00001a87983 */ /* 0x000ea20000300a00 */
        /* <DEDUP_REMOVED lines=49> */
[----:B----4-:R1:W-:Y:S04]  /*57840*/  @P1 STG.E desc[UR4][R170.64], R226 ;  /* 0x000000e2aa001986 */ /* 0x0103e8000c101904 */
[----:B-1----:R-:W3:Y:S04]  /*57850*/  LDL.LU.64 R170, [R1+0xde8] ;  /* 0x000de80001aa7983 */ /* 0x002ee80000300a00 */
[----:B------:R-:W4:Y:S04]  /*57860*/  LDL.LU.64 R24, [R1+0xde0] ;  /* 0x000de00001187983 */ /* 0x000f280000300a00 */
[----:B------:R-:W4:Y:S04]  /*57870*/  LDL.LU.64 R224, [R1+0xdd8] ;  /* 0x000dd80001e07983 */ /* 0x000f280000300a00 */
[----:B------:R-:W4:Y:S01]  /*57880*/  LDL.LU.64 R230, [R1+0xdd0] ;  /* 0x000dd00001e67983 */ /* 0x000f220000300a00 */
[----:B------:R-:W-:-:S03]  /*57890*/  LOP3.LUT P1, RZ, R20, 0x4, RZ, 0xc0, !PT ;  /* 0x0000000414ff7812 */ /* 0x000fc6000782c0ff */
[----:B------:R-:W4:Y:S04]  /*578a0*/  LDL.LU.64 R234, [R1+0xdc8] ;  /* 0x000dc80001ea7983 */ /* 0x000f280000300a00 */
[----:B------:R-:W4:Y:S04]  /*578b0*/  LDL.LU.64 R228, [R1+0xdc0] ;  /* 0x000dc00001e47983 */ /* 0x000f280000300a00 */
[----:B------:R-:W4:Y:S04]  /*578c0*/  LDL.LU.64 R232, [R1+0xdb8] ;  /* 0x000db80001e87983 */ /* 0x000f280000300a00 */
[----:B--2---:R1:W-:Y:S01]  /*578d0*/  @P1 STG.E desc[UR4][R240.64], R222 ;  /* 0x000000def0001986 */ /* 0x0043e2000c101904 */
[----:B------:R-:W-:-:S03]  /*578e0*/  LOP3.LUT P1, RZ, R20, 0x2, RZ, 0xc0, !PT ;  /* 0x0000000214ff7812 */ /* 0x000fc6000782c0ff */
[----:B------:R-:W2:Y:S04]  /*578f0*/  LDL.LU.64 R238, [R1+0xdb0] ;  /* 0x000db00001ee7983 */ /* 0x000ea80000300a00 */
[----:B------:R-:W2:Y:S04]  /*57900*/  LDL.LU.64 R242, [R1+0xda8] ;  /* 0x000da80001f27983 */ /* 0x000ea80000300a00 */
[----:B------:R-:W2:Y:S04]  /*57910*/  LDL.LU.64 R236, [R1+0xda0] ;  /* 0x000da00001ec7983 */ /* 0x000ea80000300a00 */
[----:B------:R1:W-:Y:S01]  /*57920*/  @P1 STG.E desc[UR4][R246.64], R227 ;  /* 0x000000e3f6001986 */ /* 0x0003e2000c101904 */
[----:B------:R-:W-:-:S03]  /*57930*/  LOP3.LUT P1, RZ, R20, 0x1, RZ, 0xc0, !PT ;  /* 0x0000000114ff7812 */ /* 0x000fc6000782c0ff */
[----:B-1----:R-:W2:Y:S04]  /*57940*/  LDL.LU.64 R240, [R1+0xd98] ;  /* 0x000d980001f07983 */ /* 0x002ea80000300a00 */
[----:B------:R-:W2:Y:S06]  /*57950*/  LDL.LU.64 R246, [R1+0xd90] ;  /* 0x000d900001f67983 */ /* 0x000eac0000300a00 */
[----:B------:R1:W-:Y:S01]  /*57960*/  @P1 STG.E desc[UR4][R250.64], R223 ;  /* 0x000000dffa001986 */ /* 0x0003e2000c101904 */
[----:B------:R-:W-:-:S03]  /*57970*/  LOP3.LUT P1, RZ, R21, 0x80000000, RZ, 0xc0, !PT ;  /* 0x8000000015ff7812 */ /* 0x000fc6000782c0ff */
[----:B-1----:R-:W2:Y:S10]  /*57980*/  LDL.LU.64 R250, [R1+0xd88] ;  /* 0x000d880001fa7983 */ /* 0x002eb40000300a00 */
        /* <DEDUP_REMOVED lines=18> */
[----:B---3--:R1:W-:Y:S04]  /*57ab0*/  @P1 STG.E desc[UR4][R170.64], R219 ;  /* 0x000000dbaa001986 */ /* 0x0083e8000c101904 */
[----:B-1----:R-:W3:Y:S01]  /*57ac0*/  LDL.LU.64 R170, [R1+0xd50] ;  /* 0x000d500001aa7983 */ /* 0x002ee20000300a00 */
        /* <DEDUP_REMOVED lines=22> */
[----:B------:R-:W-:Y:S02]  /*57c30*/  LOP3.LUT P1, RZ, R21, 0x2000, RZ, 0xc0, !PT ;  /* 0x0000200015ff7812 */ /* 0x000fe4000782c0ff */
[C---:B------:R-:W-:Y:S02]  /*57c40*/  LOP3.LUT P0, RZ, R17.reuse, 0x4000, RZ, 0xc0, !PT ;  /* 0x0000400011ff7812 */ /* 0x040fe4000780c0ff */
[C---:B------:R-:W-:Y:S02]  /*57c50*/  LOP3.LUT P6, RZ, R17.reuse, 0x2000, RZ, 0xc0, !PT ;  /* 0x0000200011ff7812 */ /* 0x040fe400078cc0ff */
[C---:B------:R-:W-:Y:S02]  /*57c60*/  LOP3.LUT P5, RZ, R17.reuse, 0x1000, RZ, 0xc0, !PT ;  /* 0x0000100011ff7812 */ /* 0x040fe400078ac0ff */
[----:B------:R-:W-:-:S05]  /*57c70*/  LOP3.LUT P4, RZ, R17, 0x800, RZ, 0xc0, !PT ;  /* 0x0000080011ff7812 */ /* 0x000fca000788c0ff */
[----:B------:R-:W-:Y:S01]  /*57c80*/  @P1 STG.E desc[UR4][R250.64], R201 ;  /* 0x000000c9fa001986 */ /* 0x000fe2000c101904 */
[----:B------:R-:W-:Y:S02]  /*57c90*/  LOP3.LUT P1, RZ, R21, 0x1000, RZ, 0xc0, !PT ;  /* 0x0000100015ff7812 */ /* 0x000fe4000782c0ff */
[C---:B------:R-:W-:Y:S02]  /*57ca0*/  LOP3.LUT P3, RZ, R17.reuse, 0x400, RZ, 0xc0, !PT ;  /* 0x0000040011ff7812 */ /* 0x040fe4000786c0ff */
[----:B------:R-:W-:-:S09]  /*57cb0*/  LOP3.LUT P2, RZ, R17, 0x200, RZ, 0xc0, !PT ;  /* 0x0000020011ff7812 */ /* 0x000fd2000784c0ff */
[----:B------:R-:W-:Y:S04]  /*57cc0*/  @P1 STG.E desc[UR4][R244.64], R197 ;  /* 0x000000c5f4001986 */ /* 0x000fe8000c101904 */
[----:B------:R-:W-:Y:S04]  /*57cd0*/  @P0 STG.E desc[UR4][R248.64], R202 ;  /* 0x000000caf8000986 */ /* 0x000fe8000c101904 */
[----:B------:R-:W-:Y:S04]  /*57ce0*/  @P6 STG.E desc[UR4][R22.64], R198 ;  /* 0x000000c616006986 */ /* 0x000fe8000c101904 */
[----:B------:R-:W-:Y:S04]  /*57cf0*/  @P5 STG.E desc[UR4][R4.64], R203 ;  /* 0x000000cb04005986 */ /* 0x000fe8000c101904 */
[----:B------:R-:W-:Y:S04]  /*57d00*/  @P4 STG.E desc[UR4][R26.64], R199 ;  /* 0x000000c71a004986 */ /* 0x000fe8000c101904 */
[----:B------:R-:W-:Y:S04]  /*57d10*/  @P3 STG.E desc[UR4][R168.64], R192 ;  /* 0x000000c0a8003986 */ /* 0x000fe8000c101904 */
[----:B---3--:R1:W-:Y:S04]  /*57d20*/  @P2 STG.E desc[UR4][R170.64], R188 ;  /* 0x000000bcaa002986 */ /* 0x0083e8000c101904 */
[----:B-1----:R-:W2:Y:S01]  /*57d30*/  LDL.LU.64 R170, [R1+0xd48] ;  /* 0x000d480001aa7983 */ /* 0x002ea20000300a00 */
[----:B------:R-:W-:-:S02]  /*57d40*/  LOP3.LUT P0, RZ, R3, 0x10000, RZ, 0xc0, !PT ;  /* 0x0001000003ff7812 */ /* 0x000fc4000780c0ff */
[----:B------:R-:W-:Y:S01]  /*57d50*/  LOP3.LUT R19, R19, 0xffdfffff, RZ, 0xc0, !PT ;  /* 0xffdfffff13137812 */ /* 0x000fe200078ec0ff */
[----:B------:R-:W3:Y:S04]  /*57d60*/  LDL.LU.64 R244, [R1+0xd40] ;  /* 0x000d400001f47983 */ /* 0x000ee80000300a00 */
[----:B------:R-:W4:Y:S04]  /*57d70*/  LDL.LU.64 R236, [R1+0xd38] ;  /* 0x000d380001ec7983 */ /* 0x000f280000300a00 */
[----:B------:R-:W4:Y:S02]  /*57d80*/  LDL.LU.64 R250, [R1+0xd30] ;  /* 0x000d300001fa7983 */ /* 0x000f240000300a00 */
[----:B------:R-:W-:-:S02]  /*57d90*/  @P0 LOP3.LUT R19, R19, 0x200000, RZ, 0xfc, !PT ;  /* 0x0020000013130812 */ /* 0x000fc400078efcff */
[----:B------:R-:W-:Y:S01]  /*57da0*/  LOP3.LUT P0, RZ, R3, 0x20000, RZ, 0xc0, !PT ;  /* 0x0002000003ff7812 */ /* 0x000fe2000780c0ff */
[----:B------:R-:W4:Y:S01]  /*57db0*/  LDL.LU.64 R248, [R1+0xd28] ;  /* 0x000d280001f87983 */ /* 0x000f220000300a00 */
[----:B------:R-:W-:-:S03]  /*57dc0*/  LOP3.LUT R19, R19, 0xffbfffff, RZ, 0xc0, !PT ;  /* 0xffbfffff13137812 */ /* 0x000fc600078ec0ff */
[----:B------:R-:W4:Y:S04]  /*57dd0*/  LDL.LU.64 R22, [R1+0xd20] ;  /* 0x000d200001167983 */ /* 0x000f280000300a00 */
[----:B------:R-:W4:Y:S04]  /*57de0*/  LDL.LU.64 R4, [R1+0xd18] ;  /* 0x000d180001047983 */ /* 0x000f280000300a00 */
[----:B------:R-:W-:Y:S01]  /*57df0*/  @P0 LOP3.LUT R19, R19, 0x400000, RZ, 0xfc, !PT ;  /* 0x0040000013130812 */ /* 0x000fe200078efcff */
[----:B------:R-:W4:Y:S01]  /*57e00*/  LDL.LU.64 R240, [R1+0xd10] ;  /* 0x000d100001f07983 */ /* 0x000f220000300a00 */
[----:B------:R-:W-:-:S02]  /*57e10*/  LOP3.LUT P0, RZ, R3, 0x40000, RZ, 0xc0, !PT ;  /* 0x0004000003ff7812 */ /* 0x000fc4000780c0ff */
[----:B------:R-:W-:Y:S01]  /*57e20*/  LOP3.LUT R19, R19, 0xff7fffff, RZ, 0xc0, !PT ;  /* 0xff7fffff13137812 */ /* 0x000fe200078ec0ff */
[----:B------:R-:W4:Y:S01]  /*57e30*/  LDL.LU.64 R26, [R1+0xd08] ;  /* 0x000d0800011a7983 */ /* 0x000f220000300a00 */
[----:B------:R-:W-:-:S03]  /*57e40*/  LOP3.LUT R21, R21, 0xfffffffe, RZ, 0xc0, !PT ;  /* 0xfffffffe15157812 */ /* 0x000fc600078ec0ff */
[----:B------:R-:W4:Y:S01]  /*57e50*/  LDL.LU.64 R168, [R1+0xd00] ;  /* 0x000d000001a87983 */ /* 0x000f220000300a00 */
[----:B------:R-:W-:-:S03]  /*57e60*/  LOP3.LUT P1, RZ, R17, 0x100, RZ, 0xc0, !PT ;  /* 0x0000010011ff7812 */ /* 0x000fc6000782c0ff */
[----:B------:R-:W4:Y:S02]  /*57e70*/  LDL.LU.64 R246, [R1+0xcf8] ;  /* 0x000cf80001f67983 */ /* 0x000f240000300a00 */
        /* <DEDUP_REMOVED lines=41> */
[----:B--2---:R1:W-:Y:S04]  /*58110*/  @P1 STG.E desc[UR4][R170.64], R193 ;  /* 0x000000c1aa001986 */ /* 0x0043e8000c101904 */
[----:B-1----:R-:W2:Y:S06]  /*58120*/  LDL.LU.64 R170, [R1+0xcf0] ;  /* 0x000cf00001aa7983 */ /* 0x002eac0000300a00 */
        /* <DEDUP_REMOVED lines=23> */
[----:B----4-:R-:W-:Y:S01]  /*582a0*/  @P0 STG.E desc[UR4][R236.64], R194 ;  /* 0x000000c2ec000986 */ /* 0x010fe2000c101904 */
[----:B------:R-:W-:-:S13]  /*582b0*/  LOP3.LUT P0, RZ, R21, 0x400, RZ, 0xc0, !PT ;  /* 0x0000040015ff7812 */ /* 0x000fda000780c0ff */
        /* <DEDUP_REMOVED lines=13> */
[----:B------:R-:W-:-:S03]  /*58390*/  LOP3.LUT P0, RZ, R21, 0x20, RZ, 0xc0, !PT ;  /* 0x0000002015ff7812 */ /* 0x000fc6000780c0ff */
[----:B------:R-:W4:Y:S10]  /*583a0*/  LDL.LU.64 R238, [R1+0xcc0] ;  /* 0x000cc00001ee7983 */ /* 0x000f340000300a00 */
[----:B------:R1:W-:Y:S04]  /*583b0*/  @P0 STG.E desc[UR4][R26.64], R185 ;  /* 0x000000b91a000986 */ /* 0x0003e8000c101904 */
[----:B-1----:R-:W4:Y:S01]  /*583c0*/  LDL.LU.64 R26, [R1+0xcb8] ;  /* 0x000cb800011a7983 */ /* 0x002f220000300a00 */
[----:B------:R-:W-:-:S03]  /*583d0*/  LOP3.LUT P0, RZ, R21, 0x10, RZ, 0xc0, !PT ;  /* 0x0000001015ff7812 */ /* 0x000fc6000780c0ff */
[----:B------:R-:W4:Y:S10]  /*583e0*/  LDL.LU.64 R242, [R1+0xcb0] ;  /* 0x000cb00001f27983 */ /* 0x000f340000300a00 */
[----:B------:R1:W-:Y:S01]  /*583f0*/  @P0 STG.E desc[UR4][R168.64], R181 ;  /* 0x000000b5a8000986 */ /* 0x0003e2000c101904 */
[----:B------:R-:W-:-:S03]  /*58400*/  LOP3.LUT P0, RZ, R21, 0x8, RZ, 0xc0, !PT ;  /* 0x0000000815ff7812 */ /* 0x000fc6000780c0ff */
[----:B-1----:R-:W4:Y:S10]  /*58410*/  LDL.LU.64 R168, [R1+0xca8] ;  /* 0x000ca80001a87983 */ /* 0x002f340000300a00 */
[----:B------:R-:W-:Y:S01]  /*58420*/  @P0 STG.E desc[UR4][R246.64], R186 ;  /* 0x000000baf6000986 */ /* 0x000fe2000c101904 */
[----:B------:R-:W-:-:S03]  /*58430*/  LOP3.LUT P0, RZ, R21, 0x4, RZ, 0xc0, !PT ;  /* 0x0000000415ff7812 */ /* 0x000fc6000780c0ff */
[----:B------:R-:W4:Y:S10]  /*58440*/  LDL.LU.64 R236, [R1+0xca0] ;  /* 0x000ca00001ec7983 */ /* 0x000f340000300a00 */
[----:B--2---:R1:W-:Y:S04]  /*58450*/  @P0 STG.E desc[UR4][R170.64], R182 ;  /* 0x000000b6aa000986 */ /* 0x0043e8000c101904 */
[----:B-1----:R-:W2:Y:S01]  /*58460*/  LDL.LU.64 R170, [R1+0xc98] ;  /* 0x000c980001aa7983 */ /* 0x002ea20000300a00 */
[----:B------:R-:W-:-:S03]  /*58470*/  LOP3.LUT P0, RZ, R21, 0x2, RZ, 0xc0, !PT ;  /* 0x0000000215ff7812 */ /* 0x000fc6000780c0ff */
[----:B------:R-:W2:Y:S10]  /*58480*/  LDL.LU.64 R240, [R1+0xc90] ;  /* 0x000c900001f07983 */ /* 0x000eb40000300a00 */
[----:B---3--:R1:W-:Y:S01]  /*58490*/  @P0 STG.E desc[UR4][R244.64], R187 ;  /* 0x000000bbf4000986 */ /* 0x0083e2000c101904 */
[----:B------:R-:W-:-:S03]  /*584a0*/  LOP3.LUT P0, RZ, R21, 0x1, RZ, 0xc0, !PT ;  /* 0x0000000115ff7812 */ /* 0x000fc6000780c0ff */
[----:B-1----:R-:W3:Y:S04]  /*584b0*/  LDL.LU.64 R244, [R1+0xc88] ;  /* 0x000c880001f47983 */ /* 0x002ee80000300a00 */
[----:B------:R-:W3:Y:S06]  /*584c0*/  LDL.LU.64 R246, [R1+0xc80] ;  /* 0x000c800001f67983 */ /* 0x000eec0000300a00 */
[----:B----4-:R-:W-:Y:S01]  /*584d0*/  @P0 STG.E desc[UR4][R250.64], R183 ;  /* 0x000000b7fa000986 */ /* 0x010fe2000c101904 */
[----:B------:R-:W-:-:S13]  /*584e0*/  LOP3.LUT P0, RZ, R19, 0x80000000, RZ, 0xc0, !PT ;  /* 0x8000000013ff7812 */ /* 0x000fda000780c0ff */
[----:B------:R1:W-:Y:S01]  /*584f0*/  @P0 STG.E desc[UR4][R248.64], R176 ;  /* 0x000000b0f8000986 */ /* 0x0003e2000c101904 */
[----:B------:R-:W-:-:S03]  /*58500*/  LOP3.LUT P0, RZ, R19, 0x40000000, RZ, 0xc0, !PT ;  /* 0x4000000013ff7812 */ /* 0x000fc6000780c0ff */
[----:B-1----:R-:W4:Y:S10]  /*58510*/  LDL.LU.64 R248, [R1+0xc78] ;  /* 0x000c780001f87983 */ /* 0x002f340000300a00 */
[----:B------:R1:W-:Y:S01]  /*58520*/  @P0 STG.E desc[UR4][R22.64], R172 ;  /* 0x000000ac16000986 */ /* 0x0003e2000c101904 */
[----:B------:R-:W-:-:S03]  /*58530*/  LOP3.LUT P0, RZ, R19, 0x20000000, RZ, 0xc0, !PT ;  /* 0x2000000013ff7812 */ /* 0x000fc6000780c0ff */
[----:B------:R-:W4:Y:S04]  /*58540*/  LDL.LU.64 R250, [R1+0xc70] ;  /* 0x000c700001fa7983 */ /* 0x000f280000300a00 */
[----:B-1----:R-:W4:Y:S06]  /*58550*/  LDL.LU.64 R22, [R1+0xc68] ;  /* 0x000c680001167983 */ /* 0x002f2c0000300a00 */
[----:B------:R1:W-:Y:S01]  /*58560*/  @P0 STG.E desc[UR4][R4.64], R177 ;  /* 0x000000b104000986 */ /* 0x0003e2000c101904 */
[----:B------:R-:W-:-:S03]  /*58570*/  LOP3.LUT P0, RZ, R19, 0x10000000, RZ, 0xc0, !PT ;  /* 0x1000000013ff7812 */ /* 0x000fc6000780c0ff */
[----:B-1----:R-:W4:Y:S10]  /*58580*/  LDL.LU.64 R4, [R1+0xb70] ;  /* 0x000b700001047983 */ /* 0x002f340000300a00 */
[----:B------:R-:W-:Y:S01]  /*58590*/  @P0 STG.E desc[UR4][R238.64], R173 ;  /* 0x000000adee000986 */ /* 0x000fe2000c101904 */
[----:B------:R-:W-:-:S13]  /*585a0*/  LOP3.LUT P0, RZ, R19, 0x8000000, RZ, 0xc0, !PT ;  /* 0x0800000013ff7812 */ /* 0x000fda000780c0ff */
        /* <DEDUP_REMOVED lines=10> */
[----:B--2---:R1:W-:Y:S04]  /*58650*/  @P0 STG.E desc[UR4][R170.64], R12 ;  /* 0x0000000caa000986 */ /* 0x0043e8000c101904 */
[----:B-1----:R-:W2:Y:S01]  /*58660*/  LDL.LU.64 R170, [R1+0xc58] ;  /* 0x000c580001aa7983 */ /* 0x002ea20000300a00 */
[----:B------:R-:W-:Y:S02]  /*58670*/  LOP3.LUT P0, RZ, R19, 0x400000, RZ, 0xc0, !PT ;  /* 0x0040000013ff7812 */ /* 0x000fe4000780c0ff */
[C---:B------:R-:W-:Y:S02]  /*58680*/  LOP3.LUT P2, RZ, R3.reuse, 0x8000, RZ, 0xc0, !PT ;  /* 0x0000800003ff7812 */ /* 0x040fe4000784c0ff */
[----:B------:R-:W-:-:S09]  /*58690*/  LOP3.LUT P3, RZ, R3, 0x4000, RZ, 0xc0, !PT ;  /* 0x0000400003ff7812 */ /* 0x000fd2000786c0ff */
[----:B------:R-:W-:Y:S01]  /*586a0*/  @P0 STG.E desc[UR4][R240.64], R8 ;  /* 0x00000008f0000986 */ /* 0x000fe2000c101904 */
[----:B------:R-:W-:Y:S02]  /*586b0*/  LOP3.LUT P0, RZ, R19, 0x200000, RZ, 0xc0, !PT ;  /* 0x0020000013ff7812 */ /* 0x000fe4000780c0ff */
[C---:B------:R-:W-:Y:S02]  /*586c0*/  LOP3.LUT P4, RZ, R3.reuse, 0x2000, RZ, 0xc0, !PT ;  /* 0x0000200003ff7812 */ /* 0x040fe4000788c0ff */
[C---:B------:R-:W-:Y:S02]  /*586d0*/  LOP3.LUT P5, RZ, R3.reuse, 0x1000, RZ, 0xc0, !PT ;  /* 0x0000100003ff7812 */ /* 0x040fe400078ac0ff */
[C---:B------:R-:W-:Y:S02]  /*586e0*/  LOP3.LUT P6, RZ, R3.reuse, 0x800, RZ, 0xc0, !PT ;  /* 0x0000080003ff7812 */ /* 0x040fe400078cc0ff */
[----:B------:R-:W-:-:S05]  /*586f0*/  LOP3.LUT P1, RZ, R3, 0x400, RZ, 0xc0, !PT ;  /* 0x0000040003ff7812 */ /* 0x000fca000782c0ff */
[----:B---3--:R1:W-:Y:S04]  /*58700*/  @P0 STG.E desc[UR4][R244.64], R13 ;  /* 0x0000000df4000986 */ /* 0x0083e8000c101904 */
[----:B------:R-:W-:Y:S04]  /*58710*/  @P2 STG.E desc[UR4][R246.64], R9 ;  /* 0x00000009f6002986 */ /* 0x000fe8000c101904 */
[----:B-1----:R-:W3:Y:S01]  /*58720*/  LDL.LU.64 R244, [R1+0xb60] ;  /* 0x000b600001f47983 */ /* 0x002ee20000300a00 */
[----:B------:R-:W-:-:S03]  /*58730*/  LOP3.LUT P2, RZ, R19, 0x80000, RZ, 0xc0, !PT ;  /* 0x0008000013ff7812 */ /* 0x000fc6000784c0ff */
[----:B----4-:R1:W-:Y:S01]  /*58740*/  @P3 STG.E desc[UR4][R248.64], R14 ;  /* 0x0000000ef8003986 */ /* 0x0103e2000c101904 */
[----:B------:R-:W-:-:S03]  /*58750*/  LOP3.LUT P3, RZ, R19, 0x40000, RZ, 0xc0, !PT ;  /* 0x0004000013ff7812 */ /* 0x000fc6000786c0ff */
[----:B------:R-:W-:Y:S04]  /*58760*/  @P4 STG.E desc[UR4][R250.64], R10 ;  /* 0x0000000afa004986 */ /* 0x000fe8000c101904 */
[----:B-1----:R-:W4:Y:S04]  /*58770*/  LDL.LU.64 R248, [R1+0xc50] ;  /* 0x000c500001f87983 */ /* 0x002f280000300a00 */
[----:B------:R1:W-:Y:S04]  /*58780*/  @P5 STG.E desc[UR4][R22.64], R15 ;  /* 0x0000000f16005986 */ /* 0x0003e8000c101904 */
[----:B-1----:R-:W4:Y:S04]  /*58790*/  LDL.LU.64 R22, [R1+0xb58] ;  /* 0x000b580001167983 */ /* 0x002f280000300a00 */
[----:B------:R1:W-:Y:S01]  /*587a0*/  @P6 STG.E desc[UR4][R4.64], R11 ;  /* 0x0000000b04006986 */ /* 0x0003e2000c101904 */
[----:B------:R-:W-:Y:S01]  /*587b0*/  VIADD R2, R6, 0x1f3 ;  /* 0x000001f306027836 */ /* 0x000fe20000000000 */
[----:B------:R-:W-:-:S02]  /*587c0*/  LOP3.LUT P0, RZ, R19, 0x100000, RZ, 0xc0, !PT ;  /* 0x0010000013ff7812 */ /* 0x000fc4000780c0ff */
[C---:B------:R-:W-:Y:S01]  /*587d0*/  LOP3.LUT P4, RZ, R19.reuse, 0x20000, RZ, 0xc0, !PT ;  /* 0x0002000013ff7812 */ /* 0x040fe2000788c0ff */
[----:B------:R-:W-:Y:S01]  /*587e0*/  VIADD R3, R6, 0x1f4 ;  /* 0x000001f406037836 */ /* 0x000fe20000000000 */
[C---:B------:R-:W-:Y:S01]  /*587f0*/  LOP3.LUT P5, RZ, R19.reuse, 0x10000, RZ, 0xc0, !PT ;  /* 0x0001000013ff7812 */ /* 0x040fe200078ac0ff */
[----:B------:R-:W4:Y:S04]  /*58800*/  LDS.128 R8, [R0] ;  /* 0x0000000000087984 */ /* 0x000f280000000c00 */
[----:B-1----:R-:W4:Y:S04]  /*58810*/  LDL.LU.64 R4, [R1+0xc48] ;  /* 0x000c480001047983 */ /* 0x002f280000300a00 */
[----:B------:R1:W-:Y:S04]  /*58820*/  @P1 STG.E desc[UR4][R26.64], R32 ;  /* 0x000000201a001986 */ /* 0x0003e8000c101904 */
[----:B-1----:R-:W4:Y:S04]  /*58830*/  LDL.LU.64 R26, [R1+0xb50] ;  /* 0x000b5000011a7983 */ /* 0x002f280000300a00 */
[----:B------:R1:W-:Y:S04]  /*58840*/  @P2 STG.E desc[UR4][R168.64], R28 ;  /* 0x0000001ca8002986 */ /* 0x0003e8000c101904 */
[----:B-1----:R-:W4:Y:S04]  /*58850*/  LDL.LU.64 R168, [R1+0xc40] ;  /* 0x000c400001a87983 */ /* 0x002f280000300a00 */
[----:B--2---:R1:W-:Y:S04]  /*58860*/  @P3 STG.E desc[UR4][R170.64], R33 ;  /* 0x00000021aa003986 */ /* 0x0043e8000c101904 */
[----:B-1----:R-:W2:Y:S01]  /*58870*/  LDL.LU.64 R170, [R1+0xb48] ;  /* 0x000b480001aa7983 */ /* 0x002ea20000300a00 */
[----:B------:R-:W-:Y:S01]  /*58880*/  ISETP.LT.AND P1, PT, R2, UR6, !P0 ;  /* 0x0000000602007c0c */ /* 0x000fe2000c721270 */
[----:B------:R-:W-:Y:S01]  /*58890*/  VIADD R2, R6, 0x176 ;  /* 0x0000017606027836 */ /* 0x000fe20000000000 */
[----:B------:R-:W-:-:S04]  /*588a0*/  LOP3.LUT P6, RZ, R19, 0x8000, RZ, 0xc0, !PT ;  /* 0x0000800013ff7812 */ /* 0x000fc800078cc0ff */
[----:B------:R-:W-:Y:S01]  /*588b0*/  ISETP.LT.AND P3, PT, R2, UR7, !P0 ;  /* 0x0000000702007c0c */ /* 0x000fe2000c761270 */
[----:B------:R-:W-:Y:S01]  /*588c0*/  VIADD R2, R6, 0x177 ;  /* 0x0000017706027836 */ /* 0x000fe20000000000 */
[----:B------:R-:W-:Y:S01]  /*588d0*/  ULDC UR7, c[0x0][0x22c] ;  /* 0x00008b0000077ab9 */ /* 0x000fe20000000800 */
[----:B---3--:R1:W-:Y:S03]  /*588e0*/  @P4 STG.E desc[UR4][R244.64], R29 ;  /* 0x0000001df4004986 */ /* 0x0083e6000c101904 */
[----:B------:R-:W-:Y:S01]  /*588f0*/  ISETP.LT.AND P4, PT, R2, UR7, !P0 ;  /* 0x0000000702007c0c */ /* 0x000fe2000c781270 */
[----:B------:R-:W-:Y:S01]  /*58900*/  VIADD R2, R6, 0x178 ;  /* 0x0000017806027836 */ /* 0x000fe20000000000 */
[----:B------:R-:W-:Y:S01]  /*58910*/  ULDC UR7, c[0x0][0x22c] ;  /* 0x00008b0000077ab9 */ /* 0x000fe20000000800 */
[----:B-1----:R-:W3:Y:S04]  /*58920*/  LDL.LU.64 R244, [R1+0xc38] ;  /* 0x000c380001f47983 */ /* 0x002ee80000300a00 */
[----:B----4-:R1:W-:Y:S01]  /*58930*/  @P5 STG.E desc[UR4][R248.64], R34 ;  /* 0x00000022f8005986 */ /* 0x0103e2000c101904 */
[----:B------:R-:W-:Y:S01]  /*58940*/  ISETP.LT.AND P5, PT, R2, UR7, !P0 ;  /* 0x0000000702007c0c */ /* 0x000fe2000c7a1270 */
[----:B------:R-:W-:Y:S01]  /*58950*/  VIADD R2, R6, 0x179 ;  /* 0x0000017906027836 */ /* 0x000fe20000000000 */
[----:B------:R-:W-:Y:S01]  /*58960*/  ULDC UR7, c[0x0][0x22c] ;  /* 0x00008b0000077ab9 */ /* 0x000fe20000000800 */
[----:B-1----:R-:W4:Y:S04]  /*58970*/  LDL.LU.64 R248, [R1+0xb40] ;  /* 0x000b400001f87983 */ /* 0x002f280000300a00 */
[----:B------:R1:W-:Y:S01]  /*58980*/  @P6 STG.E desc[UR4][R22.64], R30 ;  /* 0x0000001e16006986 */ /* 0x0003e2000c101904 */
[----:B------:R-:W-:-:S03]  /*58990*/  ISETP.LT.AND P6, PT, R2, UR7, !P0 ;  /* 0x0000000702007c0c */ /* 0x000fc6000c7c1270 */
[----:B-1----:R-:W4:Y:S04]  /*589a0*/  LDL.LU.64 R22, [R1+0xc30] ;  /* 0x000c300001167983 */ /* 0x002f280000300a00 */
[----:B------:R1:W-:Y:S01]  /*589b0*/  @P3 STG.E desc[UR4][R4.64], R35 ;  /* 0x0000002304003986 */ /* 0x0003e2000c101904 */
[----:B------:R-:W-:Y:S01]  /*589c0*/  VIADD R2, R6, 0x17a ;  /* 0x0000017a06027836 */ /* 0x000fe20000000000 */
[----:B------:R-:W-:Y:S02]  /*589d0*/  ULDC UR7, c[0x0][0x22c] ;  /* 0x00008b0000077ab9 */ /* 0x000fe40000000800 */
        /* <DEDUP_REMOVED lines=9> */
[----:B------:R-:W-:-:S04]  /*58a70*/  ULDC UR7, c[0x0][0x22c] ;  /* 0x00008b0000077ab9 */ /* 0x000fc80000000800 */
        /* <DEDUP_REMOVED lines=559> */
[----:B------:R-:W-:Y:S01]  /*5ad70*/  ULDC UR7, c[0x0][0x22c] ;  /* 0x00008b0000077ab9 */ /* 0x000fe20000000800 */
[----:B------:R-:W2:Y:S03]  /*5ad80*/  LDL.LU.64 R232, [R1+0x850] ;  /* 0x0008500001e87983 */ /* 0x000ea60000300a00 */
        /* <DEDUP_REMOVED lines=11> */
[----:B------:R-:W2:Y:S04]  /*5ae40*/  LDL.LU.64 R236, [R1+0x838] ;  /* 0x0008380001ec7983 */ /* 0x000ea80000300a00 */
[----:B------:R-:W2:Y:S04]  /*5ae50*/  LDL.LU.64 R240, [R1+0x830] ;  /* 0x0008300001f07983 */ /* 0x000ea80000300a00 */
[----:B------:R-:W2:Y:S04]  /*5ae60*/  LDL.LU.64 R246, [R1+0x828] ;  /* 0x0008280001f67983 */ /* 0x000ea80000300a00 */
[----:B------:R-:W2:Y:S04]  /*5ae70*/  LDL.LU.64 R250, [R1+0x820] ;  /* 0x0008200001fa7983 */ /* 0x000ea80000300a00 */
[----:B---3--:R1:W-:Y:S01]  /*5ae80*/  @P3 STG.E desc[UR4][R244.64], R157 ;  /* 0x0000009df4003986 */ /* 0x0083e2000c101904 */
        /* <DEDUP_REMOVED lines=23> */
[C---:B------:R-:W-:Y:S01]  /*5b000*/  VIADD R2, R6.reuse, 0x1f2 ;  /* 0x000001f206027836 */ /* 0x040fe20000000000 */
[----:B------:R-:W-:Y:S01]  /*5b010*/  ISETP.LT.AND P2, PT, R3, UR6, !P0 ;  /* 0x0000000603007c0c */ /* 0x000fe2000c741270 */
[----:B------:R-:W-:Y:S01]  /*5b020*/  VIADD R3, R6, 0x1f5 ;  /* 0x000001f506037836 */ /* 0x000fe20000000000 */
[----:B------:R-:W-:-:S02]  /*5b030*/  ULDC UR7, c[0x0][0x22c] ;  /* 0x00008b0000077ab9 */ /* 0x000fc40000000800 */
[----:B------:R-:W-:Y:S02]  /*5b040*/  ISETP.LT.AND P3, PT, R2, UR7, !P0 ;  /* 0x0000000702007c0c */ /* 0x000fe4000c761270 */
[----:B------:R-:W-:Y:S01]  /*5b050*/  ISETP.LT.AND P4, PT, R3, UR6, !P0 ;  /* 0x0000000603007c0c */ /* 0x000fe2000c781270 */
[C---:B------:R-:W-:Y:S02]  /*5b060*/  VIADD R3, R6.reuse, 0x1f6 ;  /* 0x000001f606037836 */ /* 0x040fe40000000000 */
[C---:B------:R-:W-:Y:S02]  /*5b070*/  VIADD R2, R6.reuse, 0x1f7 ;  /* 0x000001f706027836 */ /* 0x040fe40000000000 */
[----:B------:R1:W-:Y:S01]  /*5b080*/  @P6 STG.E desc[UR4][R232.64], R148 ;  /* 0x00000094e8006986 */ /* 0x0003e2000c101904 */
[----:B------:R-:W-:Y:S01]  /*5b090*/  ISETP.LT.AND P5, PT, R3, UR6, !P0 ;  /* 0x0000000603007c0c */ /* 0x000fe2000c7a1270 */
[----:B------:R-:W-:Y:S01]  /*5b0a0*/  VIADD R3, R6, 0x1f8 ;  /* 0x000001f806037836 */ /* 0x000fe20000000000 */
[----:B------:R-:W-:Y:S01]  /*5b0b0*/  ISETP.LT.AND P6, PT, R2, UR6, !P0 ;  /* 0x0000000602007c0c */ /* 0x000fe2000c7c1270 */
[----:B------:R-:W-:-:S02]  /*5b0c0*/  VIADD R2, R6, 0x1f9 ;  /* 0x000001f906027836 */ /* 0x000fc40000000000 */
[----:B------:R-:W-:Y:S01]  /*5b0d0*/  VIADD R0, R6, 0x1fb ;  /* 0x000001fb06007836 */ /* 0x000fe20000000000 */
[----:B------:R1:W-:Y:S01]  /*5b0e0*/  @P3 STG.E desc[UR4][R238.64], R161 ;  /* 0x000000a1ee003986 */ /* 0x0003e2000c101904 */
[----:B------:R-:W-:-:S03]  /*5b0f0*/  ISETP.LT.AND P3, PT, R3, UR6, !P0 ;  /* 0x0000000603007c0c */ /* 0x000fc6000c761270 */
[----:B------:R1:W-:Y:S01]  /*5b100*/  @P1 STG.E desc[UR4][R242.64], R149 ;  /* 0x00000095f2001986 */ /* 0x0003e2000c101904 */
[----:B------:R-:W-:Y:S01]  /*5b110*/  ISETP.LT.AND P1, PT, R2, UR6, !P0 ;  /* 0x0000000602007c0c */ /* 0x000fe2000c721270 */
[----:B------:R-:W-:Y:S02]  /*5b120*/  VIADD R2, R6, 0x1fa ;  /* 0x000001fa06027836 */ /* 0x000fe40000000000 */
[----:B------:R1:W-:Y:S04]  /*5b130*/  @P2 STG.E desc[UR4][R236.64], R162 ;  /* 0x000000a2ec002986 */ /* 0x0003e8000c101904 */
[----:B------:R1:W-:Y:S01]  /*5b140*/  @P4 STG.E desc[UR4][R240.64], R150 ;  /* 0x00000096f0004986 */ /* 0x0003e2000c101904 */
[----:B------:R-:W-:Y:S01]  /*5b150*/  ISETP.LT.AND P4, PT, R0, UR6, !P0 ;  /* 0x0000000600007c0c */ /* 0x000fe2000c781270 */
[----:B------:R-:W-:Y:S01]  /*5b160*/  VIADD R0, R6, 0x1fd ;  /* 0x000001fd06007836 */ /* 0x000fe20000000000 */
[----:B------:R-:W-:Y:S01]  /*5b170*/  ISETP.LT.AND P2, PT, R2, UR6, !P0 ;  /* 0x0000000602007c0c */ /* 0x000fe2000c741270 */
[----:B------:R1:W-:Y:S01]  /*5b180*/  @P5 STG.E desc[UR4][R246.64], R163 ;  /* 0x000000a3f6005986 */ /* 0x0003e2000c101904 */
[----:B------:R-:W-:-:S03]  /*5b190*/  VIADD R2, R6, 0x1fc ;  /* 0x000001fc06027836 */ /* 0x000fc60000000000 */
[----:B------:R1:W-:Y:S01]  /*5b1a0*/  @P6 STG.E desc[UR4][R250.64], R151 ;  /* 0x00000097fa006986 */ /* 0x0003e2000c101904 */
[----:B------:R-:W-:Y:S01]  /*5b1b0*/  ISETP.LT.AND P6, PT, R0, UR6, !P0 ;  /* 0x0000000600007c0c */ /* 0x000fe2000c7c1270 */
[C---:B------:R-:W-:Y:S02]  /*5b1c0*/  VIADD R0, R6.reuse, 0x1fe ;  /* 0x000001fe06007836 */ /* 0x040fe40000000000 */
[----:B------:R-:W-:Y:S01]  /*5b1d0*/  VIADD R6, R6, 0x1ff ;  /* 0x000001ff06067836 */ /* 0x000fe20000000000 */
[----:B------:R-:W-:Y:S01]  /*5b1e0*/  ISETP.LT.AND P5, PT, R2, UR6, !P0 ;  /* 0x0000000602007c0c */ /* 0x000fe2000c7a1270 */
[----:B---3--:R1:W-:Y:S01]  /*5b1f0*/  @P3 STG.E desc[UR4][R244.64], R164 ;  /* 0x000000a4f4003986 */ /* 0x0083e2000c101904 */
[----:B------:R-:W-:Y:S02]  /*5b200*/  ISETP.LT.AND P3, PT, R0, UR6, !P0 ;  /* 0x0000000600007c0c */ /* 0x000fe4000c761270 */
[----:B------:R-:W-:Y:S01]  /*5b210*/  ISETP.LT.AND P0, PT, R6, UR6, !P0 ;  /* 0x0000000606007c0c */ /* 0x000fe2000c701270 */
[----:B----4-:R1:W-:Y:S04]  /*5b220*/  @P1 STG.E desc[UR4][R248.64], R8 ;  /* 0x00000008f8001986 */ /* 0x0103e8000c101904 */
[----:B------:R1:W-:Y:S04]  /*5b230*/  @P2 STG.E desc[UR4][R22.64], R165 ;  /* 0x000000a516002986 */ /* 0x0003e8000c101904 */
[----:B------:R1:W-:Y:S04]  /*5b240*/  @P4 STG.E desc[UR4][R4.64], R9 ;  /* 0x0000000904004986 */ /* 0x0003e8000c101904 */
[----:B------:R1:W-:Y:S04]  /*5b250*/  @P5 STG.E desc[UR4][R26.64], R166 ;  /* 0x000000a61a005986 */ /* 0x0003e8000c101904 */
[----:B------:R1:W-:Y:S04]  /*5b260*/  @P6 STG.E desc[UR4][R168.64], R10 ;  /* 0x0000000aa8006986 */ /* 0x0003e8000c101904 */
[----:B--2---:R1:W-:Y:S01]  /*5b270*/  @P3 STG.E desc[UR4][R170.64], R167 ;  /* 0x000000a7aa003986 */ /* 0x0043e2000c101904 */
[----:B------:R-:W-:Y:S05]  /*5b280*/  @!P0 EXIT ;  /* 0x000000000000894d */ /* 0x000fea0003800000 */
[----:B-1----:R-:W2:Y:S04]  /*5b290*/  LDL.LU.64 R170, [R1+0x800] ;  /* 0x0008000001aa7983 */ /* 0x002ea80000300a00 */
[----:B--2---:R-:W-:Y:S01]  /*5b2a0*/  STG.E desc[UR4][R170.64], R11 ;  /* 0x0000000baa007986 */ /* 0x004fe2000c101904 */
[----:B------:R-:W-:Y:S05]  /*5b2b0*/  EXIT ;  /* 0x000000000000794d */ /* 0x000fea0003800000 */
.L_x_2:
[----:B------:R-:W-:-:S00]  /*5b2c0*/  BRA `(.L_x_2) ;  /* 0xfffffffc00fc7947 */ /* 0x000fc0000383ffff */
[----:B------:R-:W-:-:S00]  /*5b2d0*/  NOP ;  /* 0x0000000000007918 */ /* 0x000fc00000000000 */
        /* <DEDUP_REMOVED lines=10> */
.L_x_3:


//--------------------- .nv.shared.matmul_kernel  --------------------------
	.section	.nv.shared.matmul_kernel,"aw",@nobits
	.sectionflags	@""
	.align	16
	.zero		1024


//--------------------- .nv.shared.reserved.0     --------------------------
	.section	.nv.shared.reserved.0,"aw",@nobits
	.weak		__nv_reservedSMEM_offset_0_alias
	.size		__nv_reservedSMEM_offset_0_alias, 0, 0
	.other		__nv_reservedSMEM_offset_0_alias,@"STO_CUDA_RESERVED_SHARED STV_DEFAULT"
__nv_reservedSMEM_offset_0_alias:
	.zero		0


//--------------------- .nv.constant0.matmul_kernel --------------------------
	.section	.nv.constant0.matmul_kernel,"a",@progbits
	.sectionflags	@""
	.align	4
.nv.constant0.matmul_kernel:
	.zero		608


//--------------------- SYMBOLS --------------------------

	.type		.nv.reservedSmem.offset0,@object
	.size		.nv.reservedSmem.offset0,0x4
